	.target	sm_90a

	.elftype	@"ET_EXEC"


//--------------------- .note.nv.tkinfo           --------------------------
	.section	.note.nv.tkinfo,"",@"SHT_NOTE"
	.sectionflags	@"SHF_NOTE_NV_TKINFO"
	.tkinfo
        /*0018*/ 	.word	0x00000002
        /*0030*/ 	.string	""
        /*0030*/ 	.string	"ptxas"
        /*0030*/ 	.string	"Cuda compilation tools, release 13.0, V13.0.88"
        /*0030*/ 	.string	"Build cuda_13.0.r13.0/compiler.36424714_0"
        /*0030*/ 	.string	"-v  -suppress-debug-info  -lineinfo  -arch sm_90a "



//--------------------- .note.nv.cuinfo           --------------------------
	.section	.note.nv.cuinfo,"",@"SHT_NOTE"
	.sectionflags	@"SHF_NOTE_NV_CUINFO"
        /*0018*/ 	.short	0x0002
        /*001a*/ 	.short	0x005a
        /*001c*/ 	.short	0x0082
	.zero		2


//--------------------- .nv.info                  --------------------------
	.section	.nv.info,"",@"SHT_CUDA_INFO"
	.align	4


	//----- nvinfo : EIATTR_REGCOUNT
	.align		4
        /*0000*/ 	.byte	0x04, 0x2f
        /*0002*/ 	.short	(.L_2 - .L_1)
	.align		4
.L_1:
        /*0004*/ 	.word	index@(attn_fwd)
        /*0008*/ 	.word	0x000000ff


	//----- nvinfo : EIATTR_FRAME_SIZE
	.align		4
.L_2:
        /*000c*/ 	.byte	0x04, 0x11
        /*000e*/ 	.short	(.L_4 - .L_3)
	.align		4
.L_3:
        /*0010*/ 	.word	index@(attn_fwd)
        /*0014*/ 	.word	0x00001198


	//----- nvinfo : EIATTR_MIN_STACK_SIZE
	.align		4
.L_4:
        /*0018*/ 	.byte	0x04, 0x12
        /*001a*/ 	.short	(.L_6 - .L_5)
	.align		4
.L_5:
        /*001c*/ 	.word	index@(attn_fwd)
        /*0020*/ 	.word	0x00001198
.L_6:


//--------------------- .nv.compat                --------------------------
	.section	.nv.compat,"",@"SHT_CUDA_COMPAT_INFO"
	.align	4
        /*0000*/ 	.byte	0x02, 0x09, 0x01, 0x00, 0x02, 0x02, 0x04, 0x00, 0x02, 0x05, 0x05, 0x00, 0x03, 0x07, 0x01, 0x01
        /*0010*/ 	.byte	0x02, 0x03, 0x00, 0x00, 0x02, 0x06, 0x01, 0x00, 0x04, 0x0b, 0x08, 0x00, 0x00, 0x00, 0x00, 0x00
        /*0020*/ 	.byte	0x00, 0x00, 0x00, 0x00


//--------------------- .nv.info.attn_fwd         --------------------------
	.section	.nv.info.attn_fwd,"",@"SHT_CUDA_INFO"
	.sectionflags	@""
	.align	4


	//----- nvinfo : EIATTR_CUDA_API_VERSION
	.align		4
        /*0000*/ 	.byte	0x04, 0x37
        /*0002*/ 	.short	(.L_8 - .L_7)
.L_7:
        /*0004*/ 	.word	0x00000082


	//----- nvinfo : EIATTR_KPARAM_INFO
	.align		4
.L_8:
        /*0008*/ 	.byte	0x04, 0x17
        /*000a*/ 	.short	(.L_10 - .L_9)
.L_9:
        /*000c*/ 	.word	0x00000000
        /*0010*/ 	.short	0x0019
        /*0012*/ 	.short	0x0080
        /*0014*/ 	.byte	0x00, 0xf4, 0x21, 0x00


	//----- nvinfo : EIATTR_KPARAM_INFO
	.align		4
.L_10:
        /*0018*/ 	.byte	0x04, 0x17
        /*001a*/ 	.short	(.L_12 - .L_11)
.L_11:
        /*001c*/ 	.word	0x00000000
        /*0020*/ 	.short	0x0018
        /*0022*/ 	.short	0x0078
        /*0024*/ 	.byte	0x00, 0xf4, 0x21, 0x00


	//----- nvinfo : EIATTR_KPARAM_INFO
	.align		4
.L_12:
        /*0028*/ 	.byte	0x04, 0x17
        /*002a*/ 	.short	(.L_14 - .L_13)
.L_13:
        /*002c*/ 	.word	0x00000000
        /*0030*/ 	.short	0x0017
        /*0032*/ 	.short	0x0070
        /*0034*/ 	.byte	0x00, 0xf0, 0x11, 0x00


	//----- nvinfo : EIATTR_KPARAM_INFO
	.align		4
.L_14:
        /*0038*/ 	.byte	0x04, 0x17
        /*003a*/ 	.short	(.L_16 - .L_15)
.L_15:
        /*003c*/ 	.word	0x00000000
        /*0040*/ 	.short	0x0016
        /*0042*/ 	.short	0x006c
        /*0044*/ 	.byte	0x00, 0xf0, 0x11, 0x00


	//----- nvinfo : EIATTR_KPARAM_INFO
	.align		4
.L_16:
        /*0048*/ 	.byte	0x04, 0x17
        /*004a*/ 	.short	(.L_18 - .L_17)
.L_17:
        /*004c*/ 	.word	0x00000000
        /*0050*/ 	.short	0x0015
        /*0052*/ 	.short	0x0068
        /*0054*/ 	.byte	0x00, 0xf0, 0x11, 0x00


	//----- nvinfo : EIATTR_KPARAM_INFO
	.align		4
.L_18:
        /*0058*/ 	.byte	0x04, 0x17
        /*005a*/ 	.short	(.L_20 - .L_19)
.L_19:
        /*005c*/ 	.word	0x00000000
        /*0060*/ 	.short	0x0014
        /*0062*/ 	.short	0x0064
        /*0064*/ 	.byte	0x00, 0xf0, 0x11, 0x00


	//----- nvinfo : EIATTR_KPARAM_INFO
	.align		4
.L_20:
        /*0068*/ 	.byte	0x04, 0x17
        /*006a*/ 	.short	(.L_22 - .L_21)
.L_21:
        /*006c*/ 	.word	0x00000000
        /*0070*/ 	.short	0x0013
        /*0072*/ 	.short	0x0060
        /*0074*/ 	.byte	0x00, 0xf0, 0x11, 0x00


	//----- nvinfo : EIATTR_KPARAM_INFO
	.align		4
.L_22:
        /*0078*/ 	.byte	0x04, 0x17
        /*007a*/ 	.short	(.L_24 - .L_23)
.L_23:
        /*007c*/ 	.word	0x00000000
        /*0080*/ 	.short	0x0012
        /*0082*/ 	.short	0x005c
        /*0084*/ 	.byte	0x00, 0xf0, 0x11, 0x00


	//----- nvinfo : EIATTR_KPARAM_INFO
	.align		4
.L_24:
        /*0088*/ 	.byte	0x04, 0x17
        /*008a*/ 	.short	(.L_26 - .L_25)
.L_25:
        /*008c*/ 	.word	0x00000000
        /*0090*/ 	.short	0x0011
        /*0092*/ 	.short	0x0058
        /*0094*/ 	.byte	0x00, 0xf0, 0x11, 0x00


	//----- nvinfo : EIATTR_KPARAM_INFO
	.align		4
.L_26:
        /*0098*/ 	.byte	0x04, 0x17
        /*009a*/ 	.short	(.L_28 - .L_27)
.L_27:
        /*009c*/ 	.word	0x00000000
        /*00a0*/ 	.short	0x0010
        /*00a2*/ 	.short	0x0054
        /*00a4*/ 	.byte	0x00, 0xf0, 0x11, 0x00


	//----- nvinfo : EIATTR_KPARAM_INFO
	.align		4
.L_28:
        /*00a8*/ 	.byte	0x04, 0x17
        /*00aa*/ 	.short	(.L_30 - .L_29)
.L_29:
        /*00ac*/ 	.word	0x00000000
        /*00b0*/ 	.short	0x000f
        /*00b2*/ 	.short	0x0050
        /*00b4*/ 	.byte	0x00, 0xf0, 0x11, 0x00


	//----- nvinfo : EIATTR_KPARAM_INFO
	.align		4
.L_30:
        /*00b8*/ 	.byte	0x04, 0x17
        /*00ba*/ 	.short	(.L_32 - .L_31)
.L_31:
        /*00bc*/ 	.word	0x00000000
        /*00c0*/ 	.short	0x000e
        /*00c2*/ 	.short	0x004c
        /*00c4*/ 	.byte	0x00, 0xf0, 0x11, 0x00


	//----- nvinfo : EIATTR_KPARAM_INFO
	.align		4
.L_32:
        /*00c8*/ 	.byte	0x04, 0x17
        /*00ca*/ 	.short	(.L_34 - .L_33)
.L_33:
        /*00cc*/ 	.word	0x00000000
        /*00d0*/ 	.short	0x000d
        /*00d2*/ 	.short	0x0048
        /*00d4*/ 	.byte	0x00, 0xf0, 0x11, 0x00


	//----- nvinfo : EIATTR_KPARAM_INFO
	.align		4
.L_34:
        /*00d8*/ 	.byte	0x04, 0x17
        /*00da*/ 	.short	(.L_36 - .L_35)
.L_35:
        /*00dc*/ 	.word	0x00000000
        /*00e0*/ 	.short	0x000c
        /*00e2*/ 	.short	0x0044
        /*00e4*/ 	.byte	0x00, 0xf0, 0x11, 0x00


	//----- nvinfo : EIATTR_KPARAM_INFO
	.align		4
.L_36:
        /*00e8*/ 	.byte	0x04, 0x17
        /*00ea*/ 	.short	(.L_38 - .L_37)
.L_37:
        /*00ec*/ 	.word	0x00000000
        /*00f0*/ 	.short	0x000b
        /*00f2*/ 	.short	0x0040
        /*00f4*/ 	.byte	0x00, 0xf0, 0x11, 0x00


	//----- nvinfo : EIATTR_KPARAM_INFO
	.align		4
.L_38:
        /*00f8*/ 	.byte	0x04, 0x17
        /*00fa*/ 	.short	(.L_40 - .L_39)
.L_39:
        /*00fc*/ 	.word	0x00000000
        /*0100*/ 	.short	0x000a
        /*0102*/ 	.short	0x003c
        /*0104*/ 	.byte	0x00, 0xf0, 0x11, 0x00


	//----- nvinfo : EIATTR_KPARAM_INFO
	.align		4
.L_40:
        /*0108*/ 	.byte	0x04, 0x17
        /*010a*/ 	.short	(.L_42 - .L_41)
.L_41:
        /*010c*/ 	.word	0x00000000
        /*0110*/ 	.short	0x0009
        /*0112*/ 	.short	0x0038
        /*0114*/ 	.byte	0x00, 0xf0, 0x11, 0x00


	//----- nvinfo : EIATTR_KPARAM_INFO
	.align		4
.L_42:
        /*0118*/ 	.byte	0x04, 0x17
        /*011a*/ 	.short	(.L_44 - .L_43)
.L_43:
        /*011c*/ 	.word	0x00000000
        /*0120*/ 	.short	0x0008
        /*0122*/ 	.short	0x0034
        /*0124*/ 	.byte	0x00, 0xf0, 0x11, 0x00


	//----- nvinfo : EIATTR_KPARAM_INFO
	.align		4
.L_44:
        /*0128*/ 	.byte	0x04, 0x17
        /*012a*/ 	.short	(.L_46 - .L_45)
.L_45:
        /*012c*/ 	.word	0x00000000
        /*0130*/ 	.short	0x0007
        /*0132*/ 	.short	0x0030
        /*0134*/ 	.byte	0x00, 0xf0, 0x11, 0x00


	//----- nvinfo : EIATTR_KPARAM_INFO
	.align		4
.L_46:
        /*0138*/ 	.byte	0x04, 0x17
        /*013a*/ 	.short	(.L_48 - .L_47)
.L_47:
        /*013c*/ 	.word	0x00000000
        /*0140*/ 	.short	0x0006
        /*0142*/ 	.short	0x002c
        /*0144*/ 	.byte	0x00, 0xf0, 0x11, 0x00


	//----- nvinfo : EIATTR_KPARAM_INFO
	.align		4
.L_48:
        /*0148*/ 	.byte	0x04, 0x17
        /*014a*/ 	.short	(.L_50 - .L_49)
.L_49:
        /*014c*/ 	.word	0x00000000
        /*0150*/ 	.short	0x0005
        /*0152*/ 	.short	0x0028
        /*0154*/ 	.byte	0x00, 0xf0, 0x11, 0x00


	//----- nvinfo : EIATTR_KPARAM_INFO
	.align		4
.L_50:
        /*0158*/ 	.byte	0x04, 0x17
        /*015a*/ 	.short	(.L_52 - .L_51)
.L_51:
        /*015c*/ 	.word	0x00000000
        /*0160*/ 	.short	0x0004
        /*0162*/ 	.short	0x0020
        /*0164*/ 	.byte	0x00, 0xf4, 0x21, 0x00


	//----- nvinfo : EIATTR_KPARAM_INFO
	.align		4
.L_52:
        /*0168*/ 	.byte	0x04, 0x17
        /*016a*/ 	.short	(.L_54 - .L_53)
.L_53:
        /*016c*/ 	.word	0x00000000
        /*0170*/ 	.short	0x0003
        /*0172*/ 	.short	0x0018
        /*0174*/ 	.byte	0x00, 0xf4, 0x21, 0x00


	//----- nvinfo : EIATTR_KPARAM_INFO
	.align		4
.L_54:
        /*0178*/ 	.byte	0x04, 0x17
        /*017a*/ 	.short	(.L_56 - .L_55)
.L_55:
        /*017c*/ 	.word	0x00000000
        /*0180*/ 	.short	0x0002
        /*0182*/ 	.short	0x0010
        /*0184*/ 	.byte	0x00, 0xf4, 0x21, 0x00


	//----- nvinfo : EIATTR_KPARAM_INFO
	.align		4
.L_56:
        /*0188*/ 	.byte	0x04, 0x17
        /*018a*/ 	.short	(.L_58 - .L_57)
.L_57:
        /*018c*/ 	.word	0x00000000
        /*0190*/ 	.short	0x0001
        /*0192*/ 	.short	0x0008
        /*0194*/ 	.byte	0x00, 0xf4, 0x21, 0x00


	//----- nvinfo : EIATTR_KPARAM_INFO
	.align		4
.L_58:
        /*0198*/ 	.byte	0x04, 0x17
        /*019a*/ 	.short	(.L_60 - .L_59)
.L_59:
        /*019c*/ 	.word	0x00000000
        /*01a0*/ 	.short	0x0000
        /*01a2*/ 	.short	0x0000
        /*01a4*/ 	.byte	0x00, 0xf4, 0x21, 0x00


	//----- nvinfo : EIATTR_SPARSE_MMA_MASK
	.align		4
.L_60:
        /*01a8*/ 	.byte	0x03, 0x50
        /*01aa*/ 	.short	0x0000


	//----- nvinfo : EIATTR_MAXREG_COUNT
	.align		4
        /*01ac*/ 	.byte	0x03, 0x1b
        /*01ae*/ 	.short	0x00ff


	//----- nvinfo : EIATTR_NUM_BARRIERS
	.align		4
        /*01b0*/ 	.byte	0x02, 0x4c
        /*01b2*/ 	.byte	0x01
	.zero		1


	//----- nvinfo : EIATTR_ANNOTATIONS
	.align		4
        /*01b4*/ 	.byte	0x04, 0x55
        /*01b6*/ 	.short	(.L_62 - .L_61)


	//   ....[0]....
.L_61:
        /*01b8*/ 	.word	0x00000001
        /*01bc*/ 	.byte	0xe0, 0x01, 0x00, 0x00, 0x01, 0x00, 0x00, 0x00, 0xc0, 0x02, 0x00, 0x00, 0x01, 0x00, 0x00, 0x00
        /* <DEDUP_REMOVED lines=2230> */
        /*8d2c*/ 	.byte	0xc0, 0x43, 0x04, 0x00


	//----- nvinfo : EIATTR_MERCURY_ISA_VERSION
	.align		4
.L_62:
        /*8d30*/ 	.byte	0x03, 0x5f
        /*8d32*/ 	.short	0x0101


	//----- nvinfo : EIATTR_COOP_GROUP_MASK_REGIDS
	.align		4
        /*8d34*/ 	.byte	0x04, 0x29
        /*8d36*/ 	.short	(.L_64 - .L_63)


	//   ....[0]....
.L_63:
        /*8d38*/ 	.word	0xffffffff


	//   ....[1]....
        /*8d3c*/ 	.word	0xffffffff


	//   ....[2]....
        /*8d40*/ 	.word	0xffffffff


	//   ....[3]....
        /*8d44*/ 	.word	0xffffffff


	//   ....[4]....
        /*8d48*/ 	.word	0xffffffff


	//   ....[5]....
        /*8d4c*/ 	.word	0xffffffff


	//   ....[6]....
        /*8d50*/ 	.word	0xffffffff


	//   ....[7]....
        /*8d54*/ 	.word	0xffffffff


	//   ....[8]....
        /*8d58*/ 	.word	0xffffffff


	//   ....[9]....
        /*8d5c*/ 	.word	0xffffffff


	//   ....[10]....
        /*8d60*/ 	.word	0xffffffff


	//   ....[11]....
        /*8d64*/ 	.word	0xffffffff


	//   ....[12]....
        /*8d68*/ 	.word	0xffffffff


	//   ....[13]....
        /*8d6c*/ 	.word	0xffffffff


	//   ....[14]....
        /*8d70*/ 	.word	0xffffffff


	//   ....[15]....
        /*8d74*/ 	.word	0xffffffff


	//----- nvinfo : EIATTR_COOP_GROUP_INSTR_OFFSETS
	.align		4
.L_64:
        /*8d78*/ 	.byte	0x04, 0x28
        /*8d7a*/ 	.short	(.L_66 - .L_65)


	//   ....[0]....
.L_65:
        /*8d7c*/ 	.word	0x0001a4d0


	//   ....[1]....
        /*8d80*/ 	.word	0x0001a600


	//   ....[2]....
        /*8d84*/ 	.word	0x0001a610


	//   ....[3]....
        /*8d88*/ 	.word	0x0001a640


	//   ....[4]....
        /*8d8c*/ 	.word	0x0001eb40


	//   ....[5]....
        /*8d90*/ 	.word	0x0001eb80


	//   ....[6]....
        /*8d94*/ 	.word	0x0001eba0


	//   ....[7]....
        /*8d98*/ 	.word	0x0001ebc0


	//   ....[8]....
        /*8d9c*/ 	.word	0x00020f60


	//   ....[9]....
        /*8da0*/ 	.word	0x00021290


	//   ....[10]....
        /*8da4*/ 	.word	0x000212a0


	//   ....[11]....
        /*8da8*/ 	.word	0x000212b0


	//   ....[12]....
        /*8dac*/ 	.word	0x00021300


	//   ....[13]....
        /*8db0*/ 	.word	0x00021310


	//   ....[14]....
        /*8db4*/ 	.word	0x00021320


	//   ....[15]....
        /*8db8*/ 	.word	0x00021330


	//----- nvinfo : EIATTR_EXIT_INSTR_OFFSETS
	.align		4
.L_66:
        /*8dbc*/ 	.byte	0x04, 0x1c
        /*8dbe*/ 	.short	(.L_68 - .L_67)


	//   ....[0]....
.L_67:
        /*8dc0*/ 	.word	0x00044810


	//----- nvinfo : EIATTR_REQNTID
	.align		4
.L_68:
        /*8dc4*/ 	.byte	0x04, 0x10
        /*8dc6*/ 	.short	(.L_70 - .L_69)
.L_69:
        /*8dc8*/ 	.word	0x00000100
        /*8dcc*/ 	.word	0x00000001
        /*8dd0*/ 	.word	0x00000001


	//----- nvinfo : EIATTR_CBANK_PARAM_SIZE
	.align		4
.L_70:
        /*8dd4*/ 	.byte	0x03, 0x19
        /*8dd6*/ 	.short	0x0088


	//----- nvinfo : EIATTR_PARAM_CBANK
	.align		4
        /*8dd8*/ 	.byte	0x04, 0x0a
        /*8dda*/ 	.short	(.L_72 - .L_71)
	.align		4
.L_71:
        /*8ddc*/ 	.word	index@(.nv.constant0.attn_fwd)
        /*8de0*/ 	.short	0x0210
        /*8de2*/ 	.short	0x0088


	//----- nvinfo : EIATTR_SW_WAR
	.align		4
.L_72:
        /*8de4*/ 	.byte	0x04, 0x36
        /*8de6*/ 	.short	(.L_74 - .L_73)
.L_73:
        /*8de8*/ 	.word	0x00000008
.L_74:


//--------------------- .nv.callgraph             --------------------------
	.section	.nv.callgraph,"",@"SHT_CUDA_CALLGRAPH"
	.align	4
	.sectionentsize	8
	.align		4
        /*0000*/ 	.word	0x00000000
	.align		4
        /*0004*/ 	.word	0xffffffff
	.align		4
        /*0008*/ 	.word	0x00000000
	.align		4
        /*000c*/ 	.word	0xfffffffe
	.align		4
        /*0010*/ 	.word	0x00000000
	.align		4
        /*0014*/ 	.word	0xfffffffd
	.align		4
        /*0018*/ 	.word	0x00000000
	.align		4
        /*001c*/ 	.word	0xfffffffc


//--------------------- .nv.constant4             --------------------------
	.section	.nv.constant4,"a",@progbits
	.align	8
	.align		8
.nv.constant4:
        /*0000*/ 	.dword	_$_str


//--------------------- .text.attn_fwd            --------------------------
	.section	.text.attn_fwd,"ax",@progbits
	.align	128
        .global         attn_fwd
        .type           attn_fwd,@function
        .size           attn_fwd,(.L_x_3 - attn_fwd)
        .other          attn_fwd,@"STO_CUDA_ENTRY STV_DEFAULT"
attn_fwd:
.text.attn_fwd:
[----:B------:R-:W0:Y:S01]  /*0000*/  LDC R1, c[0x0][0x28] ;  /* 0x00000a00ff017b82 */ /* 0x000e220000000800 */
[----:B------:R-:W1:Y:S07]  /*0010*/  S2R R5, SR_CTAID.X ;  /* 0x0000000000057919 */ /* 0x000e6e0000002500 */
[----:B------:R-:W2:Y:S01]  /*0020*/  LDC.64 R2, c[0x0][0x240] ;  /* 0x00009000ff027b82 */ /* 0x000ea20000000a00 */
[----:B0-----:R-:W-:Y:S01]  /*0030*/  IADD3 R1, R1, -0x1198, RZ ;  /* 0xffffee6801017810 */ /* 0x001fe20007ffe0ff */
[----:B------:R-:W-:Y:S01]  /*0040*/  ULDC.64 UR4, c[0x0][0x208] ;  /* 0x0000820000047ab9 */ /* 0x000fe20000000a00 */
[----:B------:R-:W1:Y:S01]  /*0050*/  S2R R82, SR_TID.X ;  /* 0x0000000000527919 */ /* 0x000e620000002100 */
[----:B------:R-:W2:Y:S04]  /*0060*/  S2R R0, SR_CTAID.Y ;  /* 0x0000000000007919 */ /* 0x000ea80000002600 */
[----:B------:R-:W0:Y:S01]  /*0070*/  LDC.64 R6, c[0x0][0x210] ;  /* 0x00008400ff067b82 */ /* 0x000e220000000a00 */
[----:B------:R-:W3:Y:S07]  /*0080*/  S2R R4, SR_CgaCtaId ;  /* 0x0000000000047919 */ /* 0x000eee0000008800 */
[----:B------:R-:W4:Y:S08]  /*0090*/  LDC R26, c[0x0][0x248] ;  /* 0x00009200ff1a7b82 */ /* 0x000f300000000800 */
[----:B------:R-:W5:Y:S08]  /*00a0*/  LDC R71, c[0x0][0x248] ;  /* 0x00009200ff477b82 */ /* 0x000f700000000800 */
[----:B------:R-:W5:Y:S01]  /*00b0*/  LDC R73, c[0x0][0x248] ;  /* 0x00009200ff497b82 */ /* 0x000f620000000800 */
[----:B-1----:R-:W-:Y:S01]  /*00c0*/  PRMT R5, R82, 0x6540, R5 ;  /* 0x0000654052057816 */ /* 0x002fe20000000005 */
[----:B--2---:R-:W-:-:S06]  /*00d0*/  IMAD R0, R0, R2, RZ ;  /* 0x0000000200007224 */ /* 0x004fcc00078e02ff */
[----:B------:R-:W1:Y:S01]  /*00e0*/  LDC R79, c[0x0][0x248] ;  /* 0x00009200ff4f7b82 */ /* 0x000e620000000800 */
[----:B------:R-:W-:Y:S01]  /*00f0*/  IMAD R2, R5, R3, RZ ;  /* 0x0000000305027224 */ /* 0x000fe200078e02ff */
[----:B------:R-:W-:Y:S01]  /*0100*/  MOV R3, 0x400 ;  /* 0x0000040000037802 */ /* 0x000fe20000000f00 */
[----:B----4-:R-:W-:Y:S01]  /*0110*/  IMAD R60, R26, 0x90, RZ ;  /* 0x000000901a3c7824 */ /* 0x010fe200078e02ff */
[C---:B------:R-:W-:Y:S01]  /*0120*/  SHF.L.U32 R121, R0.reuse, 0x1, RZ ;  /* 0x0000000100797819 */ /* 0x040fe200000006ff */
[----:B------:R-:W-:Y:S01]  /*0130*/  IMAD.HI R0, R0, 0x2, RZ ;  /* 0x0000000200007827 */ /* 0x000fe200078e02ff */
[----:B------:R-:W-:Y:S02]  /*0140*/  SHF.L.U32 R120, R2, 0x1, RZ ;  /* 0x0000000102787819 */ /* 0x000fe400000006ff */
[----:B---3--:R-:W-:Y:S01]  /*0150*/  LEA R80, R4, R3, 0x18 ;  /* 0x0000000304507211 */ /* 0x008fe200078ec0ff */
[----:B------:R-:W-:Y:S01]  /*0160*/  IMAD.HI R2, R2, 0x2, RZ ;  /* 0x0000000202027827 */ /* 0x000fe200078e02ff */
[----:B0-----:R-:W-:Y:S01]  /*0170*/  IADD3 R120, P0, P1, R120, R6, R121 ;  /* 0x0000000678787210 */ /* 0x001fe2000791e079 */
[----:B------:R-:W0:Y:S01]  /*0180*/  LDC R77, c[0x0][0x248] ;  /* 0x00009200ff4d7b82 */ /* 0x000e220000000800 */
[----:B------:R-:W-:Y:S01]  /*0190*/  SHF.L.U32 R4, R82, 0x3, RZ ;  /* 0x0000000352047819 */ /* 0x000fe200000006ff */
[----:B------:R-:W-:Y:S01]  /*01a0*/  IMAD R53, R26, 0x48, RZ ;  /* 0x000000481a357824 */ /* 0x000fe200078e02ff */
[----:B------:R-:W-:Y:S01]  /*01b0*/  IADD3.X R121, R2, R7, R0, P0, P1 ;  /* 0x0000000702797210 */ /* 0x000fe200007e2400 */
[----:B------:R-:W-:Y:S01]  /*01c0*/  IMAD R9, R26, 0x50, RZ ;  /* 0x000000501a097824 */ /* 0x000fe200078e02ff */
[C---:B------:R-:W-:Y:S01]  /*01d0*/  SHF.L.U32 R0, R82.reuse, 0x4, RZ ;  /* 0x0000000452007819 */ /* 0x040fe200000006ff */
[----:B------:R-:W-:Y:S01]  /*01e0*/  STL [R1+0x804], R80 ;  /* 0x0008045001007387 */ /* 0x000fe20000100800 */
[----:B------:R-:W-:Y:S01]  /*01f0*/  SHF.L.U32 R2, R82, 0x7, RZ ;  /* 0x0000000752027819 */ /* 0x000fe200000006ff */
[----:B------:R-:W2:Y:S01]  /*0200*/  LDC R70, c[0x0][0x248] ;  /* 0x00009200ff467b82 */ /* 0x000ea20000000800 */
[----:B------:R-:W-:Y:S01]  /*0210*/  LOP3.LUT R0, R0, 0xf0, RZ, 0xc0, !PT ;  /* 0x000000f000007812 */ /* 0x000fe200078ec0ff */
[----:B------:R-:W-:Y:S01]  /*0220*/  IMAD R25, R26, 0x28, RZ ;  /* 0x000000281a197824 */ /* 0x000fe200078e02ff */
[----:B------:R-:W-:Y:S01]  /*0230*/  LOP3.LUT R3, R2, 0x800, RZ, 0xc0, !PT ;  /* 0x0000080002037812 */ /* 0x000fe200078ec0ff */
[----:B------:R-:W-:Y:S01]  /*0240*/  IMAD R31, R26, 0xa0, RZ ;  /* 0x000000a01a1f7824 */ /* 0x000fe200078e02ff */
[----:B------:R-:W-:Y:S01]  /*0250*/  SHF.L.U32 R5, R82, 0x2, RZ ;  /* 0x0000000252057819 */ /* 0x000fe200000006ff */
[C---:B------:R-:W-:Y:S01]  /*0260*/  IMAD R51, R26.reuse, 0x18, RZ ;  /* 0x000000181a337824 */ /* 0x040fe200078e02ff */
[----:B------:R-:W-:Y:S01]  /*0270*/  IADD3 R2, R3, R80, R0 ;  /* 0x0000005003027210 */ /* 0x000fe20007ffe000 */
[----:B------:R-:W-:Y:S01]  /*0280*/  IMAD R11, R26, 0x60, RZ ;  /* 0x000000601a0b7824 */ /* 0x000fe200078e02ff */
[----:B------:R-:W-:Y:S01]  /*0290*/  LOP3.LUT R4, R4, 0x38, RZ, 0xc0, !PT ;  /* 0x0000003804047812 */ /* 0x000fe200078ec0ff */
[----:B------:R-:W-:Y:S01]  /*02a0*/  IMAD R48, R26, 0xc0, RZ ;  /* 0x000000c01a307824 */ /* 0x000fe200078e02ff */
[----:B------:R-:W-:Y:S01]  /*02b0*/  IADD3 R6, P0, R60, R120, RZ ;  /* 0x000000783c067210 */ /* 0x000fe20007f1e0ff */
[----:B------:R3:W-:Y:S01]  /*02c0*/  STL [R1+0xc14], R2 ;  /* 0x000c140201007387 */ /* 0x0007e20000100800 */
[----:B------:R-:W-:Y:S01]  /*02d0*/  LOP3.LUT R5, R5, 0x3c0, RZ, 0xc0, !PT ;  /* 0x000003c005057812 */ /* 0x000fe200078ec0ff */
[----:B------:R-:W4:Y:S01]  /*02e0*/  LDC R196, c[0x0][0x248] ;  /* 0x00009200ffc47b82 */ /* 0x000f220000000800 */
[-C--:B------:R-:W-:Y:S01]  /*02f0*/  LEA.HI.X.SX32 R7, R53, R121.reuse, 0x1, P0 ;  /* 0x0000007935077211 */ /* 0x080fe200000f0eff */
[C---:B------:R-:W-:Y:S01]  /*0300*/  IMAD R13, R26.reuse, 0x70, RZ ;  /* 0x000000701a0d7824 */ /* 0x040fe200078e02ff */
[----:B------:R-:W-:Y:S01]  /*0310*/  IADD3 R0, R5, R80, R4 ;  /* 0x0000005005007210 */ /* 0x000fe20007ffe004 */
[C---:B------:R-:W-:Y:S01]  /*0320*/  IMAD R5, R26.reuse, 0x30, RZ ;  /* 0x000000301a057824 */ /* 0x040fe200078e02ff */
[-C--:B------:R-:W-:Y:S01]  /*0330*/  IADD3 R8, P1, R31, R120.reuse, RZ ;  /* 0x000000781f087210 */ /* 0x080fe20007f3e0ff */
[----:B------:R5:W4:Y:S01]  /*0340*/  LDG.E.U16 R97, desc[UR4][R6.64] ;  /* 0x0000000406617981 */ /* 0x000b22000c1e1500 */
[----:B---3--:R-:W-:Y:S01]  /*0350*/  IADD3 R2, P0, R9, R120, RZ ;  /* 0x0000007809027210 */ /* 0x008fe20007f1e0ff */
[C---:B------:R-:W-:Y:S01]  /*0360*/  IMAD R10, R26.reuse, 0xe0, RZ ;  /* 0x000000e01a0a7824 */ /* 0x040fe200078e02ff */
[C---:B------:R-:W-:Y:S01]  /*0370*/  LEA R21, R26.reuse, R26, 0x7 ;  /* 0x0000001a1a157211 */ /* 0x040fe200078e38ff */
[C---:B------:R-:W-:Y:S01]  /*0380*/  IMAD R75, R26.reuse, 0x38, RZ ;  /* 0x000000381a4b7824 */ /* 0x040fe200078e02ff */
[-C--:B------:R-:W-:Y:S01]  /*0390*/  LEA.HI.X.SX32 R3, R25, R121.reuse, 0x1, P0 ;  /* 0x0000007919037211 */ /* 0x080fe200000f0eff */
[C---:B------:R-:W-:Y:S01]  /*03a0*/  IMAD R23, R26.reuse, 0x12, RZ ;  /* 0x000000121a177824 */ /* 0x040fe200078e02ff */
[-C--:B------:R-:W-:Y:S01]  /*03b0*/  IADD3 R90, P0, R5, R120.reuse, RZ ;  /* 0x00000078055a7210 */ /* 0x080fe20007f1e0ff */
[C---:B------:R-:W-:Y:S01]  /*03c0*/  IMAD R29, R26.reuse, 0x22, RZ ;  /* 0x000000221a1d7824 */ /* 0x040fe200078e02ff */
[-C--:B------:R-:W-:Y:S01]  /*03d0*/  LEA.HI.X.SX32 R9, R9, R121.reuse, 0x1, P1 ;  /* 0x0000007909097211 */ /* 0x080fe200008f0eff */
[----:B------:R3:W4:Y:S01]  /*03e0*/  LDG.E.U16 R95, desc[UR4][R2.64] ;  /* 0x00000004025f7981 */ /* 0x000722000c1e1500 */
[----:B------:R-:W-:Y:S01]  /*03f0*/  LEA.HI.X.SX32 R91, R51, R121, 0x1, P0 ;  /* 0x00000079335b7211 */ /* 0x000fe200000f0eff */
[----:B------:R-:W4:Y:S01]  /*0400*/  LDC R211, c[0x0][0x248] ;  /* 0x00009200ffd37b82 */ /* 0x000f220000000800 */
[----:B-----5:R-:W-:Y:S01]  /*0410*/  IADD3 R6, P0, R11, R120, RZ ;  /* 0x000000780b067210 */ /* 0x020fe20007f1e0ff */
[----:B------:R5:W4:Y:S01]  /*0420*/  LDG.E.U16 R94, desc[UR4][R8.64] ;  /* 0x00000004085e7981 */ /* 0x000b22000c1e1500 */
[----:B------:R-:W-:-:S02]  /*0430*/  IMAD R47, R26, 0x58, RZ ;  /* 0x000000581a2f7824 */ /* 0x000fc400078e02ff */
[----:B------:R-:W-:Y:S01]  /*0440*/  IMAD R50, R26, 0xd0, RZ ;  /* 0x000000d01a327824 */ /* 0x000fe200078e02ff */
[----:B------:R-:W4:Y:S01]  /*0450*/  LDG.E.U16 R64, desc[UR4][R120.64] ;  /* 0x0000000478407981 */ /* 0x000f22000c1e1500 */
[-C--:B---3--:R-:W-:Y:S01]  /*0460*/  IADD3 R2, P1, R48, R120.reuse, RZ ;  /* 0x0000007830027210 */ /* 0x088fe20007f3e0ff */
[----:B------:R-:W3:Y:S01]  /*0470*/  LDC R210, c[0x0][0x248] ;  /* 0x00009200ffd27b82 */ /* 0x000ee20000000800 */
[-C--:B------:R-:W-:Y:S01]  /*0480*/  LEA.HI.X.SX32 R7, R5, R121.reuse, 0x1, P0 ;  /* 0x0000007905077211 */ /* 0x080fe200000f0eff */
[C---:B------:R-:W-:Y:S01]  /*0490*/  IMAD R4, R26.reuse, 0xb0, RZ ;  /* 0x000000b01a047824 */ /* 0x040fe200078e02ff */
[-C--:B------:R-:W-:Y:S01]  /*04a0*/  LEA.HI.X.SX32 R3, R11, R121.reuse, 0x1, P1 ;  /* 0x000000790b037211 */ /* 0x080fe200008f0eff */
[----:B------:R-:W-:Y:S01]  /*04b0*/  IMAD R55, R26, 0x32, RZ ;  /* 0x000000321a377824 */ /* 0x000fe200078e02ff */
[-C--:B-----5:R-:W-:Y:S01]  /*04c0*/  IADD3 R8, P0, R13, R120.reuse, RZ ;  /* 0x000000780d087210 */ /* 0x0a0fe20007f1e0ff */
[----:B------:R5:W3:Y:S01]  /*04d0*/  LDG.E.U16 R89, desc[UR4][R6.64] ;  /* 0x0000000406597981 */ /* 0x000ae2000c1e1500 */
[----:B------:R-:W-:Y:S01]  /*04e0*/  IADD3 R12, P1, R10, R120, RZ ;  /* 0x000000780a0c7210 */ /* 0x000fe20007f3e0ff */
[----:B------:R-:W3:Y:S01]  /*04f0*/  LDC R208, c[0x0][0x248] ;  /* 0x00009200ffd07b82 */ /* 0x000ee20000000800 */
[----:B------:R-:W-:Y:S01]  /*0500*/  LEA.HI.X.SX32 R9, R75, R121, 0x1, P0 ;  /* 0x000000794b097211 */ /* 0x000fe200000f0eff */
[----:B------:R1:W3:Y:S01]  /*0510*/  LDG.E.U16 R88, desc[UR4][R2.64] ;  /* 0x0000000402587981 */ /* 0x0002e2000c1e1500 */
[----:B------:R-:W-:-:S02]  /*0520*/  LEA R5, R26, R26, 0x3 ;  /* 0x0000001a1a057211 */ /* 0x000fc400078e18ff */
[-C--:B------:R-:W-:Y:S01]  /*0530*/  LEA.HI.X.SX32 R13, R13, R121.reuse, 0x1, P1 ;  /* 0x000000790d0d7211 */ /* 0x080fe200008f0eff */
[----:B------:R-:W-:Y:S01]  /*0540*/  IMAD R57, R26, 0x68, RZ ;  /* 0x000000681a397824 */ /* 0x000fe200078e02ff */
[----:B------:R-:W-:Y:S01]  /*0550*/  IADD3 R92, P2, R4, R120, RZ ;  /* 0x00000078045c7210 */ /* 0x000fe20007f5e0ff */
[----:B------:R0:W3:Y:S01]  /*0560*/  LDG.E.U16 R85, desc[UR4][R8.64] ;  /* 0x0000000408557981 */ /* 0x0000e2000c1e1500 */
[C---:B-----5:R-:W-:Y:S01]  /*0570*/  LEA R7, R26.reuse, R26, 0x4 ;  /* 0x0000001a1a077211 */ /* 0x060fe200078e20ff */
[----:B------:R-:W5:Y:S01]  /*0580*/  LDC R209, c[0x0][0x248] ;  /* 0x00009200ffd17b82 */ /* 0x000f620000000800 */
[-C--:B------:R-:W-:Y:S01]  /*0590*/  IADD3 R6, P1, R29, R120.reuse, RZ ;  /* 0x000000781d067210 */ /* 0x080fe20007f3e0ff */
[C---:B------:R-:W-:Y:S01]  /*05a0*/  IMAD R54, R26.reuse, 0xf0, RZ ;  /* 0x000000f01a367824 */ /* 0x040fe200078e02ff */
[-C--:B-1----:R-:W-:Y:S01]  /*05b0*/  IADD3 R2, P0, R23, R120.reuse, RZ ;  /* 0x0000007817027210 */ /* 0x082fe20007f1e0ff */
[C---:B------:R-:W-:Y:S01]  /*05c0*/  IMAD R65, R26.reuse, 0x62, RZ ;  /* 0x000000621a417824 */ /* 0x040fe200078e02ff */
[-C--:B------:R-:W-:Y:S01]  /*05d0*/  LEA.HI.X.SX32 R93, R47, R121.reuse, 0x1, P2 ;  /* 0x000000792f5d7211 */ /* 0x080fe200010f0eff */
[C---:B------:R-:W-:Y:S01]  /*05e0*/  IMAD R49, R26.reuse, 0x78, RZ ;  /* 0x000000781a317824 */ /* 0x040fe200078e02ff */
[-C--:B------:R-:W-:Y:S01]  /*05f0*/  LEA.HI.X.SX32 R3, R5, R121.reuse, 0x1, P0 ;  /* 0x0000007905037211 */ /* 0x080fe200000f0eff */
[C---:B------:R-:W-:Y:S01]  /*0600*/  IMAD R5, R26.reuse, 0x19, RZ ;  /* 0x000000191a057824 */ /* 0x040fe200078e02ff */
[-C--:B------:R-:W-:Y:S01]  /*0610*/  LEA.HI.X.SX32 R7, R7, R121.reuse, 0x1, P1 ;  /* 0x0000007907077211 */ /* 0x080fe200008f0eff */
[----:B------:R-:W-:Y:S01]  /*0620*/  IMAD R59, R26, 0x42, RZ ;  /* 0x000000421a3b7824 */ /* 0x000fe200078e02ff */
[-C--:B------:R-:W-:Y:S01]  /*0630*/  IADD3 R86, P2, R50, R120.reuse, RZ ;  /* 0x0000007832567210 */ /* 0x080fe20007f5e0ff */
[----:B------:R1:W5:Y:S01]  /*0640*/  LDG.E.U16 R46, desc[UR4][R2.64] ;  /* 0x00000004022e7981 */ /* 0x000362000c1e1500 */
[----:B0-----:R-:W-:Y:S01]  /*0650*/  IADD3 R8, P0, R55, R120, RZ ;  /* 0x0000007837087210 */ /* 0x001fe20007f1e0ff */
[----:B------:R-:W0:Y:S01]  /*0660*/  LDC R207, c[0x0][0x248] ;  /* 0x00009200ffcf7b82 */ /* 0x000e220000000800 */
[-C--:B------:R-:W-:Y:S01]  /*0670*/  LEA.HI.X.SX32 R87, R57, R121.reuse, 0x1, P2 ;  /* 0x0000007939577211 */ /* 0x080fe200010f0eff */
[----:B------:R2:W5:Y:S01]  /*0680*/  LDG.E.U16 R45, desc[UR4][R6.64] ;  /* 0x00000004062d7981 */ /* 0x000562000c1e1500 */
[----:B------:R-:W-:-:S02]  /*0690*/  LEA.HI.X.SX32 R9, R5, R121, 0x1, P0 ;  /* 0x0000007905097211 */ /* 0x000fc400000f0eff */
[----:B------:R-:W-:Y:S01]  /*06a0*/  IADD3 R14, P2, R54, R120, RZ ;  /* 0x00000078360e7210 */ /* 0x000fe20007f5e0ff */
[----:B------:R2:W5:Y:S01]  /*06b0*/  LDG.E.U16 R84, desc[UR4][R12.64] ;  /* 0x000000040c547981 */ /* 0x000562000c1e1500 */
[C---:B-1----:R-:W-:Y:S01]  /*06c0*/  IMAD R3, R26.reuse, 0x31, RZ ;  /* 0x000000311a037824 */ /* 0x042fe200078e02ff */
[C---:B------:R-:W-:Y:S01]  /*06d0*/  LEA R11, R26.reuse, R26, 0x5 ;  /* 0x0000001a1a0b7211 */ /* 0x040fe200078e28ff */
[C---:B------:R-:W-:Y:S01]  /*06e0*/  IMAD R61, R26.reuse, 0x52, RZ ;  /* 0x000000521a3d7824 */ /* 0x040fe200078e02ff */
[----:B------:R1:W-:Y:S01]  /*06f0*/  STL [R1+0xc18], R0 ;  /* 0x000c180001007387 */ /* 0x0003e20000100800 */
[-C--:B--2---:R-:W-:Y:S01]  /*0700*/  IADD3 R6, P0, R65, R120.reuse, RZ ;  /* 0x0000007841067210 */ /* 0x084fe20007f1e0ff */
[----:B------:R-:W2:Y:S01]  /*0710*/  LDC R205, c[0x0][0x248] ;  /* 0x00009200ffcd7b82 */ /* 0x000ea20000000800 */
[-C--:B------:R-:W-:Y:S01]  /*0720*/  LEA.HI.X.SX32 R15, R49, R121.reuse, 0x1, P2 ;  /* 0x00000079310f7211 */ /* 0x080fe200010f0eff */
[C---:B------:R-:W-:Y:S01]  /*0730*/  IMAD R17, R26.reuse, 0x29, RZ ;  /* 0x000000291a117824 */ /* 0x040fe200078e02ff */
[-C--:B------:R-:W-:Y:S01]  /*0740*/  IADD3 R12, P1, R59, R120.reuse, RZ ;  /* 0x000000783b0c7210 */ /* 0x080fe20007f3e0ff */
[----:B------:R1:W2:Y:S01]  /*0750*/  LDG.E.U16 R44, desc[UR4][R8.64] ;  /* 0x00000004082c7981 */ /* 0x0002a2000c1e1500 */
[-C--:B------:R-:W-:Y:S01]  /*0760*/  LEA.HI.X.SX32 R7, R3, R121.reuse, 0x1, P0 ;  /* 0x0000007903077211 */ /* 0x080fe200000f0eff */
[C---:B------:R-:W-:Y:S01]  /*0770*/  IMAD R3, R26.reuse, 0x72, RZ ;  /* 0x000000721a037824 */ /* 0x040fe200078e02ff */
[----:B------:R-:W-:Y:S01]  /*0780*/  LEA.HI.X.SX32 R13, R11, R121, 0x1, P1 ;  /* 0x000000790b0d7211 */ /* 0x000fe200008f0eff */
[----:B------:R1:W2:Y:S01]  /*0790*/  LDG.E.U16 R81, desc[UR4][R14.64] ;  /* 0x000000040e517981 */ /* 0x0002a2000c1e1500 */
[C---:B------:R-:W-:Y:S01]  /*07a0*/  IMAD R11, R26.reuse, 0x39, RZ ;  /* 0x000000391a0b7824 */ /* 0x040fe200078e02ff */
[----:B------:R-:W2:Y:S01]  /*07b0*/  LDC R206, c[0x0][0x248] ;  /* 0x00009200ffce7b82 */ /* 0x000ea20000000800 */
[C---:B------:R-:W-:Y:S01]  /*07c0*/  IMAD R5, R26.reuse, 0x82, RZ ;  /* 0x000000821a057824 */ /* 0x040fe200078e02ff */
[----:B------:R1:W2:Y:S01]  /*07d0*/  LDG.E.U16 R41, desc[UR4][R6.64] ;  /* 0x0000000406297981 */ /* 0x0002a2000c1e1500 */
[----:B------:R-:W-:Y:S01]  /*07e0*/  IMAD R186, R26, 0xa2, RZ ;  /* 0x000000a21aba7824 */ /* 0x000fe200078e02ff */
[----:B-1----:R-:W-:-:S02]  /*07f0*/  IADD3 R8, P0, R3, R120, RZ ;  /* 0x0000007803087210 */ /* 0x002fc40007f1e0ff */
[----:B------:R1:W2:Y:S01]  /*0800*/  LDG.E.U16 R43, desc[UR4][R12.64] ;  /* 0x000000040c2b7981 */ /* 0x0002a2000c1e1500 */
[----:B------:R-:W-:Y:S01]  /*0810*/  IADD3 R14, P2, R61, R120, RZ ;  /* 0x000000783d0e7210 */ /* 0x000fe20007f5e0ff */
[----:B------:R-:W2:Y:S01]  /*0820*/  LDC R204, c[0x0][0x248] ;  /* 0x00009200ffcc7b82 */ /* 0x000ea20000000800 */
[-C--:B------:R-:W-:Y:S01]  /*0830*/  LEA.HI.X.SX32 R9, R11, R121.reuse, 0x1, P0 ;  /* 0x000000790b097211 */ /* 0x080fe200000f0eff */
[C---:B------:R-:W-:Y:S01]  /*0840*/  IMAD R185, R26.reuse, 0x92, RZ ;  /* 0x000000921ab97824 */ /* 0x040fe200078e02ff */
[-C--:B------:R-:W-:Y:S01]  /*0850*/  LEA.HI.X.SX32 R15, R17, R121.reuse, 0x1, P2 ;  /* 0x00000079110f7211 */ /* 0x080fe200010f0eff */
[C---:B------:R-:W-:Y:S01]  /*0860*/  IMAD R7, R26.reuse, 0x51, RZ ;  /* 0x000000511a077824 */ /* 0x040fe200078e02ff */
[C---:B------:R-:W-:Y:S01]  /*0870*/  LEA R17, R26.reuse, R26, 0x6 ;  /* 0x0000001a1a117211 */ /* 0x040fe200078e30ff */
[----:B------:R-:W-:Y:S01]  /*0880*/  IMAD R187, R26, 0xb2, RZ ;  /* 0x000000b21abb7824 */ /* 0x000fe200078e02ff */
[-C--:B-1----:R-:W-:Y:S01]  /*0890*/  IADD3 R12, P1, R5, R120.reuse, RZ ;  /* 0x00000078050c7210 */ /* 0x082fe20007f3e0ff */
[----:B------:R1:W2:Y:S01]  /*08a0*/  LDG.E.U16 R42, desc[UR4][R14.64] ;  /* 0x000000040e2a7981 */ /* 0x0002a2000c1e1500 */
[-C--:B------:R-:W-:Y:S01]  /*08b0*/  IADD3 R6, P0, R186, R120.reuse, RZ ;  /* 0x00000078ba067210 */ /* 0x080fe20007f1e0ff */
[C---:B------:R-:W-:Y:S01]  /*08c0*/  IMAD R19, R26.reuse, 0x49, RZ ;  /* 0x000000491a137824 */ /* 0x040fe200078e02ff */
[-C--:B------:R-:W-:Y:S01]  /*08d0*/  LEA.HI.X.SX32 R13, R17, R121.reuse, 0x1, P1 ;  /* 0x00000079110d7211 */ /* 0x080fe200008f0eff */
[----:B------:R0:W2:Y:S01]  /*08e0*/  LDG.E.U16 R40, desc[UR4][R8.64] ;  /* 0x0000000408287981 */ /* 0x0000a2000c1e1500 */
[----:B------:R-:W-:Y:S01]  /*08f0*/  LEA.HI.X.SX32 R7, R7, R121, 0x1, P0 ;  /* 0x0000007907077211 */ /* 0x000fe200000f0eff */
[C---:B------:R-:W-:Y:S01]  /*0900*/  IMAD R11, R26.reuse, 0x59, RZ ;  /* 0x000000591a0b7824 */ /* 0x040fe200078e02ff */
[----:B------:R-:W2:Y:S01]  /*0910*/  LDC R203, c[0x0][0x248] ;  /* 0x00009200ffcb7b82 */ /* 0x000ea20000000800 */
[C---:B------:R-:W-:Y:S01]  /*0920*/  IMAD R190, R26.reuse, 0xc2, RZ ;  /* 0x000000c21abe7824 */ /* 0x040fe200078e02ff */
[----:B------:R0:W2:Y:S01]  /*0930*/  LDG.E.U16 R39, desc[UR4][R12.64] ;  /* 0x000000040c277981 */ /* 0x0000a2000c1e1500 */
[----:B-1----:R-:W-:Y:S01]  /*0940*/  IADD3 R14, P2, R185, R120, RZ ;  /* 0x00000078b90e7210 */ /* 0x002fe20007f5e0ff */
[----:B------:R-:W-:-:S02]  /*0950*/  IMAD R194, R26, 0xe2, RZ ;  /* 0x000000e21ac27824 */ /* 0x000fc400078e02ff */
[----:B------:R1:W2:Y:S01]  /*0960*/  LDG.E.U16 R37, desc[UR4][R6.64] ;  /* 0x0000000406257981 */ /* 0x0002a2000c1e1500 */
[-C--:B0-----:R-:W-:Y:S01]  /*0970*/  IADD3 R8, P0, R187, R120.reuse, RZ ;  /* 0x00000078bb087210 */ /* 0x081fe20007f1e0ff */
[C---:B------:R-:W-:Y:S01]  /*0980*/  IMAD R17, R26.reuse, 0x61, RZ ;  /* 0x000000611a117824 */ /* 0x040fe200078e02ff */
[-C--:B------:R-:W-:Y:S01]  /*0990*/  LEA.HI.X.SX32 R15, R19, R121.reuse, 0x1, P2 ;  /* 0x00000079130f7211 */ /* 0x080fe200010f0eff */
[C---:B------:R-:W-:Y:S01]  /*09a0*/  IMAD R192, R26.reuse, 0xd2, RZ ;  /* 0x000000d21ac07824 */ /* 0x040fe200078e02ff */
[-C--:B------:R-:W-:Y:S01]  /*09b0*/  LEA.HI.X.SX32 R9, R11, R121.reuse, 0x1, P0 ;  /* 0x000000790b097211 */ /* 0x080fe200000f0eff */
[----:B------:R-:W-:Y:S01]  /*09c0*/  IMAD R197, R26, 0xf2, RZ ;  /* 0x000000f21ac57824 */ /* 0x000fe200078e02ff */
[-C--:B------:R-:W-:Y:S01]  /*09d0*/  IADD3 R12, P1, R190, R120.reuse, RZ ;  /* 0x00000078be0c7210 */ /* 0x080fe20007f3e0ff */
[----:B------:R0:W2:Y:S01]  /*09e0*/  LDG.E.U16 R38, desc[UR4][R14.64] ;  /* 0x000000040e267981 */ /* 0x0000a2000c1e1500 */
[-C--:B------:R-:W-:Y:S01]  /*09f0*/  IADD3 R16, P0, R194, R120.reuse, RZ ;  /* 0x00000078c2107210 */ /* 0x080fe20007f1e0ff */
[C---:B-1----:R-:W-:Y:S01]  /*0a00*/  IMAD R7, R26.reuse, 0x71, RZ ;  /* 0x000000711a077824 */ /* 0x042fe200078e02ff */
[-C--:B------:R-:W-:Y:S01]  /*0a10*/  LEA.HI.X.SX32 R13, R17, R121.reuse, 0x1, P1 ;  /* 0x00000079110d7211 */ /* 0x080fe200008f0eff */
[C---:B------:R-:W-:Y:S01]  /*0a20*/  IMAD R19, R26.reuse, 0x69, RZ ;  /* 0x000000691a137824 */ /* 0x040fe200078e02ff */
[----:B------:R-:W2:Y:S01]  /*0a30*/  LDG.E.U16 R36, desc[UR4][R8.64] ;  /* 0x0000000408247981 */ /* 0x000ea2000c1e1500 */
[----:B------:R-:W1:Y:S01]  /*0a40*/  LDC R213, c[0x0][0x248] ;  /* 0x00009200ffd57b82 */ /* 0x000e620000000800 */
[-C--:B------:R-:W-:Y:S01]  /*0a50*/  LEA.HI.X.SX32 R17, R7, R121.reuse, 0x1, P0 ;  /* 0x0000007907117211 */ /* 0x080fe200000f0eff */
[C---:B------:R-:W-:Y:S01]  /*0a60*/  IMAD R7, R26.reuse, 0x79, RZ ;  /* 0x000000791a077824 */ /* 0x040fe200078e02ff */
[-C--:B------:R-:W-:Y:S01]  /*0a70*/  IADD3 R18, P0, R197, R120.reuse, RZ ;  /* 0x00000078c5127210 */ /* 0x080fe20007f1e0ff */
[----:B------:R-:W-:Y:S01]  /*0a80*/  IMAD R11, R26, 0xa, RZ ;  /* 0x0000000a1a0b7824 */ /* 0x000fe200078e02ff */
[----:B0-----:R-:W-:Y:S01]  /*0a90*/  IADD3 R14, P2, R192, R120, RZ ;  /* 0x00000078c00e7210 */ /* 0x001fe20007f5e0ff */
[----:B------:R-:W-:Y:S01]  /*0aa0*/  IMAD R147, R26, 0x102, RZ ;  /* 0x000001021a937824 */ /* 0x000fe200078e02ff */
[----:B------:R0:W2:Y:S01]  /*0ab0*/  LDG.E.U16 R35, desc[UR4][R12.64] ;  /* 0x000000040c237981 */ /* 0x0000a2000c1e1500 */
[----:B------:R-:W1:Y:S01]  /*0ac0*/  LDC R202, c[0x0][0x248] ;  /* 0x00009200ffca7b82 */ /* 0x000e620000000800 */
[----:B------:R-:W-:-:S02]  /*0ad0*/  LEA.HI.X.SX32 R15, R19, R121, 0x1, P2 ;  /* 0x00000079130f7211 */ /* 0x000fc400010f0eff */
[-C--:B------:R-:W-:Y:S01]  /*0ae0*/  LEA.HI.X.SX32 R19, R7, R121.reuse, 0x1, P0 ;  /* 0x0000007907137211 */ /* 0x080fe200000f0eff */
[----:B------:R-:W2:Y:S01]  /*0af0*/  LDG.E.U16 R33, desc[UR4][R16.64] ;  /* 0x0000000410217981 */ /* 0x000ea2000c1e1500 */
[C---:B------:R-:W-:Y:S02]  /*0b00*/  LEA R7, R26.reuse, R26, 0x2 ;  /* 0x0000001a1a077211 */ /* 0x040fe400078e10ff */
[-C--:B------:R-:W-:Y:S01]  /*0b10*/  IADD3 R6, P0, R11, R120.reuse, RZ ;  /* 0x000000780b067210 */ /* 0x080fe20007f1e0ff */
[----:B------:R0:W2:Y:S01]  /*0b20*/  LDG.E.U16 R34, desc[UR4][R14.64] ;  /* 0x000000040e227981 */ /* 0x0000a2000c1e1500 */
[-C--:B------:R-:W-:Y:S01]  /*0b30*/  IADD3 R20, P1, R147, R120.reuse, RZ ;  /* 0x0000007893147210 */ /* 0x080fe20007f3e0ff */
[C---:B0-----:R-:W-:Y:S01]  /*0b40*/  IMAD R13, R26.reuse, 0x14, RZ ;  /* 0x000000141a0d7824 */ /* 0x041fe200078e02ff */
[-C--:B------:R-:W-:Y:S01]  /*0b50*/  LEA.HI.X.SX32 R7, R7, R121.reuse, 0x1, P0 ;  /* 0x0000007907077211 */ /* 0x080fe200000f0eff */
[----:B------:R0:W2:Y:S01]  /*0b60*/  LDG.E.U16 R32, desc[UR4][R18.64] ;  /* 0x0000000412207981 */ /* 0x0000a2000c1e1500 */
[-C--:B------:R-:W-:Y:S01]  /*0b70*/  LEA.HI.X.SX32 R21, R21, R121.reuse, 0x1, P1 ;  /* 0x0000007915157211 */ /* 0x080fe200008f0eff */
[----:B------:R-:W1:Y:S01]  /*0b80*/  LDC R212, c[0x0][0x248] ;  /* 0x00009200ffd47b82 */ /* 0x000e620000000800 */
[-C--:B------:R-:W-:Y:S01]  /*0b90*/  IADD3 R8, P1, R13, R120.reuse, RZ ;  /* 0x000000780d087210 */ /* 0x080fe20007f3e0ff */
[----:B------:R-:W4:Y:S01]  /*0ba0*/  LDG.E.U16 R52, desc[UR4][R6.64] ;  /* 0x0000000406347981 */ /* 0x000f22000c1e1500 */
[-C--:B------:R-:W-:Y:S01]  /*0bb0*/  IADD3 R14, P2, R25, R120.reuse, RZ ;  /* 0x00000078190e7210 */ /* 0x080fe20007f5e0ff */
[C---:B------:R-:W-:Y:S01]  /*0bc0*/  IMAD R17, R26.reuse, 0x24, RZ ;  /* 0x000000241a117824 */ /* 0x040fe200078e02ff */
[-C--:B------:R-:W-:Y:S01]  /*0bd0*/  LEA.HI.X.SX32 R9, R11, R121.reuse, 0x1, P1 ;  /* 0x000000790b097211 */ /* 0x080fe200008f0eff */
[----:B------:R0:W2:Y:S01]  /*0be0*/  LDG.E.U16 R27, desc[UR4][R20.64] ;  /* 0x00000004141b7981 */ /* 0x0000a2000c1e1500 */
[-C--:B------:R-:W-:Y:S01]  /*0bf0*/  LEA.HI.X.SX32 R15, R13, R121.reuse, 0x1, P2 ;  /* 0x000000790d0f7211 */ /* 0x080fe200010f0eff */
[----:B------:R-:W1:Y:S01]  /*0c00*/  LDC R124, c[0x0][0x248] ;  /* 0x00009200ff7c7b82 */ /* 0x000e620000000800 */
[-C--:B------:R-:W-:Y:S01]  /*0c10*/  IADD3 R16, P1, R53, R120.reuse, RZ ;  /* 0x0000007835107210 */ /* 0x080fe20007f3e0ff */
[C---:B0-----:R-:W-:Y:S01]  /*0c20*/  IMAD R19, R26.reuse, 0x1a, RZ ;  /* 0x0000001a1a137824 */ /* 0x041fe200078e02ff */
[C---:B------:R-:W-:Y:S01]  /*0c30*/  IADD3 R12, P0, R17.reuse, R120, RZ ;  /* 0x00000078110c7210 */ /* 0x040fe20007f1e0ff */
[----:B------:R-:W3:Y:S01]  /*0c40*/  LDG.E.U16 R28, desc[UR4][R14.64] ;  /* 0x000000040e1c7981 */ /* 0x000ee2000c1e1500 */
[----:B------:R-:W-:Y:S01]  /*0c50*/  LEA.HI.X.SX32 R17, R17, R121, 0x1, P1 ;  /* 0x0000007911117211 */ /* 0x000fe200008f0eff */
[----:B------:R-:W-:-:S02]  /*0c60*/  IMAD R67, R26, 0x88, RZ ;  /* 0x000000881a437824 */ /* 0x000fc400078e02ff */
[----:B------:R0:W2:Y:S01]  /*0c70*/  LDG.E.U16 R25, desc[UR4][R8.64] ;  /* 0x0000000408197981 */ /* 0x0000a2000c1e1500 */
[----:B------:R-:W1:Y:S03]  /*0c80*/  LDC R122, c[0x0][0x248] ;  /* 0x00009200ff7a7b82 */ /* 0x000e660000000800 */
[----:B------:R-:W5:Y:S01]  /*0c90*/  LDG.E.U16 R2, desc[UR4][R16.64] ;  /* 0x0000000410027981 */ /* 0x000f62000c1e1500 */
[C---:B------:R-:W-:Y:S01]  /*0ca0*/  IMAD R21, R26.reuse, 0x34, RZ ;  /* 0x000000341a157824 */ /* 0x040fe200078e02ff */
[----:B------:R-:W-:Y:S01]  /*0cb0*/  LEA.HI.X.SX32 R13, R23, R121, 0x1, P0 ;  /* 0x00000079170d7211 */ /* 0x000fe200000f0eff */
[C---:B------:R-:W-:Y:S01]  /*0cc0*/  IMAD R11, R26.reuse, 0xd, RZ ;  /* 0x0000000d1a0b7824 */ /* 0x040fe200078e02ff */
[----:B------:R-:W2:Y:S01]  /*0cd0*/  LDG.E.U16 R86, desc[UR4][R86.64] ;  /* 0x0000000456567981 */ /* 0x000ea2000c1e1500 */
[----:B------:R-:W1:Y:S01]  /*0ce0*/  LDC R132, c[0x0][0x248] ;  /* 0x00009200ff847b82 */ /* 0x000e620000000800 */
[-C--:B0-----:R-:W-:Y:S01]  /*0cf0*/  IADD3 R8, P1, R21, R120.reuse, RZ ;  /* 0x0000007815087210 */ /* 0x081fe20007f3e0ff */
[----:B------:R-:W-:Y:S01]  /*0d00*/  IMAD R53, R26, 0x44, RZ ;  /* 0x000000441a357824 */ /* 0x000fe200078e02ff */
[-C--:B------:R-:W-:Y:S01]  /*0d10*/  IADD3 R6, P0, R19, R120.reuse, RZ ;  /* 0x0000007813067210 */ /* 0x080fe20007f1e0ff */
[----:B------:R0:W2:Y:S01]  /*0d20*/  LDG.E.U16 R24, desc[UR4][R12.64] ;  /* 0x000000040c187981 */ /* 0x0000a2000c1e1500 */
[----:B------:R-:W-:-:S02]  /*0d30*/  IADD3 R18, P2, R57, R120, RZ ;  /* 0x0000007839127210 */ /* 0x000fc40007f5e0ff */
[-C--:B------:R-:W-:Y:S01]  /*0d40*/  LEA.HI.X.SX32 R9, R19, R121.reuse, 0x1, P1 ;  /* 0x0000007913097211 */ /* 0x080fe200008f0eff */
[C---:B------:R-:W-:Y:S01]  /*0d50*/  IMAD R69, R26.reuse, 0x108, RZ ;  /* 0x000001081a457824 */ /* 0x040fe200078e02ff */
[-C--:B------:R-:W-:Y:S01]  /*0d60*/  IADD3 R20, P1, R67, R120.reuse, RZ ;  /* 0x0000007843147210 */ /* 0x080fe20007f3e0ff */
[----:B------:R-:W-:Y:S01]  /*0d70*/  IMAD R63, R26, 0x5a, RZ ;  /* 0x0000005a1a3f7824 */ /* 0x000fe200078e02ff */
[-C--:B------:R-:W-:Y:S01]  /*0d80*/  LEA.HI.X.SX32 R7, R11, R121.reuse, 0x1, P0 ;  /* 0x000000790b077211 */ /* 0x080fe200000f0eff */
[----:B------:R-:W2:Y:S01]  /*0d90*/  LDG.E.U16 R23, desc[UR4][R8.64] ;  /* 0x0000000408177981 */ /* 0x000ea2000c1e1500 */
[-C--:B------:R-:W-:Y:S01]  /*0da0*/  LEA.HI.X.SX32 R19, R21, R121.reuse, 0x1, P2 ;  /* 0x0000007915137211 */ /* 0x080fe200010f0eff */
[----:B------:R-:W1:Y:S01]  /*0db0*/  LDC R129, c[0x0][0x248] ;  /* 0x00009200ff817b82 */ /* 0x000e620000000800 */
[C---:B------:R-:W-:Y:S01]  /*0dc0*/  LEA.HI.X.SX32 R21, R53.reuse, R121, 0x1, P1 ;  /* 0x0000007935157211 */ /* 0x040fe200008f0eff */
[----:B------:R0:W2:Y:S01]  /*0dd0*/  LDG.E.U16 R30, desc[UR4][R6.64] ;  /* 0x00000004061e7981 */ /* 0x0000a2000c1e1500 */
[----:B------:R-:W-:-:S03]  /*0de0*/  IADD3 R14, P0, R53, R120, RZ ;  /* 0x00000078350e7210 */ /* 0x000fc60007f1e0ff */
[----:B------:R-:W2:Y:S02]  /*0df0*/  LDG.E.U16 R18, desc[UR4][R18.64] ;  /* 0x0000000412127981 */ /* 0x000ea4000c1e1500 */
[----:B------:R-:W1:Y:S02]  /*0e00*/  LDC R133, c[0x0][0x248] ;  /* 0x00009200ff857b82 */ /* 0x000e640000000800 */
[----:B------:R-:W2:Y:S01]  /*0e10*/  LDG.E.U16 R0, desc[UR4][R20.64] ;  /* 0x0000000414007981 */ /* 0x000ea2000c1e1500 */
[-C--:B------:R-:W-:Y:S01]  /*0e20*/  LEA.HI.X.SX32 R15, R29, R121.reuse, 0x1, P0 ;  /* 0x000000791d0f7211 */ /* 0x080fe200000f0eff */
[C---:B------:R-:W-:Y:S02]  /*0e30*/  IMAD R11, R26.reuse, 0x2a, RZ ;  /* 0x0000002a1a0b7824 */ /* 0x040fe400078e02ff */
[C---:B0-----:R-:W-:Y:S01]  /*0e40*/  IMAD R13, R26.reuse, 0x54, RZ ;  /* 0x000000541a0d7824 */ /* 0x041fe200078e02ff */
[----:B------:R-:W2:Y:S01]  /*0e50*/  LDG.E.U16 R92, desc[UR4][R92.64] ;  /* 0x000000045c5c7981 */ /* 0x000ea2000c1e1500 */
[C---:B------:R-:W-:Y:S01]  /*0e60*/  IMAD R53, R26.reuse, 0xa8, RZ ;  /* 0x000000a81a357824 */ /* 0x040fe200078e02ff */
[-C--:B------:R-:W-:Y:S01]  /*0e70*/  IADD3 R6, P0, R11, R120.reuse, RZ ;  /* 0x000000780b067210 */ /* 0x080fe20007f1e0ff */
[C---:B------:R-:W-:Y:S01]  /*0e80*/  IMAD R7, R26.reuse, 0x15, RZ ;  /* 0x000000151a077824 */ /* 0x040fe200078e02ff */
[----:B------:R0:W2:Y:S01]  /*0e90*/  LDG.E.U16 R22, desc[UR4][R14.64] ;  /* 0x000000040e167981 */ /* 0x0000a2000c1e1500 */
[-C--:B------:R-:W-:Y:S01]  /*0ea0*/  IADD3 R8, P1, R13, R120.reuse, RZ ;  /* 0x000000780d087210 */ /* 0x080fe20007f3e0ff */
[C---:B------:R-:W-:Y:S01]  /*0eb0*/  IMAD R17, R26.reuse, 0x64, RZ ;  /* 0x000000641a117824 */ /* 0x040fe200078e02ff */
[----:B------:R-:W1:Y:S01]  /*0ec0*/  LDC R128, c[0x0][0x248] ;  /* 0x00009200ff807b82 */ /* 0x000e620000000800 */
[-C--:B------:R-:W-:Y:S01]  /*0ed0*/  LEA.HI.X.SX32 R7, R7, R121.reuse, 0x1, P0 ;  /* 0x0000007907077211 */ /* 0x080fe200000f0eff */
[C---:B------:R-:W-:Y:S01]  /*0ee0*/  IMAD R218, R26.reuse, 0xa4, RZ ;  /* 0x000000a41ada7824 */ /* 0x040fe200078e02ff */
[----:B------:R-:W-:Y:S01]  /*0ef0*/  LEA.HI.X.SX32 R9, R11, R121, 0x1, P1 ;  /* 0x000000790b097211 */ /* 0x000fe200008f0eff */
[----:B------:R-:W-:Y:S01]  /*0f00*/  IMAD R223, R26, 0xc4, RZ ;  /* 0x000000c41adf7824 */ /* 0x000fe200078e02ff */
[----:B------:R-:W2:Y:S01]  /*0f10*/  LDG.E.U16 R90, desc[UR4][R90.64] ;  /* 0x000000045a5a7981 */ /* 0x000ea2000c1e1500 */
[----:B0-----:R-:W-:-:S02]  /*0f20*/  IADD3 R14, P2, R53, R120, RZ ;  /* 0x00000078350e7210 */ /* 0x001fc40007f5e0ff */
[----:B------:R-:W0:Y:S01]  /*0f30*/  LDC R126, c[0x0][0x248] ;  /* 0x00009200ff7e7b82 */ /* 0x000e220000000800 */
[----:B------:R-:W-:Y:S01]  /*0f40*/  IADD3 R12, P0, R17, R120, RZ ;  /* 0x00000078110c7210 */ /* 0x000fe20007f1e0ff */
[----:B------:R-:W2:Y:S01]  /*0f50*/  LDG.E.U16 R58, desc[UR4][R6.64] ;  /* 0x00000004063a7981 */ /* 0x000ea2000c1e1500 */
[----:B------:R-:W-:-:S05]  /*0f60*/  LEA.HI.X.SX32 R15, R13, R121, 0x1, P2 ;  /* 0x000000790d0f7211 */ /* 0x000fca00010f0eff */
[----:B------:R-:W0:Y:S08]  /*0f70*/  LDC R127, c[0x0][0x248] ;  /* 0x00009200ff7f7b82 */ /* 0x000e300000000800 */
        /* <DEDUP_REMOVED lines=26> */
[----:B------:R-:W0:Y:S01]  /*1120*/  LDC R198, c[0x0][0x248] ;  /* 0x00009200ffc67b82 */ /* 0x000e220000000800 */
[----:B----4-:R4:W-:Y:S01]  /*1130*/  STL [R1+0x108], R52 ;  /* 0x0001083401007387 */ /* 0x0109e20000100800 */
[----:B------:R-:W-:-:S06]  /*1140*/  IMAD R19, R26, 0x74, RZ ;  /* 0x000000741a137824 */ /* 0x000fcc00078e02ff */
[----:B------:R-:W0:Y:S01]  /*1150*/  LDC R172, c[0x0][0x248] ;  /* 0x00009200ffac7b82 */ /* 0x000e220000000800 */
[C---:B------:R-:W-:Y:S01]  /*1160*/  IMAD R11, R26.reuse, 0x3a, RZ ;  /* 0x0000003a1a0b7824 */ /* 0x040fe200078e02ff */
[----:B------:R1:W2:Y:S01]  /*1170*/  LDG.E.U16 R21, desc[UR4][R8.64] ;  /* 0x0000000408157981 */ /* 0x0002a2000c1e1500 */
[----:B----4-:R-:W-:-:S03]  /*1180*/  IMAD R52, R26, 0xc8, RZ ;  /* 0x000000c81a347824 */ /* 0x010fc600078e02ff */
[----:B---3--:R3:W-:Y:S02]  /*1190*/  STL [R1+0xec], R28 ;  /* 0x0000ec1c01007387 */ /* 0x0087e40000100800 */
[----:B------:R-:W4:Y:S01]  /*11a0*/  LDC R177, c[0x0][0x248] ;  /* 0x00009200ffb17b82 */ /* 0x000f220000000800 */
[----:B------:R-:W-:-:S04]  /*11b0*/  IADD3 R16, P1, R52, R120, RZ ;  /* 0x0000007834107210 */ /* 0x000fc80007f3e0ff */
[----:B------:R-:W-:-:S03]  /*11c0*/  LEA.HI.X.SX32 R17, R17, R121, 0x1, P1 ;  /* 0x0000007911117211 */ /* 0x000fc600008f0eff */
[----:B------:R-:W4:Y:S01]  /*11d0*/  LDC R244, c[0x0][0x248] ;  /* 0x00009200fff47b82 */ /* 0x000f220000000800 */
[----:B---3--:R-:W3:Y:S04]  /*11e0*/  LDG.E.U16 R28, desc[UR4][R14.64] ;  /* 0x000000040e1c7981 */ /* 0x008ee8000c1e1500 */
[----:B-----5:R5:W-:Y:S03]  /*11f0*/  STL [R1+0xcc], R2 ;  /* 0x0000cc0201007387 */ /* 0x020be60000100800 */
[----:B------:R-:W4:Y:S01]  /*1200*/  LDC R246, c[0x0][0x248] ;  /* 0x00009200fff67b82 */ /* 0x000f220000000800 */
[----:B-----5:R5:W4:Y:S01]  /*1210*/  LDG.E.U16 R2, desc[UR4][R16.64] ;  /* 0x0000000410027981 */ /* 0x020b22000c1e1500 */
[-C--:B------:R-:W-:Y:S01]  /*1220*/  LEA.HI.X.SX32 R13, R55, R121.reuse, 0x1, P0 ;  /* 0x00000079370d7211 */ /* 0x080fe200000f0eff */
[C---:B------:R-:W-:Y:S01]  /*1230*/  IMAD R55, R26.reuse, 0xe8, RZ ;  /* 0x000000e81a377824 */ /* 0x040fe200078e02ff */
[-C--:B-1----:R-:W-:Y:S01]  /*1240*/  IADD3 R8, P1, R19, R120.reuse, RZ ;  /* 0x0000007813087210 */ /* 0x082fe20007f3e0ff */
[C---:B------:R-:W-:Y:S01]  /*1250*/  IMAD R7, R26.reuse, 0x1d, RZ ;  /* 0x0000001d1a077824 */ /* 0x040fe200078e02ff */
[-C--:B------:R-:W-:Y:S01]  /*1260*/  IADD3 R6, P0, R11, R120.reuse, RZ ;  /* 0x000000780b067210 */ /* 0x080fe20007f1e0ff */
[----:B------:R-:W-:Y:S01]  /*1270*/  IMAD R29, R26, 0x84, RZ ;  /* 0x000000841a1d7824 */ /* 0x000fe200078e02ff */
[-C--:B------:R-:W-:Y:S01]  /*1280*/  IADD3 R56, P2, R55, R120.reuse, RZ ;  /* 0x0000007837387210 */ /* 0x080fe20007f5e0ff */
[----:B--2---:R1:W-:Y:S01]  /*1290*/  STL [R1+0xf8], R30 ;  /* 0x0000f81e01007387 */ /* 0x0043e20000100800 */
[-C--:B------:R-:W-:Y:S01]  /*12a0*/  LEA.HI.X.SX32 R9, R11, R121.reuse, 0x1, P1 ;  /* 0x000000790b097211 */ /* 0x080fe200008f0eff */
[----:B------:R-:W2:Y:S01]  /*12b0*/  LDC R176, c[0x0][0x248] ;  /* 0x00009200ffb07b82 */ /* 0x000ea20000000800 */
[----:B-----5:R-:W-:Y:S01]  /*12c0*/  IADD3 R16, P1, R69, R120, RZ ;  /* 0x0000007845107210 */ /* 0x020fe20007f3e0ff */
[----:B------:R5:W2:Y:S01]  /*12d0*/  LDG.E.U16 R20, desc[UR4][R12.64] ;  /* 0x000000040c147981 */ /* 0x000aa2000c1e1500 */
[----:B------:R-:W-:-:S02]  /*12e0*/  LEA.HI.X.SX32 R7, R7, R121, 0x1, P0 ;  /* 0x0000007907077211 */ /* 0x000fc400000f0eff */
[-C--:B------:R-:W-:Y:S02]  /*12f0*/  LEA.HI.X.SX32 R57, R19, R121.reuse, 0x1, P2 ;  /* 0x0000007913397211 */ /* 0x080fe400010f0eff */
[C---:B------:R-:W-:Y:S01]  /*1300*/  LEA.HI.X.SX32 R17, R29.reuse, R121, 0x1, P1 ;  /* 0x000000791d117211 */ /* 0x040fe200008f0eff */
[----:B------:R-:W-:Y:S01]  /*1310*/  STL [R1+0xac], R18 ;  /* 0x0000ac1201007387 */ /* 0x000fe20000100800 */
[----:B------:R-:W2:Y:S03]  /*1320*/  LDC R181, c[0x0][0x248] ;  /* 0x00009200ffb57b82 */ /* 0x000ea60000000800 */
[----:B------:R0:W2:Y:S04]  /*1330*/  LDG.E.U16 R62, desc[UR4][R6.64] ;  /* 0x00000004063e7981 */ /* 0x0000a8000c1e1500 */
[----:B------:R0:W-:Y:S01]  /*1340*/  STL [R1+0x90], R0 ;  /* 0x0000900001007387 */ /* 0x0001e20000100800 */
[----:B------:R-:W2:Y:S03]  /*1350*/  LDC R240, c[0x0][0x248] ;  /* 0x00009200fff07b82 */ /* 0x000ea60000000800 */
[----:B-1----:R-:W2:Y:S01]  /*1360*/  LDG.E.U16 R30, desc[UR4][R56.64] ;  /* 0x00000004381e7981 */ /* 0x002ea2000c1e1500 */
[----:B-----5:R-:W-:Y:S01]  /*1370*/  IADD3 R12, P0, R29, R120, RZ ;  /* 0x000000781d0c7210 */ /* 0x020fe20007f1e0ff */
[----:B------:R-:W-:-:S02]  /*1380*/  IMAD R11, R26, 0x4a, RZ ;  /* 0x0000004a1a0b7824 */ /* 0x000fc400078e02ff */
[----:B------:R1:W5:Y:S01]  /*1390*/  LDG.E.U16 R19, desc[UR4][R8.64] ;  /* 0x0000000408137981 */ /* 0x000362000c1e1500 */
[----:B------:R-:W5:Y:S03]  /*13a0*/  LDC R242, c[0x0][0x248] ;  /* 0x00009200fff27b82 */ /* 0x000f660000000800 */
[----:B0-----:R-:W5:Y:S01]  /*13b0*/  LDG.E.U16 R0, desc[UR4][R16.64] ;  /* 0x0000000410007981 */ /* 0x001f62000c1e1500 */
[-C--:B------:R-:W-:Y:S01]  /*13c0*/  LEA.HI.X.SX32 R13, R59, R121.reuse, 0x1, P0 ;  /* 0x000000793b0d7211 */ /* 0x080fe200000f0eff */
[C---:B------:R-:W-:Y:S01]  /*13d0*/  IMAD R7, R26.reuse, 0x25, RZ ;  /* 0x000000251a077824 */ /* 0x040fe200078e02ff */
[-C--:B------:R-:W-:Y:S02]  /*13e0*/  IADD3 R6, P0, R11, R120.reuse, RZ ;  /* 0x000000780b067210 */ /* 0x080fe40007f1e0ff */
[----:B------:R-:W0:Y:S01]  /*13f0*/  LDC R180, c[0x0][0x248] ;  /* 0x00009200ffb47b82 */ /* 0x000e220000000800 */
[C---:B-1----:R-:W-:Y:S01]  /*1400*/  IMAD R9, R26.reuse, 0x2d, RZ ;  /* 0x0000002d1a097824 */ /* 0x042fe200078e02ff */
[----:B------:R-:W-:Y:S01]  /*1410*/  LEA.HI.X.SX32 R7, R7, R121, 0x1, P0 ;  /* 0x0000007907077211 */ /* 0x000fe200000f0eff */
[----:B------:R1:W-:Y:S01]  /*1420*/  STL [R1+0xe8], R58 ;  /* 0x0000e83a01007387 */ /* 0x0003e20000100800 */
[----:B------:R-:W-:Y:S01]  /*1430*/  IADD3 R8, P0, R63, R120, RZ ;  /* 0x000000783f087210 */ /* 0x000fe20007f1e0ff */
[----:B------:R-:W-:-:S02]  /*1440*/  IMAD R59, R26, 0x94, RZ ;  /* 0x000000941a3b7824 */ /* 0x000fc400078e02ff */
[----:B------:R1:W5:Y:S01]  /*1450*/  LDG.E.U16 R18, desc[UR4][R12.64] ;  /* 0x000000040c127981 */ /* 0x000362000c1e1500 */
[-C--:B------:R-:W-:Y:S01]  /*1460*/  LEA.HI.X.SX32 R9, R9, R121.reuse, 0x1, P0 ;  /* 0x0000007909097211 */ /* 0x080fe200000f0eff */
[----:B------:R-:W0:Y:S01]  /*1470*/  LDC R227, c[0x0][0x248] ;  /* 0x00009200ffe37b82 */ /* 0x000e220000000800 */
[-C--:B------:R-:W-:Y:S01]  /*1480*/  IADD3 R14, P1, R59, R120.reuse, RZ ;  /* 0x000000783b0e7210 */ /* 0x080fe20007f3e0ff */
[----:B-1----:R-:W5:Y:S03]  /*1490*/  LDG.E.U16 R58, desc[UR4][R6.64] ;  /* 0x00000004063a7981 */ /* 0x002f66000c1e1500 */
[----:B------:R-:W-:Y:S01]  /*14a0*/  LEA.HI.X.SX32 R15, R11, R121, 0x1, P1 ;  /* 0x000000790b0f7211 */ /* 0x000fe200008f0eff */
[C---:B------:R-:W-:Y:S02]  /*14b0*/  IMAD R13, R26.reuse, 0x6a, RZ ;  /* 0x0000006a1a0d7824 */ /* 0x040fe400078e02ff */
[----:B------:R-:W1:Y:S01]  /*14c0*/  LDC R236, c[0x0][0x248] ;  /* 0x00009200ffec7b82 */ /* 0x000e620000000800 */
[----:B------:R-:W-:Y:S01]  /*14d0*/  IMAD R11, R26, 0x35, RZ ;  /* 0x000000351a0b7824 */ /* 0x000fe200078e02ff */
[----:B------:R-:W5:Y:S06]  /*14e0*/  LDG.E.U16 R17, desc[UR4][R14.64] ;  /* 0x000000040e117981 */ /* 0x000f6c000c1e1500 */
[----:B------:R-:W1:Y:S08]  /*14f0*/  LDC R238, c[0x0][0x248] ;  /* 0x00009200ffee7b82 */ /* 0x000e700000000800 */
        /* <DEDUP_REMOVED lines=13> */
[----:B------:R-:W1:Y:S01]  /*15d0*/  LDC R245, c[0x0][0x248] ;  /* 0x00009200fff57b82 */ /* 0x000e620000000800 */
[----:B---3--:R3:W-:Y:S02]  /*15e0*/  STL [R1+0x78], R28 ;  /* 0x0000781c01007387 */ /* 0x0087e40000100800 */
[----:B---3--:R-:W-:-:S02]  /*15f0*/  IADD3 R28, P2, R218, R120, RZ ;  /* 0x00000078da1c7210 */ /* 0x008fc40007f5e0ff */
[----:B----4-:R3:W-:Y:S02]  /*1600*/  STL [R1+0x60], R2 ;  /* 0x0000600201007387 */ /* 0x0107e40000100800 */
[-C--:B------:R-:W-:Y:S02]  /*1610*/  LEA.HI.X.SX32 R29, R61, R121.reuse, 0x1, P2 ;  /* 0x000000793d1d7211 */ /* 0x080fe400010f0eff */
[----:B------:R-:W-:Y:S01]  /*1620*/  IADD3 R56, P2, R223, R120, RZ ;  /* 0x00000078df387210 */ /* 0x000fe20007f5e0ff */
[----:B------:R-:W-:Y:S01]  /*1630*/  IMAD R221, R26, 0xb4, RZ ;  /* 0x000000b41add7824 */ /* 0x000fe200078e02ff */
[----:B------:R-:W4:Y:S01]  /*1640*/  LDC R61, c[0x0][0x248] ;  /* 0x00009200ff3d7b82 */ /* 0x000f220000000800 */
[----:B------:R0:W4:Y:S04]  /*1650*/  LDG.E.U16 R16, desc[UR4][R28.64] ;  /* 0x000000041c107981 */ /* 0x000128000c1e1500 */
[----:B---3--:R3:W4:Y:S01]  /*1660*/  LDG.E.U16 R2, desc[UR4][R8.64] ;  /* 0x0000000408027981 */ /* 0x008722000c1e1500 */
[----:B------:R-:W-:-:S02]  /*1670*/  LEA.HI.X.SX32 R57, R65, R121, 0x1, P2 ;  /* 0x0000007941397211 */ /* 0x000fc400010f0eff */
[----:B0-----:R-:W-:-:S03]  /*1680*/  IADD3 R28, P0, R13, R120, RZ ;  /* 0x000000780d1c7210 */ /* 0x001fc60007f1e0ff */
[----:B------:R-:W4:Y:S01]  /*1690*/  LDG.E.U16 R14, desc[UR4][R56.64] ;  /* 0x00000004380e7981 */ /* 0x000f22000c1e1500 */
[----:B------:R-:W-:-:S05]  /*16a0*/  LEA.HI.X.SX32 R29, R11, R121, 0x1, P0 ;  /* 0x000000790b1d7211 */ /* 0x000fca00000f0eff */
[----:B------:R0:W4:Y:S01]  /*16b0*/  LDG.E.U16 R56, desc[UR4][R28.64] ;  /* 0x000000041c387981 */ /* 0x000122000c1e1500 */
[----:B------:R-:W-:-:S04]  /*16c0*/  IADD3 R6, P1, R221, R120, RZ ;  /* 0x00000078dd067210 */ /* 0x000fc80007f3e0ff */
[----:B------:R-:W-:Y:S02]  /*16d0*/  LEA.HI.X.SX32 R7, R63, R121, 0x1, P1 ;  /* 0x000000793f077211 */ /* 0x000fe400008f0eff */
[----:B------:R-:W1:Y:S01]  /*16e0*/  LDC R63, c[0x0][0x248] ;  /* 0x00009200ff3f7b82 */ /* 0x000e620000000800 */
[----:B------:R-:W-:Y:S01]  /*16f0*/  IMAD R224, R26, 0xd4, RZ ;  /* 0x000000d41ae07824 */ /* 0x000fe200078e02ff */
[----:B--2---:R2:W-:Y:S04]  /*1700*/  STL [R1+0xd8], R62 ;  /* 0x0000d83e01007387 */ /* 0x0045e80000100800 */
[----:B------:R-:W-:Y:S01]  /*1710*/  STL [R1+0x48], R30 ;  /* 0x0000481e01007387 */ /* 0x000fe20000100800 */
[----:B------:R-:W-:-:S03]  /*1720*/  IADD3 R12, P1, R224, R120, RZ ;  /* 0x00000078e00c7210 */ /* 0x000fc60007f3e0ff */
[----:B-----5:R5:W-:Y:S01]  /*1730*/  STL [R1+0x38], R0 ;  /* 0x0000380001007387 */ /* 0x020be20000100800 */
[----:B------:R-:W-:Y:S01]  /*1740*/  LEA.HI.X.SX32 R13, R13, R121, 0x1, P1 ;  /* 0x000000790d0d7211 */ /* 0x000fe200008f0eff */
[----:B--2---:R-:W2:Y:S01]  /*1750*/  LDC R62, c[0x0][0x248] ;  /* 0x00009200ff3e7b82 */ /* 0x004ea20000000800 */
[C---:B---3--:R-:W-:Y:S01]  /*1760*/  SHF.L.U32 R9, R26.reuse, 0x3, RZ ;  /* 0x000000031a097819 */ /* 0x048fe200000006ff */
[----:B------:R4:W3:Y:S01]  /*1770*/  LDG.E.U16 R15, desc[UR4][R6.64] ;  /* 0x00000004060f7981 */ /* 0x0008e2000c1e1500 */
[----:B0-----:R-:W-:-:S03]  /*1780*/  SHF.L.U32 R29, R26, 0x6, RZ ;  /* 0x000000061a1d7819 */ /* 0x001fc600000006ff */
[----:B------:R0:W3:Y:S02]  /*1790*/  LDG.E.U16 R13, desc[UR4][R12.64] ;  /* 0x000000040c0d7981 */ /* 0x0000e4000c1e1500 */
[----:B-----5:R-:W5:Y:S01]  /*17a0*/  LDC R0, c[0x0][0x248] ;  /* 0x00009200ff007b82 */ /* 0x020f620000000800 */
[----:B----4-:R-:W-:-:S07]  /*17b0*/  LEA R6, P0, R61, R120, 0x4 ;  /* 0x000000783d067211 */ /* 0x010fce00078020ff */
[----:B------:R-:W4:Y:S01]  /*17c0*/  LDC R30, c[0x0][0x248] ;  /* 0x00009200ff1e7b82 */ /* 0x000f220000000800 */
[----:B------:R-:W-:Y:S02]  /*17d0*/  LEA.HI.X.SX32 R7, R9, R121, 0x1, P0 ;  /* 0x0000007909077211 */ /* 0x000fe400000f0eff */
[----:B-1----:R-:W-:Y:S02]  /*17e0*/  LEA R28, P0, R63, R120, 0x7 ;  /* 0x000000783f1c7211 */ /* 0x002fe400078038ff */
[----:B------:R-:W-:-:S03]  /*17f0*/  SHF.L.U32 R61, R26, 0x5, RZ ;  /* 0x000000051a3d7819 */ /* 0x000fc600000006ff */
[----:B0-----:R-:W0:Y:S01]  /*1800*/  LDC R12, c[0x0][0x248] ;  /* 0x00009200ff0c7b82 */ /* 0x001e220000000800 */
[-C--:B------:R-:W-:Y:S02]  /*1810*/  LEA.HI.X.SX32 R29, R29, R121.reuse, 0x1, P0 ;  /* 0x000000791d1d7211 */ /* 0x080fe400000f0eff */
[----:B------:R-:W-:Y:S02]  /*1820*/  SHF.L.U32 R11, R26, 0x4, RZ ;  /* 0x000000041a0b7819 */ /* 0x000fe400000006ff */
[-C--:B------:R-:W-:Y:S02]  /*1830*/  LEA R8, P1, R71, R120.reuse, 0x5 ;  /* 0x0000007847087211 */ /* 0x080fe400078228ff */
[----:B------:R-:W-:Y:S01]  /*1840*/  LEA R72, P2, R73, R120, 0x6 ;  /* 0x0000007849487211 */ /* 0x000fe200078430ff */
[----:B------:R1:W-:Y:S01]  /*1850*/  STL [R1+0xc8], R58 ;  /* 0x0000c83a01007387 */ /* 0x0003e20000100800 */
[-C--:B------:R-:W-:Y:S01]  /*1860*/  LEA.HI.X.SX32 R9, R11, R121.reuse, 0x1, P1 ;  /* 0x000000790b097211 */ /* 0x080fe200008f0eff */
[----:B------:R-:W0:Y:S01]  /*1870*/  LDC R63, c[0x0][0x248] ;  /* 0x00009200ff3f7b82 */ /* 0x000e220000000800 */
[----:B------:R-:W-:Y:S01]  /*1880*/  LEA.HI.X.SX32 R73, R61, R121, 0x1, P2 ;  /* 0x000000793d497211 */ /* 0x000fe200010f0eff */
[----:B------:R2:W3:Y:S01]  /*1890*/  LDG.E.U16 R65, desc[UR4][R28.64] ;  /* 0x000000041c417981 */ /* 0x0004e2000c1e1500 */
[----:B-----5:R-:W-:-:S03]  /*18a0*/  IMAD R11, R0, 0x110, RZ ;  /* 0x00000110000b7824 */ /* 0x020fc600078e02ff */
[----:B------:R5:W3:Y:S02]  /*18b0*/  LDG.E.U16 R71, desc[UR4][R6.64] ;  /* 0x0000000406477981 */ /* 0x000ae4000c1e1500 */
[----:B-1----:R-:W1:Y:S01]  /*18c0*/  LDC R58, c[0x0][0x248] ;  /* 0x00009200ff3a7b82 */ /* 0x002e620000000800 */
[----:B----4-:R-:W-:Y:S01]  /*18d0*/  IMAD R57, R30, 0x210, RZ ;  /* 0x000002101e397824 */ /* 0x010fe200078e02ff */
[----:B------:R4:W3:Y:S01]  /*18e0*/  LDG.E.U16 R74, desc[UR4][R8.64] ;  /* 0x00000004084a7981 */ /* 0x0008e2000c1e1500 */
[----:B--2---:R-:W-:Y:S01]  /*18f0*/  LEA R28, P1, R79, R120, 0x9 ;  /* 0x000000784f1c7211 */ /* 0x004fe200078248ff */
[----:B------:R-:W-:Y:S02]  /*1900*/  IMAD R62, R62, 0x120, RZ ;  /* 0x000001203e3e7824 */ /* 0x000fe400078e02ff */
[----:B------:R-:W2:Y:S02]  /*1910*/  LDG.E.U16 R72, desc[UR4][R72.64] ;  /* 0x0000000448487981 */ /* 0x000ea4000c1e1500 */
[----:B------:R-:W1:Y:S08]  /*1920*/  LDC R61, c[0x0][0x248] ;  /* 0x00009200ff3d7b82 */ /* 0x000e700000000800 */
[----:B------:R-:W1:Y:S01]  /*1930*/  LDC R79, c[0x0][0x248] ;  /* 0x00009200ff4f7b82 */ /* 0x000e620000000800 */
[----:B-----5:R-:W-:-:S07]  /*1940*/  SHF.L.U32 R7, R26, 0x7, RZ ;  /* 0x000000071a077819 */ /* 0x020fce00000006ff */
[----:B------:R-:W5:Y:S01]  /*1950*/  LDC R0, c[0x0][0x248] ;  /* 0x00009200ff007b82 */ /* 0x000f620000000800 */
[-C--:B------:R-:W-:Y:S01]  /*1960*/  LEA R6, P0, R77, R120.reuse, 0x8 ;  /* 0x000000784d067211 */ /* 0x080fe200078040ff */
[----:B0-----:R-:W-:Y:S01]  /*1970*/  IMAD R77, R12, 0x220, RZ ;  /* 0x000002200c4d7824 */ /* 0x001fe200078e02ff */
[----:B----4-:R-:W-:Y:S02]  /*1980*/  SHF.L.U32 R9, R26, 0x8, RZ ;  /* 0x000000081a097819 */ /* 0x010fe400000006ff */
[-C--:B------:R-:W-:Y:S02]  /*1990*/  LEA.HI.X.SX32 R7, R7, R121.reuse, 0x1, P0 ;  /* 0x0000007907077211 */ /* 0x080fe400000f0eff */
[----:B------:R-:W-:Y:S02]  /*19a0*/  IADD3 R8, P0, R11, R120, RZ ;  /* 0x000000780b087210 */ /* 0x000fe40007f1e0ff */
[-C--:B------:R-:W-:Y:S01]  /*19b0*/  LEA.HI.X.SX32 R29, R9, R121.reuse, 0x1, P1 ;  /* 0x00000079091d7211 */ /* 0x080fe200008f0eff */
[----:B------:R0:W4:Y:S01]  /*19c0*/  LDG.E.U16 R66, desc[UR4][R6.64] ;  /* 0x0000000406427981 */ /* 0x000122000c1e1500 */
[----:B------:R-:W-:-:S02]  /*19d0*/  LEA.HI.X.SX32 R9, R67, R121, 0x1, P0 ;  /* 0x0000007943097211 */ /* 0x000fc400000f0eff */
[-C--:B------:R-:W-:Y:S01]  /*19e0*/  IADD3 R76, P0, R77, R120.reuse, RZ ;  /* 0x000000784d4c7210 */ /* 0x080fe20007f1e0ff */
[----:B------:R-:W-:Y:S01]  /*19f0*/  IMAD R63, R63, 0x240, RZ ;  /* 0x000002403f3f7824 */ /* 0x000fe200078e02ff */
[----:B------:R0:W2:Y:S01]  /*1a00*/  LDG.E.U16 R67, desc[UR4][R28.64] ;  /* 0x000000041c437981 */ /* 0x0000a2000c1e1500 */
[----:B-1----:R-:W-:Y:S02]  /*1a10*/  IMAD R83, R58, 0x230, RZ ;  /* 0x000002303a537824 */ /* 0x002fe400078e02ff */
[----:B0-----:R-:W-:Y:S01]  /*1a20*/  IMAD R7, R70, 0x250, RZ ;  /* 0x0000025046077824 */ /* 0x001fe200078e02ff */
[----:B------:R-:W-:Y:S01]  /*1a30*/  LEA.HI.X.SX32 R77, R11, R121, 0x1, P0 ;  /* 0x000000790b4d7211 */ /* 0x000fe200000f0eff */
[----:B------:R-:W-:Y:S02]  /*1a40*/  IMAD R61, R61, 0x128, RZ ;  /* 0x000001283d3d7824 */ /* 0x000fe400078e02ff */
[----:B------:R-:W-:Y:S01]  /*1a50*/  IMAD R79, R79, 0x130, RZ ;  /* 0x000001304f4f7824 */ /* 0x000fe200078e02ff */
[----:B------:R-:W-:Y:S01]  /*1a60*/  IADD3 R28, P1, R83, R120, RZ ;  /* 0x00000078531c7210 */ /* 0x000fe20007f3e0ff */
[C---:B------:R-:W-:Y:S01]  /*1a70*/  IMAD R225, R26.reuse, 0xe4, RZ ;  /* 0x000000e41ae17824 */ /* 0x040fe200078e02ff */
[----:B------:R-:W2:Y:S01]  /*1a80*/  LDG.E.U16 R70, desc[UR4][R76.64] ;  /* 0x000000044c467981 */ /* 0x000ea2000c1e1500 */
[----:B------:R-:W-:-:S02]  /*1a90*/  IMAD R87, R26, 0x98, RZ ;  /* 0x000000981a577824 */ /* 0x000fc400078e02ff */
[C---:B------:R-:W-:Y:S02]  /*1aa0*/  IMAD R83, R26.reuse, 0x7a, RZ ;  /* 0x0000007a1a537824 */ /* 0x040fe400078e02ff */
[----:B------:R-:W-:Y:S01]  /*1ab0*/  IMAD R11, R26, 0x3d, RZ ;  /* 0x0000003d1a0b7824 */ /* 0x000fe200078e02ff */
[----:B------:R0:W-:Y:S02]  /*1ac0*/  STL [R1+0xb8], R2 ;  /* 0x0000b80201007387 */ /* 0x0001e40000100800 */
[----:B0-----:R-:W0:Y:S02]  /*1ad0*/  LDC R2, c[0x0][0x248] ;  /* 0x00009200ff027b82 */ /* 0x001e240000000800 */
[----:B------:R1:W-:Y:S02]  /*1ae0*/  STL [R1+0xa8], R56 ;  /* 0x0000a83801007387 */ /* 0x0003e40000100800 */
[----:B-1----:R-:W-:-:S04]  /*1af0*/  IADD3 R56, P2, R57, R120, RZ ;  /* 0x0000007839387210 */ /* 0x002fc80007f5e0ff */
[----:B------:R-:W-:Y:S02]  /*1b00*/  LEA.HI.X.SX32 R57, R69, R121, 0x1, P2 ;  /* 0x0000007945397211 */ /* 0x000fe400010f0eff */
[----:B------:R1:W2:Y:S01]  /*1b10*/  LDG.E.U16 R69, desc[UR4][R8.64] ;  /* 0x0000000408457981 */ /* 0x0002a2000c1e1500 */
[----:B0-----:R-:W-:-:S03]  /*1b20*/  IMAD R73, R2, 0x118, RZ ;  /* 0x0000011802497824 */ /* 0x001fc600078e02ff */
[----:B------:R0:W2:Y:S01]  /*1b30*/  LDG.E.U16 R68, desc[UR4][R56.64] ;  /* 0x0000000438447981 */ /* 0x0000a2000c1e1500 */
[-C--:B-1----:R-:W-:Y:S01]  /*1b40*/  IADD3 R8, P0, R7, R120.reuse, RZ ;  /* 0x0000007807087210 */ /* 0x082fe20007f1e0ff */
[----:B-----5:R-:W-:Y:S01]  /*1b50*/  IMAD R7, R0, 0x260, RZ ;  /* 0x0000026000077824 */ /* 0x020fe200078e02ff */
[-C--:B0-----:R-:W-:Y:S02]  /*1b60*/  IADD3 R56, P2, R63, R120.reuse, RZ ;  /* 0x000000783f387210 */ /* 0x081fe40007f5e0ff */
[-C--:B------:R-:W-:Y:S02]  /*1b70*/  LEA.HI.X.SX32 R9, R61, R121.reuse, 0x1, P0 ;  /* 0x000000793d097211 */ /* 0x080fe400000f0eff */
[-C--:B------:R-:W-:Y:S02]  /*1b80*/  IADD3 R6, P0, R79, R120.reuse, RZ ;  /* 0x000000784f067210 */ /* 0x080fe40007f1e0ff */
[-C--:B------:R-:W-:Y:S01]  /*1b90*/  LEA.HI.X.SX32 R57, R62, R121.reuse, 0x1, P2 ;  /* 0x000000793e397211 */ /* 0x080fe200010f0eff */
[C---:B------:R-:W-:Y:S01]  /*1ba0*/  IMAD R226, R26.reuse, 0xf4, RZ ;  /* 0x000000f41ae27824 */ /* 0x040fe200078e02ff */
[-C--:B------:R-:W-:Y:S01]  /*1bb0*/  LEA.HI.X.SX32 R29, R73, R121.reuse, 0x1, P1 ;  /* 0x00000079491d7211 */ /* 0x080fe200008f0eff */
[C---:B------:R-:W-:Y:S01]  /*1bc0*/  IMAD R183, R26.reuse, 0x8a, RZ ;  /* 0x0000008a1ab77824 */ /* 0x040fe200078e02ff */
[-C--:B------:R-:W-:Y:S01]  /*1bd0*/  IADD3 R78, P2, R7, R120.reuse, RZ ;  /* 0x00000078074e7210 */ /* 0x080fe20007f5e0ff */
[----:B------:R-:W-:Y:S01]  /*1be0*/  IMAD R184, R26, 0x9a, RZ ;  /* 0x0000009a1ab87824 */ /* 0x000fe200078e02ff */
[----:B------:R-:W-:Y:S01]  /*1bf0*/  IADD3 R76, P1, R225, R120, RZ ;  /* 0x00000078e14c7210 */ /* 0x000fe20007f3e0ff */
[----:B------:R0:W5:Y:S01]  /*1c00*/  LDG.E.U16 R63, desc[UR4][R28.64] ;  /* 0x000000041c3f7981 */ /* 0x000162000c1e1500 */
[----:B------:R-:W-:-:S02]  /*1c10*/  LEA.HI.X.SX32 R7, R87, R121, 0x1, P0 ;  /* 0x0000007957077211 */ /* 0x000fc400000f0eff */
[----:B------:R-:W-:Y:S01]  /*1c20*/  IADD3 R2, P0, R83, R120, RZ ;  /* 0x0000007853027210 */ /* 0x000fe20007f1e0ff */
[----:B------:R-:W2:Y:S01]  /*1c30*/  LDG.E.U16 R58, desc[UR4][R56.64] ;  /* 0x00000004383a7981 */ /* 0x000ea2000c1e1500 */
[-C--:B------:R-:W-:Y:S02]  /*1c40*/  LEA.HI.X.SX32 R77, R3, R121.reuse, 0x1, P1 ;  /* 0x00000079034d7211 */ /* 0x080fe400008f0eff */
[-C--:B------:R-:W-:Y:S01]  /*1c50*/  LEA.HI.X.SX32 R3, R11, R121.reuse, 0x1, P0 ;  /* 0x000000790b037211 */ /* 0x080fe200000f0eff */
[----:B------:R1:W5:Y:S04]  /*1c60*/  LDG.E.U16 R30, desc[UR4][R8.64] ;  /* 0x00000004081e7981 */ /* 0x000368000c1e1500 */
[----:B------:R-:W3:Y:S01]  /*1c70*/  LDG.E.U16 R0, desc[UR4][R2.64] ;  /* 0x0000000402007981 */ /* 0x000ee2000c1e1500 */
[----:B------:R-:W-:-:S02]  /*1c80*/  LEA.HI.X.SX32 R79, R79, R121, 0x1, P2 ;  /* 0x000000794f4f7211 */ /* 0x000fc400010f0eff */
[-C--:B0-----:R-:W-:Y:S01]  /*1c90*/  IADD3 R28, P2, R226, R120.reuse, RZ ;  /* 0x00000078e21c7210 */ /* 0x081fe20007f5e0ff */
[----:B------:R0:W2:Y:S01]  /*1ca0*/  LDG.E.U16 R57, desc[UR4][R6.64] ;  /* 0x0000000406397981 */ /* 0x0000a2000c1e1500 */
[C---:B------:R-:W-:Y:S01]  /*1cb0*/  IMAD R11, R26.reuse, 0x4d, RZ ;  /* 0x0000004d1a0b7824 */ /* 0x040fe200078e02ff */
[-C--:B-1----:R-:W-:Y:S01]  /*1cc0*/  IADD3 R8, P0, R183, R120.reuse, RZ ;  /* 0x00000078b7087210 */ /* 0x082fe20007f1e0ff */
[C---:B------:R-:W-:Y:S01]  /*1cd0*/  IMAD R9, R26.reuse, 0x45, RZ ;  /* 0x000000451a097824 */ /* 0x040fe200078e02ff */
[----:B------:R-:W-:Y:S01]  /*1ce0*/  LEA.HI.X.SX32 R29, R83, R121, 0x1, P2 ;  /* 0x00000079531d7211 */ /* 0x000fe200010f0eff */
[C---:B------:R-:W-:Y:S01]  /*1cf0*/  IMAD R188, R26.reuse, 0xaa, RZ ;  /* 0x000000aa1abc7824 */ /* 0x040fe200078e02ff */
[----:B------:R1:W2:Y:S01]  /*1d00*/  LDG.E.U16 R12, desc[UR4][R76.64] ;  /* 0x000000044c0c7981 */ /* 0x0002a2000c1e1500 */
[C---:B------:R-:W-:Y:S02]  /*1d10*/  IMAD R189, R26.reuse, 0xba, RZ ;  /* 0x000000ba1abd7824 */ /* 0x040fe400078e02ff */
[----:B------:R-:W-:Y:S01]  /*1d20*/  IMAD R191, R26, 0xca, RZ ;  /* 0x000000ca1abf7824 */ /* 0x000fe200078e02ff */
[-C--:B0-----:R-:W-:Y:S01]  /*1d30*/  IADD3 R6, P1, R184, R120.reuse, RZ ;  /* 0x00000078b8067210 */ /* 0x081fe20007f3e0ff */
[----:B------:R-:W-:Y:S01]  /*1d40*/  IMAD R3, R26, 0x55, RZ ;  /* 0x000000551a037824 */ /* 0x000fe200078e02ff */
[----:B------:R0:W2:Y:S01]  /*1d50*/  LDG.E.U16 R56, desc[UR4][R78.64] ;  /* 0x000000044e387981 */ /* 0x0000a2000c1e1500 */
[----:B------:R-:W-:-:S02]  /*1d60*/  IADD3 R2, P2, R188, R120, RZ ;  /* 0x00000078bc027210 */ /* 0x000fc40007f5e0ff */
[-C--:B------:R-:W-:Y:S01]  /*1d70*/  LEA.HI.X.SX32 R9, R9, R121.reuse, 0x1, P0 ;  /* 0x0000007909097211 */ /* 0x080fe200000f0eff */
[C---:B-1----:R-:W-:Y:S01]  /*1d80*/  IMAD R77, R26.reuse, 0x5d, RZ ;  /* 0x0000005d1a4d7824 */ /* 0x042fe200078e02ff */
[-C--:B------:R-:W-:Y:S02]  /*1d90*/  LEA.HI.X.SX32 R7, R11, R121.reuse, 0x1, P1 ;  /* 0x000000790b077211 */ /* 0x080fe400008f0eff */
[----:B------:R1:W2:Y:S01]  /*1da0*/  LDG.E.U16 R11, desc[UR4][R28.64] ;  /* 0x000000041c0b7981 */ /* 0x0002a2000c1e1500 */
[----:B------:R-:W-:Y:S01]  /*1db0*/  IADD3 R76, P0, R189, R120, RZ ;  /* 0x00000078bd4c7210 */ /* 0x000fe20007f1e0ff */
[----:B0-----:R-:W-:Y:S01]  /*1dc0*/  IMAD R79, R26, 0x65, RZ ;  /* 0x000000651a4f7824 */ /* 0x001fe200078e02ff */
[-C--:B------:R-:W-:Y:S01]  /*1dd0*/  LEA.HI.X.SX32 R3, R3, R121.reuse, 0x1, P2 ;  /* 0x0000007903037211 */ /* 0x080fe200010f0eff */
[----:B------:R0:W4:Y:S01]  /*1de0*/  LDG.E.U16 R99, desc[UR4][R8.64] ;  /* 0x0000000408637981 */ /* 0x000122000c1e1500 */
[----:B------:R-:W-:-:S03]  /*1df0*/  LEA.HI.X.SX32 R77, R77, R121, 0x1, P0 ;  /* 0x000000794d4d7211 */ /* 0x000fc600000f0eff */
[----:B------:R-:W5:Y:S01]  /*1e00*/  LDG.E.U16 R98, desc[UR4][R6.64] ;  /* 0x0000000406627981 */ /* 0x000f62000c1e1500 */
[----:B-1----:R-:W-:-:S03]  /*1e10*/  IADD3 R28, P1, R191, R120, RZ ;  /* 0x00000078bf1c7210 */ /* 0x002fc60007f3e0ff */
[----:B------:R1:W2:Y:S01]  /*1e20*/  LDG.E.U16 R96, desc[UR4][R2.64] ;  /* 0x0000000402607981 */ /* 0x0002a2000c1e1500 */
[----:B------:R-:W-:-:S03]  /*1e30*/  LEA.HI.X.SX32 R29, R79, R121, 0x1, P1 ;  /* 0x000000794f1d7211 */ /* 0x000fc600008f0eff */
[----:B------:R1:W2:Y:S04]  /*1e40*/  LDG.E.U16 R93, desc[UR4][R76.64] ;  /* 0x000000044c5d7981 */ /* 0x0002a8000c1e1500 */
[----:B------:R1:W2:Y:S01]  /*1e50*/  LDG.E.U16 R91, desc[UR4][R28.64] ;  /* 0x000000041c5b7981 */ /* 0x0002a2000c1e1500 */
[C---:B------:R-:W-:Y:S02]  /*1e60*/  IMAD R193, R26.reuse, 0xda, RZ ;  /* 0x000000da1ac17824 */ /* 0x040fe400078e02ff */
[C---:B------:R-:W-:Y:S02]  /*1e70*/  IMAD R195, R26.reuse, 0xea, RZ ;  /* 0x000000ea1ac37824 */ /* 0x040fe400078e02ff */
[C---:B0-----:R-:W-:Y:S01]  /*1e80*/  IMAD R9, R26.reuse, 0x6d, RZ ;  /* 0x0000006d1a097824 */ /* 0x041fe200078e02ff */
[-C--:B------:R-:W-:Y:S01]  /*1e90*/  IADD3 R8, P0, R193, R120.reuse, RZ ;  /* 0x00000078c1087210 */ /* 0x080fe20007f1e0ff */
[C---:B-1----:R-:W-:Y:S01]  /*1ea0*/  IMAD R3, R26.reuse, 0x75, RZ ;  /* 0x000000751a037824 */ /* 0x042fe200078e02ff */
[----:B------:R-:W-:Y:S01]  /*1eb0*/  IADD3 R2, P1, R195, R120, RZ ;  /* 0x00000078c3027210 */ /* 0x000fe20007f3e0ff */
[C---:B------:R-:W-:Y:S01]  /*1ec0*/  IMAD R214, R26.reuse, 0xfa, RZ ;  /* 0x000000fa1ad67824 */ /* 0x040fe200078e02ff */
[-C--:B------:R-:W-:Y:S01]  /*1ed0*/  LEA.HI.X.SX32 R9, R9, R121.reuse, 0x1, P0 ;  /* 0x0000007909097211 */ /* 0x080fe200000f0eff */
[----:B------:R-:W-:Y:S01]  /*1ee0*/  IMAD R7, R26, 0x7d, RZ ;  /* 0x0000007d1a077824 */ /* 0x000fe200078e02ff */
[----:B------:R-:W-:-:S02]  /*1ef0*/  LEA.HI.X.SX32 R3, R3, R121, 0x1, P1 ;  /* 0x0000007903037211 */ /* 0x000fc400008f0eff */
[----:B------:R-:W-:Y:S01]  /*1f00*/  IADD3 R6, P0, R214, R120, RZ ;  /* 0x00000078d6067210 */ /* 0x000fe20007f1e0ff */
[----:B------:R0:W2:Y:S03]  /*1f10*/  LDG.E.U16 R83, desc[UR4][R8.64] ;  /* 0x0000000408537981 */ /* 0x0000a6000c1e1500 */
[----:B------:R-:W-:Y:S01]  /*1f20*/  LEA.HI.X.SX32 R7, R7, R121, 0x1, P0 ;  /* 0x0000007907077211 */ /* 0x000fe200000f0eff */
[----:B------:R1:W2:Y:S01]  /*1f30*/  LDG.E.U16 R78, desc[UR4][R2.64] ;  /* 0x00000004024e7981 */ /* 0x0002a2000c1e1500 */
[----:B------:R-:W-:-:S03]  /*1f40*/  IMAD R77, R26, 0x6, RZ ;  /* 0x000000061a4d7824 */ /* 0x000fc600078e02ff */
[----:B------:R-:W2:Y:S01]  /*1f50*/  LDG.E.U16 R28, desc[UR4][R6.64] ;  /* 0x00000004061c7981 */ /* 0x000ea2000c1e1500 */
[C---:B------:R-:W-:Y:S01]  /*1f60*/  IMAD R79, R26.reuse, 0xc, RZ ;  /* 0x0000000c1a4f7824 */ /* 0x040fe200078e02ff */
[----:B------:R-:W-:Y:S02]  /*1f70*/  LEA R29, R26, R26, 0x1 ;  /* 0x0000001a1a1d7211 */ /* 0x000fe400078e08ff */
[----:B------:R-:W-:-:S04]  /*1f80*/  IADD3 R158, P0, R77, R120, RZ ;  /* 0x000000784d9e7210 */ /* 0x000fc80007f1e0ff */
[----:B------:R-:W-:Y:S01]  /*1f90*/  LEA.HI.X.SX32 R159, R29, R121, 0x1, P0 ;  /* 0x000000791d9f7211 */ /* 0x000fe200000f0eff */
[----:B---3--:R3:W-:Y:S01]  /*1fa0*/  STL [R1+0x98], R0 ;  /* 0x0000980001007387 */ /* 0x0087e20000100800 */
[C---:B0-----:R-:W-:Y:S01]  /*1fb0*/  LEA R9, R26.reuse, -R26, 0x3 ;  /* 0x8000001a1a097211 */ /* 0x041fe200078e18ff */
[C---:B------:R-:W-:Y:S02]  /*1fc0*/  IMAD R29, R26.reuse, 0xb, RZ ;  /* 0x0000000b1a1d7824 */ /* 0x040fe400078e02ff */
[C---:B------:R-:W-:Y:S01]  /*1fd0*/  IMAD R215, R26.reuse, 0x9c, RZ ;  /* 0x0000009c1ad77824 */ /* 0x040fe200078e02ff */
[----:B------:R0:W2:Y:S01]  /*1fe0*/  LDG.E.U16 R158, desc[UR4][R158.64] ;  /* 0x000000049e9e7981 */ /* 0x0000a2000c1e1500 */
[----:B---3--:R-:W-:-:S05]  /*1ff0*/  IMAD R0, R26, 0x104, RZ ;  /* 0x000001041a007824 */ /* 0x008fca00078e02ff */
[-C--:B-1----:R-:W-:Y:S01]  /*2000*/  IADD3 R2, P1, R0, R120.reuse, RZ ;  /* 0x0000007800027210 */ /* 0x082fe20007f3e0ff */
[----:B------:R-:W-:Y:S01]  /*2010*/  IMAD R216, R26, 0xac, RZ ;  /* 0x000000ac1ad87824 */ /* 0x000fe200078e02ff */
[----:B0-----:R-:W0:Y:S02]  /*2020*/  LDC R159, c[0x0][0x248] ;  /* 0x00009200ff9f7b82 */ /* 0x001e240000000800 */
[----:B------:R-:W-:Y:S02]  /*2030*/  LEA.HI.X.SX32 R3, R5, R121, 0x1, P1 ;  /* 0x0000007905037211 */ /* 0x000fe400008f0eff */
[----:B------:R-:W-:-:S03]  /*2040*/  IADD3 R6, P1, R79, R120, RZ ;  /* 0x000000784f067210 */ /* 0x000fc60007f3e0ff */
[----:B------:R1:W3:Y:S01]  /*2050*/  LDG.E.U16 R5, desc[UR4][R2.64] ;  /* 0x0000000402057981 */ /* 0x0002e2000c1e1500 */
[----:B------:R-:W-:-:S05]  /*2060*/  LEA.HI.X.SX32 R7, R77, R121, 0x1, P1 ;  /* 0x000000794d077211 */ /* 0x000fca00008f0eff */
[----:B------:R4:W3:Y:S01]  /*2070*/  LDG.E.U16 R76, desc[UR4][R6.64] ;  /* 0x00000004064c7981 */ /* 0x0008e2000c1e1500 */
[----:B-1----:R-:W-:-:S04]  /*2080*/  IADD3 R2, P0, R51, R120, RZ ;  /* 0x0000007833027210 */ /* 0x002fc80007f1e0ff */
[----:B------:R-:W-:-:S05]  /*2090*/  LEA.HI.X.SX32 R3, R79, R121, 0x1, P0 ;  /* 0x000000794f037211 */ /* 0x000fca00000f0eff */
[----:B------:R1:W3:Y:S01]  /*20a0*/  LDG.E.U16 R0, desc[UR4][R2.64] ;  /* 0x0000000402007981 */ /* 0x0002e2000c1e1500 */
[C---:B------:R-:W-:Y:S02]  /*20b0*/  IMAD R51, R26.reuse, 0xe, RZ ;  /* 0x0000000e1a337824 */ /* 0x040fe400078e02ff */
[----:B------:R-:W-:-:S03]  /*20c0*/  IMAD R79, R26, 0x1c, RZ ;  /* 0x0000001c1a4f7824 */ /* 0x000fc600078e02ff */
[-C--:B------:R-:W-:Y:S02]  /*20d0*/  IADD3 R8, P0, R51, R120.reuse, RZ ;  /* 0x0000007833087210 */ /* 0x080fe40007f1e0ff */
[-C--:B----4-:R-:W-:Y:S01]  /*20e0*/  IADD3 R6, P1, R79, R120.reuse, RZ ;  /* 0x000000784f067210 */ /* 0x090fe20007f3e0ff */
[----:B------:R-:W-:Y:S01]  /*20f0*/  STL [R1+0x8c], R99 ;  /* 0x00008c6301007387 */ /* 0x000fe20000100800 */
[-C--:B------:R-:W-:Y:S02]  /*2100*/  LEA.HI.X.SX32 R9, R9, R121.reuse, 0x1, P0 ;  /* 0x0000007909097211 */ /* 0x080fe400000f0eff */
[----:B------:R-:W-:Y:S01]  /*2110*/  LEA.HI.X.SX32 R7, R51, R121, 0x1, P1 ;  /* 0x0000007933077211 */ /* 0x000fe200008f0eff */
[----:B-----5:R-:W-:Y:S04]  /*2120*/  STL [R1+0x80], R98 ;  /* 0x0000806201007387 */ /* 0x020fe80000100800 */
[----:B--2---:R-:W-:Y:S04]  /*2130*/  STL [R1+0x74], R96 ;  /* 0x0000746001007387 */ /* 0x004fe80000100800 */
[----:B------:R2:W-:Y:S04]  /*2140*/  STL [R1+0x68], R93 ;  /* 0x0000685d01007387 */ /* 0x0005e80000100800 */
[----:B------:R4:W-:Y:S04]  /*2150*/  STL [R1+0x5c], R91 ;  /* 0x00005c5b01007387 */ /* 0x0009e80000100800 */
[----:B--2---:R2:W5:Y:S04]  /*2160*/  LDG.E.U16 R93, desc[UR4][R8.64] ;  /* 0x00000004085d7981 */ /* 0x004568000c1e1500 */
[----:B----4-:R-:W4:Y:S01]  /*2170*/  LDG.E.U16 R91, desc[UR4][R6.64] ;  /* 0x00000004065b7981 */ /* 0x010f22000c1e1500 */
[----:B------:R-:W-:Y:S01]  /*2180*/  IMAD R77, R26, 0x16, RZ ;  /* 0x000000161a4d7824 */ /* 0x000fe200078e02ff */
[----:B-1----:R-:W-:-:S04]  /*2190*/  IADD3 R2, P2, R75, R120, RZ ;  /* 0x000000784b027210 */ /* 0x002fc80007f5e0ff */
[----:B------:R-:W-:Y:S02]  /*21a0*/  IADD3 R156, P0, R77, R120, RZ ;  /* 0x000000784d9c7210 */ /* 0x000fe40007f1e0ff */
[-C--:B------:R-:W-:Y:S02]  /*21b0*/  LEA.HI.X.SX32 R3, R79, R121.reuse, 0x1, P2 ;  /* 0x000000794f037211 */ /* 0x080fe400010f0eff */
[----:B------:R-:W-:Y:S01]  /*21c0*/  LEA.HI.X.SX32 R157, R29, R121, 0x1, P0 ;  /* 0x000000791d9d7211 */ /* 0x000fe200000f0eff */
[C---:B------:R-:W-:Y:S01]  /*21d0*/  IMAD R29, R26.reuse, 0x2c, RZ ;  /* 0x0000002c1a1d7824 */ /* 0x040fe200078e02ff */
[----:B------:R-:W-:Y:S04]  /*21e0*/  STL [R1+0x50], R83 ;  /* 0x0000505301007387 */ /* 0x000fe80000100800 */
[----:B------:R1:W-:Y:S04]  /*21f0*/  STL [R1+0x44], R78 ;  /* 0x0000444e01007387 */ /* 0x0003e80000100800 */
[----:B------:R0:W-:Y:S01]  /*2200*/  STL [R1+0x3c], R28 ;  /* 0x00003c1c01007387 */ /* 0x0001e20000100800 */
[----:B------:R-:W-:-:S02]  /*2210*/  IMAD R51, R26, 0x1e, RZ ;  /* 0x0000001e1a337824 */ /* 0x000fc400078e02ff */
[C---:B------:R-:W-:Y:S01]  /*2220*/  IMAD R75, R26.reuse, 0x3c, RZ ;  /* 0x0000003c1a4b7824 */ /* 0x040fe200078e02ff */
[C---:B--2---:R-:W-:Y:S01]  /*2230*/  LEA R9, R26.reuse, -R26, 0x4 ;  /* 0x8000001a1a097211 */ /* 0x044fe200078e20ff */
[C---:B------:R-:W-:Y:S01]  /*2240*/  IMAD R222, R26.reuse, 0xcc, RZ ;  /* 0x000000cc1ade7824 */ /* 0x040fe200078e02ff */
[----:B-1----:R1:W2:Y:S01]  /*2250*/  LDG.E.U16 R78, desc[UR4][R2.64] ;  /* 0x00000004024e7981 */ /* 0x0022a2000c1e1500 */
[-C--:B0-----:R-:W-:Y:S01]  /*2260*/  IADD3 R28, P2, R47, R120.reuse, RZ ;  /* 0x000000782f1c7210 */ /* 0x081fe20007f5e0ff */
[----:B------:R-:W-:Y:S02]  /*2270*/  IMAD R219, R26, 0xbc, RZ ;  /* 0x000000bc1adb7824 */ /* 0x000fe400078e02ff */
[----:B------:R-:W2:Y:S01]  /*2280*/  LDG.E.U16 R156, desc[UR4][R156.64] ;  /* 0x000000049c9c7981 */ /* 0x000ea2000c1e1500 */
[----:B-1----:R-:W-:-:S04]  /*2290*/  IADD3 R2, P0, R29, R120, RZ ;  /* 0x000000781d027210 */ /* 0x002fc80007f1e0ff */
[-C--:B------:R-:W-:Y:S02]  /*22a0*/  LEA.HI.X.SX32 R3, R77, R121.reuse, 0x1, P0 ;  /* 0x000000794d037211 */ /* 0x080fe400000f0eff */
[----:B------:R-:W-:Y:S02]  /*22b0*/  LEA.HI.X.SX32 R29, R29, R121, 0x1, P2 ;  /* 0x000000791d1d7211 */ /* 0x000fe400010f0eff */
[-C--:B------:R-:W-:Y:S01]  /*22c0*/  IADD3 R6, P1, R75, R120.reuse, RZ ;  /* 0x000000784b067210 */ /* 0x080fe20007f3e0ff */
[----:B------:R0:W2:Y:S01]  /*22d0*/  LDG.E.U16 R79, desc[UR4][R2.64] ;  /* 0x00000004024f7981 */ /* 0x0000a2000c1e1500 */
[----:B------:R-:W-:-:S03]  /*22e0*/  IADD3 R8, P0, R51, R120, RZ ;  /* 0x0000007833087210 */ /* 0x000fc60007f1e0ff */
[----:B---3--:R1:W-:Y:S01]  /*22f0*/  STL [R1+0x104], R76 ;  /* 0x0001044c01007387 */ /* 0x0083e20000100800 */
[----:B0-----:R-:W-:Y:S01]  /*2300*/  IADD3 R2, P2, R49, R120, RZ ;  /* 0x0000007831027210 */ /* 0x001fe20007f5e0ff */
[C---:B------:R-:W-:Y:S01]  /*2310*/  IMAD R47, R26.reuse, 0x13, RZ ;  /* 0x000000131a2f7824 */ /* 0x040fe200078e02ff */
[----:B------:R-:W0:Y:S01]  /*2320*/  LDC R157, c[0x0][0x248] ;  /* 0x00009200ff9d7b82 */ /* 0x000e220000000800 */
[----:B------:R-:W3:Y:S01]  /*2330*/  LDG.E.U16 R83, desc[UR4][R28.64] ;  /* 0x000000041c537981 */ /* 0x000ee2000c1e1500 */
[-C--:B------:R-:W-:Y:S02]  /*2340*/  LEA.HI.X.SX32 R9, R9, R121.reuse, 0x1, P0 ;  /* 0x0000007909097211 */ /* 0x080fe400000f0eff */
[-C--:B------:R-:W-:Y:S02]  /*2350*/  LEA.HI.X.SX32 R7, R51, R121.reuse, 0x1, P1 ;  /* 0x0000007933077211 */ /* 0x080fe400008f0eff */
[----:B------:R-:W-:Y:S01]  /*2360*/  LEA.HI.X.SX32 R3, R75, R121, 0x1, P2 ;  /* 0x000000794b037211 */ /* 0x000fe200010f0eff */
[----:B-1----:R1:W3:Y:S04]  /*2370*/  LDG.E.U16 R76, desc[UR4][R8.64] ;  /* 0x00000004084c7981 */ /* 0x0022e8000c1e1500 */
[----:B------:R1:W-:Y:S04]  /*2380*/  STL [R1+0xfc], R0 ;  /* 0x0000fc0001007387 */ /* 0x0003e80000100800 */
[----:B------:R-:W3:Y:S04]  /*2390*/  LDG.E.U16 R28, desc[UR4][R6.64] ;  /* 0x00000004061c7981 */ /* 0x000ee8000c1e1500 */
[----:B-1----:R1:W3:Y:S01]  /*23a0*/  LDG.E.U16 R0, desc[UR4][R2.64] ;  /* 0x0000000402007981 */ /* 0x0022e2000c1e1500 */
[----:B------:R-:W-:-:S02]  /*23b0*/  IMAD R51, R26, 0x4c, RZ ;  /* 0x0000004c1a337824 */ /* 0x000fc400078e02ff */
[----:B------:R-:W-:-:S03]  /*23c0*/  IMAD R49, R26, 0x26, RZ ;  /* 0x000000261a317824 */ /* 0x000fc600078e02ff */
[----:B------:R-:W-:-:S04]  /*23d0*/  IADD3 R8, P1, R51, R120, RZ ;  /* 0x0000007833087210 */ /* 0x000fc80007f3e0ff */
[C---:B------:R-:W-:Y:S01]  /*23e0*/  LEA.HI.X.SX32 R9, R49.reuse, R121, 0x1, P1 ;  /* 0x0000007931097211 */ /* 0x040fe200008f0eff */
[----:B-----5:R-:W-:Y:S04]  /*23f0*/  STL [R1+0x100], R93 ;  /* 0x0001005d01007387 */ /* 0x020fe80000100800 */
[----:B----4-:R4:W-:Y:S04]  /*2400*/  STL [R1+0xf4], R91 ;  /* 0x0000f45b01007387 */ /* 0x0109e80000100800 */
[----:B----4-:R4:W5:Y:S01]  /*2410*/  LDG.E.U16 R91, desc[UR4][R8.64] ;  /* 0x00000004085b7981 */ /* 0x010962000c1e1500 */
[----:B------:R-:W-:Y:S01]  /*2420*/  IADD3 R154, P0, R49, R120, RZ ;  /* 0x00000078319a7210 */ /* 0x000fe20007f1e0ff */
[----:B------:R-:W-:-:S02]  /*2430*/  IMAD R75, R26, 0x2e, RZ ;  /* 0x0000002e1a4b7824 */ /* 0x000fc400078e02ff */
[C---:B------:R-:W-:Y:S01]  /*2440*/  IMAD R29, R26.reuse, 0x17, RZ ;  /* 0x000000171a1d7824 */ /* 0x040fe200078e02ff */
[-C--:B------:R-:W-:Y:S02]  /*2450*/  LEA.HI.X.SX32 R155, R47, R121.reuse, 0x1, P0 ;  /* 0x000000792f9b7211 */ /* 0x080fe400000f0eff */
[-C--:B-1----:R-:W-:Y:S01]  /*2460*/  IADD3 R2, P0, R75, R120.reuse, RZ ;  /* 0x000000784b027210 */ /* 0x082fe20007f1e0ff */
[C---:B------:R-:W-:Y:S01]  /*2470*/  IMAD R77, R26.reuse, 0x5c, RZ ;  /* 0x0000005c1a4d7824 */ /* 0x040fe200078e02ff */
[-C--:B------:R-:W-:Y:S01]  /*2480*/  IADD3 R6, P2, R87, R120.reuse, RZ ;  /* 0x0000007857067210 */ /* 0x080fe20007f5e0ff */
[C---:B------:R-:W-:Y:S01]  /*2490*/  IMAD R49, R26.reuse, 0xb8, RZ ;  /* 0x000000b81a317824 */ /* 0x040fe200078e02ff */
[-C--:B------:R-:W-:Y:S01]  /*24a0*/  LEA.HI.X.SX32 R3, R29, R121.reuse, 0x1, P0 ;  /* 0x000000791d037211 */ /* 0x080fe200000f0eff */
[----:B--2---:R1:W-:Y:S01]  /*24b0*/  STL [R1+0xdc], R78 ;  /* 0x0000dc4e01007387 */ /* 0x0043e20000100800 */
[-C--:B------:R-:W-:Y:S01]  /*24c0*/  LEA.HI.X.SX32 R7, R51, R121.reuse, 0x1, P2 ;  /* 0x0000007933077211 */ /* 0x080fe200010f0eff */
[C---:B------:R-:W-:Y:S01]  /*24d0*/  IMAD R51, R26.reuse, 0xd8, RZ ;  /* 0x000000d81a337824 */ /* 0x040fe200078e02ff */
[----:B----4-:R-:W-:Y:S01]  /*24e0*/  IADD3 R8, P2, R49, R120, RZ ;  /* 0x0000007831087210 */ /* 0x010fe20007f5e0ff */
[C---:B------:R-:W-:Y:S01]  /*24f0*/  IMAD R47, R26.reuse, 0x36, RZ ;  /* 0x000000361a2f7824 */ /* 0x040fe200078e02ff */
[C---:B------:R-:W-:Y:S01]  /*2500*/  SHF.L.U32 R146, R26.reuse, 0x1, RZ ;  /* 0x000000011a927819 */ /* 0x040fe200000006ff */
[----:B------:R-:W2:Y:S04]  /*2510*/  LDG.E.U16 R87, desc[UR4][R6.64] ;  /* 0x0000000406577981 */ /* 0x000ea8000c1e1500 */
[----:B-1----:R1:W4:Y:S01]  /*2520*/  LDG.E.U16 R78, desc[UR4][R2.64] ;  /* 0x00000004024e7981 */ /* 0x002322000c1e1500 */
[----:B------:R-:W-:Y:S01]  /*2530*/  LEA.HI.X.SX32 R9, R77, R121, 0x1, P2 ;  /* 0x000000794d097211 */ /* 0x000fe200010f0eff */
[----:B------:R-:W-:-:S02]  /*2540*/  IMAD R220, R26, 0xdc, RZ ;  /* 0x000000dc1adc7824 */ /* 0x000fc400078e02ff */
[----:B------:R-:W-:Y:S01]  /*2550*/  IMAD R196, R196, 0x138, RZ ;  /* 0x00000138c4c47824 */ /* 0x000fe200078e02ff */
[----:B------:R0:W4:Y:S01]  /*2560*/  LDG.E.U16 R154, desc[UR4][R154.64] ;  /* 0x000000049a9a7981 */ /* 0x000122000c1e1500 */
[----:B-1----:R-:W-:-:S03]  /*2570*/  IADD3 R2, P0, R77, R120, RZ ;  /* 0x000000784d027210 */ /* 0x002fc60007f1e0ff */
[----:B------:R1:W-:Y:S01]  /*2580*/  STL [R1+0xe4], R79 ;  /* 0x0000e44f01007387 */ /* 0x0003e20000100800 */
[----:B------:R-:W-:Y:S01]  /*2590*/  LEA.HI.X.SX32 R3, R75, R121, 0x1, P0 ;  /* 0x000000794b037211 */ /* 0x000fe200000f0eff */
[C---:B------:R-:W-:Y:S01]  /*25a0*/  IMAD R29, R26.reuse, 0x1b, RZ ;  /* 0x0000001b1a1d7824 */ /* 0x040fe200078e02ff */
[----:B0-----:R-:W0:Y:S01]  /*25b0*/  LDC R155, c[0x0][0x248] ;  /* 0x00009200ff9b7b82 */ /* 0x001e220000000800 */
[----:B-1----:R-:W-:-:S05]  /*25c0*/  IMAD R79, R26, 0x6c, RZ ;  /* 0x0000006c1a4f7824 */ /* 0x002fca00078e02ff */
[----:B------:R-:W-:-:S04]  /*25d0*/  IADD3 R6, P1, R79, R120, RZ ;  /* 0x000000784f067210 */ /* 0x000fc80007f3e0ff */
[----:B------:R-:W-:Y:S01]  /*25e0*/  LEA.HI.X.SX32 R7, R47, R121, 0x1, P1 ;  /* 0x000000792f077211 */ /* 0x000fe200008f0eff */
[----:B---3--:R1:W-:Y:S04]  /*25f0*/  STL [R1+0xbc], R83 ;  /* 0x0000bc5301007387 */ /* 0x0083e80000100800 */
[----:B-1----:R1:W3:Y:S04]  /*2600*/  LDG.E.U16 R83, desc[UR4][R2.64] ;  /* 0x0000000402537981 */ /* 0x0022e8000c1e1500 */
[----:B------:R0:W-:Y:S01]  /*2610*/  STL [R1+0xf0], R76 ;  /* 0x0000f04c01007387 */ /* 0x0001e20000100800 */
[----:B-1----:R-:W-:-:S03]  /*2620*/  IADD3 R2, P2, R51, R120, RZ ;  /* 0x0000007833027210 */ /* 0x002fc60007f5e0ff */
[----:B------:R1:W-:Y:S01]  /*2630*/  STL [R1+0xd4], R28 ;  /* 0x0000d41c01007387 */ /* 0x0003e20000100800 */
[----:B------:R-:W-:-:S03]  /*2640*/  LEA.HI.X.SX32 R3, R79, R121, 0x1, P2 ;  /* 0x000000794f037211 */ /* 0x000fc600010f0eff */
[----:B0-----:R0:W3:Y:S04]  /*2650*/  LDG.E.U16 R76, desc[UR4][R8.64] ;  /* 0x00000004084c7981 */ /* 0x0010e8000c1e1500 */
[----:B------:R0:W-:Y:S04]  /*2660*/  STL [R1+0x9c], R0 ;  /* 0x00009c0001007387 */ /* 0x0001e80000100800 */
[----:B-1----:R1:W3:Y:S04]  /*2670*/  LDG.E.U16 R28, desc[UR4][R6.64] ;  /* 0x00000004061c7981 */ /* 0x0022e8000c1e1500 */
[----:B0-----:R0:W3:Y:S01]  /*2680*/  LDG.E.U16 R0, desc[UR4][R2.64] ;  /* 0x0000000402007981 */ /* 0x0010e2000c1e1500 */
[----:B------:R-:W-:Y:S01]  /*2690*/  IADD3 R150, P0, R47, R120, RZ ;  /* 0x000000782f967210 */ /* 0x000fe20007f1e0ff */
[----:B------:R-:W-:-:S02]  /*26a0*/  IMAD R75, R26, 0x3e, RZ ;  /* 0x0000003e1a4b7824 */ /* 0x000fc400078e02ff */
[C---:B------:R-:W-:Y:S01]  /*26b0*/  IMAD R79, R26.reuse, 0x7c, RZ ;  /* 0x0000007c1a4f7824 */ /* 0x040fe200078e02ff */
[-C--:B------:R-:W-:Y:S02]  /*26c0*/  LEA.HI.X.SX32 R151, R29, R121.reuse, 0x1, P0 ;  /* 0x000000791d977211 */ /* 0x080fe400000f0eff */
[C---:B------:R-:W-:Y:S02]  /*26d0*/  LEA R29, R26.reuse, -R26, 0x5 ;  /* 0x8000001a1a1d7211 */ /* 0x040fe400078e28ff */
[-C--:B------:R-:W-:Y:S01]  /*26e0*/  IADD3 R8, P0, R75, R120.reuse, RZ ;  /* 0x000000784b087210 */ /* 0x080fe20007f1e0ff */
[----:B-----5:R5:W-:Y:S01]  /*26f0*/  STL [R1+0xc4], R91 ;  /* 0x0000c45b01007387 */ /* 0x020be20000100800 */
[-C--:B-1----:R-:W-:Y:S02]  /*2700*/  IADD3 R6, P1, R79, R120.reuse, RZ ;  /* 0x000000784f067210 */ /* 0x082fe40007f3e0ff */
[-C--:B------:R-:W-:Y:S01]  /*2710*/  LEA.HI.X.SX32 R9, R29, R121.reuse, 0x1, P0 ;  /* 0x000000791d097211 */ /* 0x080fe200000f0eff */
[C---:B------:R-:W-:Y:S01]  /*2720*/  IMAD R47, R26.reuse, 0xf8, RZ ;  /* 0x000000f81a2f7824 */ /* 0x040fe200078e02ff */
[-C--:B------:R-:W-:Y:S01]  /*2730*/  LEA.HI.X.SX32 R7, R75, R121.reuse, 0x1, P1 ;  /* 0x000000794b077211 */ /* 0x080fe200008f0eff */
[C---:B------:R-:W-:Y:S01]  /*2740*/  IMAD R77, R26.reuse, 0x46, RZ ;  /* 0x000000461a4d7824 */ /* 0x040fe200078e02ff */
[----:B------:R1:W3:Y:S04]  /*2750*/  LDG.E.U16 R150, desc[UR4][R150.64] ;  /* 0x0000000496967981 */ /* 0x0002e8000c1e1500 */
[----:B------:R-:W3:Y:S04]  /*2760*/  LDG.E.U16 R96, desc[UR4][R8.64] ;  /* 0x0000000408607981 */ /* 0x000ee8000c1e1500 */
[----:B-----5:R5:W3:Y:S01]  /*2770*/  LDG.E.U16 R91, desc[UR4][R6.64] ;  /* 0x00000004065b7981 */ /* 0x020ae2000c1e1500 */
[-C--:B0-----:R-:W-:Y:S01]  /*2780*/  IADD3 R2, P2, R47, R120.reuse, RZ ;  /* 0x000000782f027210 */ /* 0x081fe20007f5e0ff */
[C---:B------:R-:W-:Y:S01]  /*2790*/  IMAD R29, R26.reuse, 0x23, RZ ;  /* 0x000000231a1d7824 */ /* 0x040fe200078e02ff */
[-C--:B------:R-:W-:Y:S01]  /*27a0*/  IADD3 R144, P0, R77, R120.reuse, RZ ;  /* 0x000000784d907210 */ /* 0x080fe20007f1e0ff */
[----:B--2---:R0:W-:Y:S01]  /*27b0*/  STL [R1+0x84], R87 ;  /* 0x0000845701007387 */ /* 0x0041e20000100800 */
[-C--:B------:R-:W-:Y:S01]  /*27c0*/  LEA.HI.X.SX32 R3, R79, R121.reuse, 0x1, P2 ;  /* 0x000000794f037211 */ /* 0x080fe200010f0eff */
[C---:B------:R-:W-:Y:S01]  /*27d0*/  IMAD R79, R26.reuse, 0x4e, RZ ;  /* 0x0000004e1a4f7824 */ /* 0x040fe200078e02ff */
[-C--:B------:R-:W-:Y:S01]  /*27e0*/  LEA.HI.X.SX32 R145, R29, R121.reuse, 0x1, P0 ;  /* 0x000000791d917211 */ /* 0x080fe200000f0eff */
[C---:B------:R-:W-:Y:S01]  /*27f0*/  IMAD R29, R26.reuse, 0x27, RZ ;  /* 0x000000271a1d7824 */ /* 0x040fe200078e02ff */
[----:B-1----:R-:W1:Y:S01]  /*2800*/  LDC R151, c[0x0][0x248] ;  /* 0x00009200ff977b82 */ /* 0x002e620000000800 */
[C---:B0-----:R-:W-:Y:S01]  /*2810*/  IMAD R87, R26.reuse, 0x8c, RZ ;  /* 0x0000008c1a577824 */ /* 0x041fe200078e02ff */
[-C--:B-----5:R-:W-:Y:S01]  /*2820*/  IADD3 R6, P0, R79, R120.reuse, RZ ;  /* 0x000000784f067210 */ /* 0x0a0fe20007f1e0ff */
[----:B----4-:R0:W-:Y:S03]  /*2830*/  STL [R1+0xe0], R78 ;  /* 0x0000e04e01007387 */ /* 0x0101e60000100800 */
[-C--:B------:R-:W-:Y:S01]  /*2840*/  IADD3 R8, P1, R87, R120.reuse, RZ ;  /* 0x0000007857087210 */ /* 0x080fe20007f3e0ff */
[----:B------:R-:W-:Y:S01]  /*2850*/  IMAD R75, R26, 0x2b, RZ ;  /* 0x0000002b1a4b7824 */ /* 0x000fe200078e02ff */
[-C--:B------:R-:W-:Y:S01]  /*2860*/  LEA.HI.X.SX32 R7, R29, R121.reuse, 0x1, P0 ;  /* 0x000000791d077211 */ /* 0x080fe200000f0eff */
[----:B------:R-:W-:Y:S01]  /*2870*/  IMAD R211, R211, 0x148, RZ ;  /* 0x00000148d3d37824 */ /* 0x000fe200078e02ff */
[----:B------:R-:W-:Y:S01]  /*2880*/  LEA.HI.X.SX32 R9, R77, R121, 0x1, P1 ;  /* 0x000000794d097211 */ /* 0x000fe200008f0eff */
[----:B------:R-:W-:Y:S01]  /*2890*/  IMAD R210, R210, 0x158, RZ ;  /* 0x00000158d2d27824 */ /* 0x000fe200078e02ff */
[----:B------:R-:W2:Y:S04]  /*28a0*/  LDG.E.U16 R144, desc[UR4][R144.64] ;  /* 0x0000000490907981 */ /* 0x000ea8000c1e1500 */
[----:B0-----:R0:W4:Y:S04]  /*28b0*/  LDG.E.U16 R78, desc[UR4][R2.64] ;  /* 0x00000004024e7981 */ /* 0x001128000c1e1500 */
[----:B------:R-:W5:Y:S01]  /*28c0*/  LDG.E.U16 R93, desc[UR4][R8.64] ;  /* 0x00000004085d7981 */ /* 0x000f62000c1e1500 */
[----:B0-----:R-:W-:-:S04]  /*28d0*/  IADD3 R2, P2, R215, R120, RZ ;  /* 0x00000078d7027210 */ /* 0x001fc80007f5e0ff */
[----:B------:R-:W-:Y:S01]  /*28e0*/  LEA.HI.X.SX32 R3, R79, R121, 0x1, P2 ;  /* 0x000000794f037211 */ /* 0x000fe200010f0eff */
[----:B---3--:R-:W-:Y:S04]  /*28f0*/  STL [R1+0xb4], R83 ;  /* 0x0000b45301007387 */ /* 0x008fe80000100800 */
[----:B------:R0:W-:Y:S04]  /*2900*/  STL [R1+0x6c], R76 ;  /* 0x00006c4c01007387 */ /* 0x0001e80000100800 */
[----:B------:R-:W-:Y:S04]  /*2910*/  STL [R1+0xa4], R28 ;  /* 0x0000a41c01007387 */ /* 0x000fe80000100800 */
[----:B0-----:R-:W3:Y:S04]  /*2920*/  LDG.E.U16 R76, desc[UR4][R2.64] ;  /* 0x00000004024c7981 */ /* 0x001ee8000c1e1500 */
[----:B------:R0:W-:Y:S04]  /*2930*/  STL [R1+0x54], R0 ;  /* 0x0000540001007387 */ /* 0x0001e80000100800 */
[----:B0-----:R0:W2:Y:S01]  /*2940*/  LDG.E.U16 R0, desc[UR4][R6.64] ;  /* 0x0000000406007981 */ /* 0x0010a2000c1e1500 */
[----:B------:R-:W-:-:S05]  /*2950*/  IMAD R83, R26, 0x56, RZ ;  /* 0x000000561a537824 */ /* 0x000fca00078e02ff */
[----:B------:R-:W-:-:S04]  /*2960*/  IADD3 R134, P1, R83, R120, RZ ;  /* 0x0000007853867210 */ /* 0x000fc80007f3e0ff */
[-C--:B------:R-:W-:Y:S02]  /*2970*/  LEA.HI.X.SX32 R135, R75, R121.reuse, 0x1, P1 ;  /* 0x000000794b877211 */ /* 0x080fe400008f0eff */
[----:B0-----:R-:W-:Y:S01]  /*2980*/  IADD3 R6, P1, R216, R120, RZ ;  /* 0x00000078d8067210 */ /* 0x001fe20007f3e0ff */
[----:B------:R-:W-:Y:S03]  /*2990*/  STL [R1+0xd0], R96 ;  /* 0x0000d06001007387 */ /* 0x000fe60000100800 */
[----:B------:R-:W-:Y:S01]  /*29a0*/  LEA.HI.X.SX32 R7, R83, R121, 0x1, P1 ;  /* 0x0000007953077211 */ /* 0x000fe200008f0eff */
[----:B------:R0:W-:Y:S01]  /*29b0*/  STL [R1+0x94], R91 ;  /* 0x0000945b01007387 */ /* 0x0001e20000100800 */
[C---:B------:R-:W-:Y:S02]  /*29c0*/  IMAD R77, R26.reuse, 0x5e, RZ ;  /* 0x0000005e1a4d7824 */ /* 0x040fe400078e02ff */
[----:B------:R-:W-:-:S02]  /*29d0*/  IMAD R29, R26, 0x2f, RZ ;  /* 0x0000002f1a1d7824 */ /* 0x000fc400078e02ff */
[C---:B------:R-:W-:Y:S01]  /*29e0*/  IMAD R79, R26.reuse, 0x66, RZ ;  /* 0x000000661a4f7824 */ /* 0x040fe200078e02ff */
[-C--:B------:R-:W-:Y:S01]  /*29f0*/  IADD3 R8, P2, R219, R120.reuse, RZ ;  /* 0x00000078db087210 */ /* 0x080fe20007f5e0ff */
[----:B------:R-:W-:Y:S01]  /*2a00*/  IMAD R75, R26, 0x33, RZ ;  /* 0x000000331a4b7824 */ /* 0x000fe200078e02ff */
[----:B------:R-:W3:Y:S04]  /*2a10*/  LDG.E.U16 R134, desc[UR4][R134.64] ;  /* 0x0000000486867981 */ /* 0x000ee8000c1e1500 */
[----:B0-----:R0:W3:Y:S01]  /*2a20*/  LDG.E.U16 R91, desc[UR4][R6.64] ;  /* 0x00000004065b7981 */ /* 0x0010e2000c1e1500 */
[----:B------:R-:W-:-:S04]  /*2a30*/  IADD3 R28, P0, R77, R120, RZ ;  /* 0x000000784d1c7210 */ /* 0x000fc80007f1e0ff */
[----:B------:R-:W-:-:S05]  /*2a40*/  LEA.HI.X.SX32 R29, R29, R121, 0x1, P0 ;  /* 0x000000791d1d7211 */ /* 0x000fca00000f0eff */
[----:B------:R1:W3:Y:S01]  /*2a50*/  LDG.E.U16 R83, desc[UR4][R28.64] ;  /* 0x000000041c537981 */ /* 0x0002e2000c1e1500 */
[-C--:B0-----:R-:W-:Y:S02]  /*2a60*/  IADD3 R6, P0, R222, R120.reuse, RZ ;  /* 0x00000078de067210 */ /* 0x081fe40007f1e0ff */
[C---:B------:R-:W-:Y:S02]  /*2a70*/  IADD3 R2, P1, R79.reuse, R120, RZ ;  /* 0x000000784f027210 */ /* 0x040fe40007f3e0ff */
[-C--:B------:R-:W-:Y:S02]  /*2a80*/  LEA.HI.X.SX32 R7, R79, R121.reuse, 0x1, P0 ;  /* 0x000000794f077211 */ /* 0x080fe400000f0eff */
[-C--:B------:R-:W-:Y:S02]  /*2a90*/  LEA.HI.X.SX32 R3, R75, R121.reuse, 0x1, P1 ;  /* 0x000000794b037211 */ /* 0x080fe400008f0eff */
[----:B------:R-:W-:Y:S01]  /*2aa0*/  LEA.HI.X.SX32 R9, R77, R121, 0x1, P2 ;  /* 0x000000794d097211 */ /* 0x000fe200010f0eff */
[----:B----4-:R0:W-:Y:S01]  /*2ab0*/  STL [R1+0x40], R78 ;  /* 0x0000404e01007387 */ /* 0x0101e20000100800 */
[----:B------:R-:W-:-:S02]  /*2ac0*/  IMAD R77, R26, 0x6e, RZ ;  /* 0x0000006e1a4d7824 */ /* 0x000fc400078e02ff */
[----:B------:R-:W-:Y:S01]  /*2ad0*/  IMAD R75, R26, 0x37, RZ ;  /* 0x000000371a4b7824 */ /* 0x000fe200078e02ff */
[----:B-----5:R-:W-:Y:S04]  /*2ae0*/  STL [R1+0x88], R93 ;  /* 0x0000885d01007387 */ /* 0x020fe80000100800 */
[----:B------:R4:W5:Y:S04]  /*2af0*/  LDG.E.U16 R3, desc[UR4][R2.64] ;  /* 0x0000000402037981 */ /* 0x000968000c1e1500 */
[----:B0-----:R0:W5:Y:S01]  /*2b00*/  LDG.E.U16 R78, desc[UR4][R6.64] ;  /* 0x00000004064e7981 */ /* 0x001162000c1e1500 */
[----:B-1----:R-:W-:-:S03]  /*2b10*/  IADD3 R28, P0, R77, R120, RZ ;  /* 0x000000784d1c7210 */ /* 0x002fc60007f1e0ff */
[----:B------:R1:W5:Y:S01]  /*2b20*/  LDG.E.U16 R79, desc[UR4][R8.64] ;  /* 0x00000004084f7981 */ /* 0x000362000c1e1500 */
[C---:B----4-:R-:W-:Y:S02]  /*2b30*/  LOP3.LUT R2, R82.reuse, 0xc0, RZ, 0xc0, !PT ;  /* 0x000000c052027812 */ /* 0x050fe400078ec0ff */
[----:B0-----:R-:W-:-:S04]  /*2b40*/  LOP3.LUT R6, R82, 0x3f, RZ, 0xc0, !PT ;  /* 0x0000003f52067812 */ /* 0x001fc800078ec0ff */
[----:B------:R-:W-:Y:S01]  /*2b50*/  SHF.L.U32 R6, R6, 0x1, RZ ;  /* 0x0000000106067819 */ /* 0x000fe200000006ff */
[----:B------:R-:W-:Y:S01]  /*2b60*/  IMAD R7, R26, 0x3b, RZ ;  /* 0x0000003b1a077824 */ /* 0x000fe200078e02ff */
[-C--:B------:R-:W-:Y:S02]  /*2b70*/  LEA.HI.X.SX32 R29, R75, R121.reuse, 0x1, P0 ;  /* 0x000000794b1d7211 */ /* 0x080fe400000f0eff */
[----:B------:R-:W-:Y:S01]  /*2b80*/  LEA R2, R2, R6, 0x9 ;  /* 0x0000000602027211 */ /* 0x000fe200078e48ff */
[----:B------:R-:W0:Y:S01]  /*2b90*/  LDC R75, c[0x0][0x248] ;  /* 0x00009200ff4b7b82 */ /* 0x000e220000000800 */
[----:B-1----:R-:W-:Y:S02]  /*2ba0*/  IADD3 R8, P1, R220, R120, RZ ;  /* 0x00000078dc087210 */ /* 0x002fe40007f3e0ff */
[----:B------:R-:W-:Y:S02]  /*2bb0*/  IADD3 R80, R2, R80, RZ ;  /* 0x0000005002507210 */ /* 0x000fe40007ffe0ff */
[----:B------:R-:W-:-:S02]  /*2bc0*/  LEA.HI.X.SX32 R9, R77, R121, 0x1, P1 ;  /* 0x000000794d097211 */ /* 0x000fc400008f0eff */
[----:B------:R1:W4:Y:S04]  /*2bd0*/  LDG.E.U16 R77, desc[UR4][R28.64] ;  /* 0x000000041c4d7981 */ /* 0x000328000c1e1500 */
[----:B------:R-:W-:Y:S04]  /*2be0*/  STS.U16 [R80+0x4000], R66 ;  /* 0x0040004250007388 */ /* 0x000fe80000000400 */
[----:B------:R-:W-:Y:S01]  /*2bf0*/  STS.U16 [R80], R64 ;  /* 0x0000004050007388 */ /* 0x000fe20000000400 */
[----:B-1----:R-:W1:Y:S03]  /*2c00*/  LDC R28, c[0x0][0x248] ;  /* 0x00009200ff1c7b82 */ /* 0x002e660000000800 */
[----:B------:R0:W-:Y:S05]  /*2c10*/  STS.U16 [R80+0x2000], R65 ;  /* 0x0020004150007388 */ /* 0x0001ea0000000400 */
[----:B------:R-:W1:Y:S08]  /*2c20*/  LDC R29, c[0x0][0x248] ;  /* 0x00009200ff1d7b82 */ /* 0x000e700000000800 */
[----:B0-----:R-:W0:Y:S01]  /*2c30*/  LDC R65, c[0x0][0x248] ;  /* 0x00009200ff417b82 */ /* 0x001e220000000800 */
[----:B------:R-:W-:Y:S01]  /*2c40*/  IMAD R75, R75, 0x270, RZ ;  /* 0x000002704b4b7824 */ /* 0x000fe200078e02ff */
[----:B------:R-:W-:Y:S04]  /*2c50*/  STS.U16 [R80+0x21400], R30 ;  /* 0x0214001e50007388 */ /* 0x000fe80000000400 */
[----:B------:R0:W-:Y:S04]  /*2c60*/  STS.U16 [R80+0x21000], R58 ;  /* 0x0210003a50007388 */ /* 0x0001e80000000400 */
[----:B--2---:R2:W-:Y:S01]  /*2c70*/  STL [R1+0xc0], R0 ;  /* 0x0000c00001007387 */ /* 0x0045e20000100800 */
[----:B0-----:R-:W-:Y:S01]  /*2c80*/  IMAD R65, R65, 0x280, RZ ;  /* 0x0000028041417824 */ /* 0x001fe200078e02ff */
[----:B------:R-:W0:Y:S01]  /*2c90*/  LDC R58, c[0x0][0x248] ;  /* 0x00009200ff3a7b82 */ /* 0x000e220000000800 */
[----:B--2---:R-:W-:-:S05]  /*2ca0*/  IMAD R0, R26, 0x76, RZ ;  /* 0x000000761a007824 */ /* 0x004fca00078e02ff */
[----:B------:R-:W-:-:S04]  /*2cb0*/  IADD3 R6, P0, R0, R120, RZ ;  /* 0x0000007800067210 */ /* 0x000fc80007f1e0ff */
[----:B------:R-:W-:-:S05]  /*2cc0*/  LEA.HI.X.SX32 R7, R7, R121, 0x1, P0 ;  /* 0x0000007907077211 */ /* 0x000fca00000f0eff */
[----:B------:R2:W4:Y:S02]  /*2cd0*/  LDG.E.U16 R0, desc[UR4][R6.64] ;  /* 0x0000000406007981 */ /* 0x000524000c1e1500 */
[----:B--2---:R-:W-:-:S04]  /*2ce0*/  IADD3 R6, P0, R73, R120, RZ ;  /* 0x0000007849067210 */ /* 0x004fc80007f1e0ff */
[----:B------:R-:W-:-:S05]  /*2cf0*/  LEA.HI.X.SX32 R7, R87, R121, 0x1, P0 ;  /* 0x0000007957077211 */ /* 0x000fca00000f0eff */
[----:B------:R2:W4:Y:S04]  /*2d00*/  LDG.E.U16 R66, desc[UR4][R6.64] ;  /* 0x0000000406427981 */ /* 0x000528000c1e1500 */
[----:B---3--:R3:W-:Y:S01]  /*2d10*/  STL [R1+0x7c], R76 ;  /* 0x00007c4c01007387 */ /* 0x0087e20000100800 */
[-C--:B--2---:R-:W-:Y:S02]  /*2d20*/  IADD3 R6, P1, R61, R120.reuse, RZ ;  /* 0x000000783d067210 */ /* 0x084fe40007f3e0ff */
[----:B------:R-:W2:Y:S02]  /*2d30*/  LDC R61, c[0x0][0x248] ;  /* 0x00009200ff3d7b82 */ /* 0x000ea40000000800 */
[----:B------:R-:W-:Y:S01]  /*2d40*/  LEA.HI.X.SX32 R7, R59, R121, 0x1, P1 ;  /* 0x000000793b077211 */ /* 0x000fe200008f0eff */
[----:B---3--:R3:W4:Y:S04]  /*2d50*/  LDG.E.U16 R76, desc[UR4][R8.64] ;  /* 0x00000004084c7981 */ /* 0x008728000c1e1500 */
[----:B------:R-:W4:Y:S01]  /*2d60*/  LDG.E.U16 R64, desc[UR4][R6.64] ;  /* 0x0000000406407981 */ /* 0x000f22000c1e1500 */
[----:B------:R-:W0:Y:S01]  /*2d70*/  LDC R59, c[0x0][0x248] ;  /* 0x00009200ff3b7b82 */ /* 0x000e220000000800 */
[----:B---3--:R-:W-:-:S07]  /*2d80*/  IADD3 R8, P0, R62, R120, RZ ;  /* 0x000000783e087210 */ /* 0x008fce0007f1e0ff */
[----:B------:R-:W3:Y:S01]  /*2d90*/  LDC R62, c[0x0][0x248] ;  /* 0x00009200ff3e7b82 */ /* 0x000ee20000000800 */
[----:B------:R-:W-:-:S07]  /*2da0*/  LEA.HI.X.SX32 R9, R60, R121, 0x1, P0 ;  /* 0x000000793c097211 */ /* 0x000fce00000f0eff */
[----:B------:R-:W5:Y:S01]  /*2db0*/  LDC R60, c[0x0][0x248] ;  /* 0x00009200ff3c7b82 */ /* 0x000f620000000800 */
[----:B------:R1:W4:Y:S01]  /*2dc0*/  LDG.E.U16 R96, desc[UR4][R8.64] ;  /* 0x0000000408607981 */ /* 0x000322000c1e1500 */
[----:B------:R-:W-:-:S04]  /*2dd0*/  IADD3 R130, P0, R75, R120, RZ ;  /* 0x000000784b827210 */ /* 0x000fc80007f1e0ff */
[-C--:B------:R-:W-:Y:S01]  /*2de0*/  LEA.HI.X.SX32 R131, R196, R121.reuse, 0x1, P0 ;  /* 0x00000079c4837211 */ /* 0x080fe200000f0eff */
[----:B-1----:R-:W-:Y:S01]  /*2df0*/  IMAD R9, R28, 0x140, RZ ;  /* 0x000001401c097824 */ /* 0x002fe200078e02ff */
[----:B------:R1:W-:Y:S04]  /*2e00*/  STS.U16 [R80+0x4c00], R57 ;  /* 0x004c003950007388 */ /* 0x0003e80000000400 */
[-C--:B------:R-:W-:Y:S01]  /*2e10*/  IADD3 R30, P0, R9, R120.reuse, RZ ;  /* 0x00000078091e7210 */ /* 0x080fe20007f1e0ff */
[----:B---3--:R-:W-:Y:S01]  /*2e20*/  IMAD R7, R62, 0x290, RZ ;  /* 0x000002903e077824 */ /* 0x008fe200078e02ff */
[----:B------:R-:W-:Y:S01]  /*2e30*/  IADD3 R28, P1, R65, R120, RZ ;  /* 0x00000078411c7210 */ /* 0x000fe20007f3e0ff */
[----:B------:R-:W3:Y:S01]  /*2e40*/  LDC R62, c[0x0][0x248] ;  /* 0x00009200ff3e7b82 */ /* 0x000ee20000000800 */
[-C--:B------:R-:W-:Y:S01]  /*2e50*/  LEA.HI.X.SX32 R31, R31, R121.reuse, 0x1, P0 ;  /* 0x000000791f1f7211 */ /* 0x080fe200000f0eff */
[----:B0-----:R-:W-:Y:S01]  /*2e60*/  IMAD R65, R59, 0x2a0, RZ ;  /* 0x000002a03b417824 */ /* 0x001fe200078e02ff */
[----:B------:R0:W-:Y:S01]  /*2e70*/  STS.U16 [R80+0x21800], R56 ;  /* 0x0218003850007388 */ /* 0x0001e20000000400 */
[----:B-1----:R-:W-:Y:S01]  /*2e80*/  IMAD R57, R29, 0x150, RZ ;  /* 0x000001501d397824 */ /* 0x002fe200078e02ff */
[----:B------:R-:W-:-:S02]  /*2e90*/  LEA.HI.X.SX32 R29, R9, R121, 0x1, P1 ;  /* 0x00000079091d7211 */ /* 0x000fc400008f0eff */
[----:B------:R5:W4:Y:S01]  /*2ea0*/  LDG.E.U16 R93, desc[UR4][R30.64] ;  /* 0x000000041e5d7981 */ /* 0x000b22000c1e1500 */
[----:B------:R-:W-:Y:S01]  /*2eb0*/  IADD3 R8, P2, R7, R120, RZ ;  /* 0x0000007807087210 */ /* 0x000fe20007f5e0ff */
[----:B------:R-:W1:Y:S02]  /*2ec0*/  LDC R59, c[0x0][0x248] ;  /* 0x00009200ff3b7b82 */ /* 0x000e640000000800 */
[----:B------:R-:W4:Y:S01]  /*2ed0*/  LDG.E.U16 R130, desc[UR4][R130.64] ;  /* 0x0000000482827981 */ /* 0x000f22000c1e1500 */
[----:B------:R-:W-:Y:S01]  /*2ee0*/  LEA.HI.X.SX32 R9, R211, R121, 0x1, P2 ;  /* 0x00000079d3097211 */ /* 0x000fe200010f0eff */
[----:B-----5:R-:W-:-:S04]  /*2ef0*/  IMAD R31, R60, 0x2b0, RZ ;  /* 0x000002b03c1f7824 */ /* 0x020fc800078e02ff */
[----:B0-----:R-:W0:Y:S01]  /*2f00*/  LDC R56, c[0x0][0x248] ;  /* 0x00009200ff387b82 */ /* 0x001e220000000800 */
[-C--:B------:R-:W-:Y:S01]  /*2f10*/  IADD3 R30, P1, R65, R120.reuse, RZ ;  /* 0x00000078411e7210 */ /* 0x080fe20007f3e0ff */
[----:B------:R5:W-:Y:S01]  /*2f20*/  STS.U16 [R80+0x20c00], R63 ;  /* 0x020c003f50007388 */ /* 0x000be20000000400 */
[----:B------:R-:W-:-:S03]  /*2f30*/  IADD3 R6, P0, R57, R120, RZ ;  /* 0x0000007839067210 */ /* 0x000fc60007f1e0ff */
[----:B------:R5:W4:Y:S01]  /*2f40*/  LDG.E.U16 R131, desc[UR4][R28.64] ;  /* 0x000000041c837981 */ /* 0x000b22000c1e1500 */
[----:B------:R-:W-:Y:S01]  /*2f50*/  LEA.HI.X.SX32 R7, R53, R121, 0x1, P0 ;  /* 0x0000007935077211 */ /* 0x000fe200000f0eff */
[----:B--2---:R-:W-:Y:S01]  /*2f60*/  IMAD R61, R61, 0x2c0, RZ ;  /* 0x000002c03d3d7824 */ /* 0x004fe200078e02ff */
[----:B------:R-:W2:Y:S01]  /*2f70*/  LDC R60, c[0x0][0x248] ;  /* 0x00009200ff3c7b82 */ /* 0x000ea20000000800 */
[----:B------:R-:W4:Y:S01]  /*2f80*/  LDG.E.U16 R119, desc[UR4][R8.64] ;  /* 0x0000000408777981 */ /* 0x000f22000c1e1500 */
[----:B-----5:R-:W-:-:S06]  /*2f90*/  IADD3 R28, P2, R31, R120, RZ ;  /* 0x000000781f1c7210 */ /* 0x020fcc0007f5e0ff */
[----:B------:R-:W5:Y:S01]  /*2fa0*/  LDC R63, c[0x0][0x248] ;  /* 0x00009200ff3f7b82 */ /* 0x000f620000000800 */
[-C--:B------:R-:W-:Y:S01]  /*2fb0*/  LEA.HI.X.SX32 R31, R57, R121.reuse, 0x1, P1 ;  /* 0x00000079391f7211 */ /* 0x080fe200008f0eff */
[----:B------:R1:W4:Y:S01]  /*2fc0*/  LDG.E.U16 R118, desc[UR4][R6.64] ;  /* 0x0000000406767981 */ /* 0x000322000c1e1500 */
[----:B------:R-:W-:Y:S02]  /*2fd0*/  IMAD R53, R58, 0x160, RZ ;  /* 0x000001603a357824 */ /* 0x000fe400078e02ff */
[----:B---3--:R-:W-:Y:S02]  /*2fe0*/  IMAD R65, R62, 0x2d0, RZ ;  /* 0x000002d03e417824 */ /* 0x008fe400078e02ff */
[----:B------:R-:W-:Y:S01]  /*2ff0*/  IMAD R208, R208, 0x168, RZ ;  /* 0x00000168d0d07824 */ /* 0x000fe200078e02ff */
[----:B------:R-:W3:Y:S01]  /*3000*/  LDC R57, c[0x0][0x248] ;  /* 0x00009200ff397b82 */ /* 0x000ee20000000800 */
[----:B------:R-:W-:Y:S01]  /*3010*/  LEA.HI.X.SX32 R29, R210, R121, 0x1, P2 ;  /* 0x00000079d21d7211 */ /* 0x000fe200010f0eff */
[----:B------:R5:W4:Y:S01]  /*3020*/  LDG.E.U16 R117, desc[UR4][R30.64] ;  /* 0x000000041e757981 */ /* 0x000b22000c1e1500 */
[----:B-1----:R-:W-:-:S05]  /*3030*/  IADD3 R6, P1, R61, R120, RZ ;  /* 0x000000783d067210 */ /* 0x002fca0007f3e0ff */
[----:B------:R-:W1:Y:S01]  /*3040*/  LDC R58, c[0x0][0x248] ;  /* 0x00009200ff3a7b82 */ /* 0x000e620000000800 */
[CC--:B------:R-:W-:Y:S02]  /*3050*/  LEA.HI.X.SX32 R7, R53.reuse, R121.reuse, 0x1, P1 ;  /* 0x0000007935077211 */ /* 0x0c0fe400008f0eff */
[-C--:B------:R-:W-:Y:S01]  /*3060*/  IADD3 R8, P0, R53, R120.reuse, RZ ;  /* 0x0000007835087210 */ /* 0x080fe20007f1e0ff */
[----:B0-----:R-:W-:Y:S02]  /*3070*/  IMAD R53, R56, 0x170, RZ ;  /* 0x0000017038357824 */ /* 0x001fe400078e02ff */
[----:B------:R0:W4:Y:S02]  /*3080*/  LDG.E.U16 R116, desc[UR4][R6.64] ;  /* 0x0000000406747981 */ /* 0x000124000c1e1500 */
[----:B------:R-:W1:Y:S01]  /*3090*/  LDC R62, c[0x0][0x248] ;  /* 0x00009200ff3e7b82 */ /* 0x000e620000000800 */
[----:B------:R-:W-:Y:S01]  /*30a0*/  LEA.HI.X.SX32 R9, R4, R121, 0x1, P0 ;  /* 0x0000007904097211 */ /* 0x000fe200000f0eff */
[----:B-----5:R-:W-:Y:S01]  /*30b0*/  IMAD R63, R63, 0x2e0, RZ ;  /* 0x000002e03f3f7824 */ /* 0x020fe200078e02ff */
[-C--:B------:R-:W-:Y:S01]  /*30c0*/  IADD3 R30, P0, R53, R120.reuse, RZ ;  /* 0x00000078351e7210 */ /* 0x080fe20007f1e0ff */
[----:B------:R-:W-:Y:S01]  /*30d0*/  IMAD R59, R59, 0x2f0, RZ ;  /* 0x000002f03b3b7824 */ /* 0x000fe200078e02ff */
[----:B------:R5:W-:Y:S01]  /*30e0*/  STL [R1+0x70], R91 ;  /* 0x0000705b01007387 */ /* 0x000be20000100800 */
[----:B0-----:R-:W-:-:S02]  /*30f0*/  IADD3 R6, P1, R65, R120, RZ ;  /* 0x0000007841067210 */ /* 0x001fc40007f3e0ff */
[----:B------:R-:W0:Y:S01]  /*3100*/  LDC R61, c[0x0][0x248] ;  /* 0x00009200ff3d7b82 */ /* 0x000e220000000800 */
[----:B---3--:R-:W-:Y:S01]  /*3110*/  IMAD R57, R57, 0x180, RZ ;  /* 0x0000018039397824 */ /* 0x008fe200078e02ff */
[----:B------:R3:W4:Y:S01]  /*3120*/  LDG.E.U16 R4, desc[UR4][R28.64] ;  /* 0x000000041c047981 */ /* 0x000722000c1e1500 */
[-C--:B------:R-:W-:Y:S02]  /*3130*/  LEA.HI.X.SX32 R7, R208, R121.reuse, 0x1, P1 ;  /* 0x00000079d0077211 */ /* 0x080fe400008f0eff */
[----:B------:R-:W-:Y:S01]  /*3140*/  LEA.HI.X.SX32 R31, R49, R121, 0x1, P0 ;  /* 0x00000079311f7211 */ /* 0x000fe200000f0eff */
[----:B-----5:R5:W4:Y:S01]  /*3150*/  LDG.E.U16 R91, desc[UR4][R8.64] ;  /* 0x00000004085b7981 */ /* 0x020b22000c1e1500 */
[----:B--2---:R-:W-:Y:S01]  /*3160*/  IMAD R49, R60, 0x300, RZ ;  /* 0x000003003c317824 */ /* 0x004fe200078e02ff */
[----:B------:R-:W2:Y:S02]  /*3170*/  LDC R56, c[0x0][0x248] ;  /* 0x00009200ff387b82 */ /* 0x000ea40000000800 */
[----:B------:R1:W4:Y:S01]  /*3180*/  LDG.E.U16 R115, desc[UR4][R6.64] ;  /* 0x0000000406737981 */ /* 0x000322000c1e1500 */
[----:B---3--:R-:W-:Y:S01]  /*3190*/  IADD3 R28, P1, R63, R120, RZ ;  /* 0x000000783f1c7210 */ /* 0x008fe20007f3e0ff */
[----:B------:R-:W-:-:S02]  /*31a0*/  IMAD R209, R209, 0x178, RZ ;  /* 0x00000178d1d17824 */ /* 0x000fc400078e02ff */
[----:B------:R-:W3:Y:S01]  /*31b0*/  LDG.E.U16 R114, desc[UR4][R30.64] ;  /* 0x000000041e727981 */ /* 0x000ee2000c1e1500 */
[-C--:B-----5:R-:W-:Y:S01]  /*31c0*/  IADD3 R8, P2, R59, R120.reuse, RZ ;  /* 0x000000783b087210 */ /* 0x0a0fe20007f5e0ff */
[----:B------:R-:W5:Y:S01]  /*31d0*/  LDC R63, c[0x0][0x248] ;  /* 0x00009200ff3f7b82 */ /* 0x000f620000000800 */
[----:B-1----:R-:W-:Y:S02]  /*31e0*/  IADD3 R6, P0, R57, R120, RZ ;  /* 0x0000007839067210 */ /* 0x002fe40007f1e0ff */
[----:B------:R-:W-:-:S05]  /*31f0*/  LEA.HI.X.SX32 R29, R53, R121, 0x1, P1 ;  /* 0x00000079351d7211 */ /* 0x000fca00008f0eff */
[----:B------:R-:W1:Y:S01]  /*3200*/  LDC R59, c[0x0][0x248] ;  /* 0x00009200ff3b7b82 */ /* 0x000e620000000800 */
[-C--:B------:R-:W-:Y:S01]  /*3210*/  LEA.HI.X.SX32 R7, R48, R121.reuse, 0x1, P0 ;  /* 0x0000007930077211 */ /* 0x080fe200000f0eff */
[----:B------:R-:W-:Y:S01]  /*3220*/  IMAD R53, R58, 0x190, RZ ;  /* 0x000001903a357824 */ /* 0x000fe200078e02ff */
[-C--:B------:R-:W-:Y:S01]  /*3230*/  IADD3 R48, P1, R49, R120.reuse, RZ ;  /* 0x0000007831307210 */ /* 0x080fe20007f3e0ff */
[----:B------:R0:W3:Y:S04]  /*3240*/  LDG.E.U16 R113, desc[UR4][R28.64] ;  /* 0x000000041c717981 */ /* 0x0000e8000c1e1500 */
[----:B------:R-:W2:Y:S01]  /*3250*/  LDC R60, c[0x0][0x248] ;  /* 0x00009200ff3c7b82 */ /* 0x000ea20000000800 */
[----:B------:R-:W-:Y:S01]  /*3260*/  LEA.HI.X.SX32 R49, R57, R121, 0x1, P1 ;  /* 0x0000007939317211 */ /* 0x000fe200008f0eff */
[----:B------:R0:W3:Y:S02]  /*3270*/  LDG.E.U16 R87, desc[UR4][R6.64] ;  /* 0x0000000406577981 */ /* 0x0000e4000c1e1500 */
[----:B0-----:R-:W-:Y:S01]  /*3280*/  IADD3 R28, P0, R53, R120, RZ ;  /* 0x00000078351c7210 */ /* 0x001fe20007f1e0ff */
[----:B------:R-:W-:-:S03]  /*3290*/  IMAD R61, R61, 0x310, RZ ;  /* 0x000003103d3d7824 */ /* 0x000fc600078e02ff */
[----:B------:R-:W0:Y:S01]  /*32a0*/  LDC R57, c[0x0][0x248] ;  /* 0x00009200ff397b82 */ /* 0x000e220000000800 */
[-C--:B------:R-:W-:Y:S01]  /*32b0*/  LEA.HI.X.SX32 R9, R209, R121.reuse, 0x1, P2 ;  /* 0x00000079d1097211 */ /* 0x080fe200010f0eff */
[----:B------:R-:W-:Y:S01]  /*32c0*/  IMAD R207, R207, 0x188, RZ ;  /* 0x00000188cfcf7824 */ /* 0x000fe200078e02ff */
[-C--:B------:R-:W-:Y:S01]  /*32d0*/  LEA.HI.X.SX32 R29, R52, R121.reuse, 0x1, P0 ;  /* 0x00000079341d7211 */ /* 0x080fe200000f0eff */
[----:B------:R-:W-:Y:S01]  /*32e0*/  IMAD R7, R62, 0x320, RZ ;  /* 0x000003203e077824 */ /* 0x000fe200078e02ff */
[-C--:B------:R-:W-:Y:S01]  /*32f0*/  IADD3 R30, P2, R61, R120.reuse, RZ ;  /* 0x000000783d1e7210 */ /* 0x080fe20007f5e0ff */
[----:B------:R2:W3:Y:S02]  /*3300*/  LDG.E.U16 R8, desc[UR4][R8.64] ;  /* 0x0000000408087981 */ /* 0x0004e4000c1e1500 */
[----:B------:R-:W0:Y:S01]  /*3310*/  LDC R52, c[0x0][0x248] ;  /* 0x00009200ff347b82 */ /* 0x000e220000000800 */
[-C--:B------:R-:W-:Y:S01]  /*3320*/  IADD3 R6, P1, R7, R120.reuse, RZ ;  /* 0x0000007807067210 */ /* 0x080fe20007f3e0ff */
[----:B-1----:R-:W-:Y:S01]  /*3330*/  IMAD R59, R59, 0x330, RZ ;  /* 0x000003303b3b7824 */ /* 0x002fe200078e02ff */
[----:B------:R1:W3:Y:S02]  /*3340*/  LDG.E.U16 R112, desc[UR4][R48.64] ;  /* 0x0000000430707981 */ /* 0x0002e4000c1e1500 */
[-C--:B------:R-:W-:Y:S01]  /*3350*/  LEA.HI.X.SX32 R7, R53, R121.reuse, 0x1, P1 ;  /* 0x0000007935077211 */ /* 0x080fe200008f0eff */
[----:B-----5:R-:W-:Y:S01]  /*3360*/  IMAD R63, R63, 0x340, RZ ;  /* 0x000003403f3f7824 */ /* 0x020fe200078e02ff */
[----:B------:R5:W3:Y:S01]  /*3370*/  LDG.E.U16 R110, desc[UR4][R28.64] ;  /* 0x000000041c6e7981 */ /* 0x000ae2000c1e1500 */
[----:B--2---:R-:W-:Y:S01]  /*3380*/  IMAD R9, R56, 0x1a0, RZ ;  /* 0x000001a038097824 */ /* 0x004fe200078e02ff */
[----:B------:R-:W2:Y:S01]  /*3390*/  LDC R58, c[0x0][0x248] ;  /* 0x00009200ff3a7b82 */ /* 0x000ea20000000800 */
[-C--:B------:R-:W-:Y:S01]  /*33a0*/  LEA.HI.X.SX32 R31, R207, R121.reuse, 0x1, P2 ;  /* 0x00000079cf1f7211 */ /* 0x080fe200010f0eff */
[----:B------:R5:W3:Y:S01]  /*33b0*/  LDG.E.U16 R109, desc[UR4][R6.64] ;  /* 0x00000004066d7981 */ /* 0x000ae2000c1e1500 */
[----:B------:R-:W-:Y:S01]  /*33c0*/  IMAD R205, R205, 0x198, RZ ;  /* 0x00000198cdcd7824 */ /* 0x000fe200078e02ff */
[-C--:B-1----:R-:W-:Y:S01]  /*33d0*/  IADD3 R48, P0, R9, R120.reuse, RZ ;  /* 0x0000007809307210 */ /* 0x082fe20007f1e0ff */
[----:B------:R-:W-:Y:S01]  /*33e0*/  IMAD R206, R206, 0x1a8, RZ ;  /* 0x000001a8cece7824 */ /* 0x000fe200078e02ff */
[----:B------:R1:W3:Y:S01]  /*33f0*/  LDG.E.U16 R111, desc[UR4][R30.64] ;  /* 0x000000041e6f7981 */ /* 0x0002e2000c1e1500 */
[----:B-----5:R-:W-:Y:S01]  /*3400*/  IMAD R29, R60, 0x350, RZ ;  /* 0x000003503c1d7824 */ /* 0x020fe200078e02ff */
[----:B------:R-:W5:Y:S01]  /*3410*/  LDC R53, c[0x0][0x248] ;  /* 0x00009200ff357b82 */ /* 0x000f620000000800 */
[----:B------:R-:W-:Y:S01]  /*3420*/  IADD3 R6, P1, R59, R120, RZ ;  /* 0x000000783b067210 */ /* 0x000fe20007f3e0ff */
[----:B0-----:R-:W-:Y:S01]  /*3430*/  IMAD R57, R57, 0x360, RZ ;  /* 0x0000036039397824 */ /* 0x001fe200078e02ff */
[----:B------:R-:W-:-:S02]  /*3440*/  LEA.HI.X.SX32 R49, R50, R121, 0x1, P0 ;  /* 0x0000007932317211 */ /* 0x000fc400000f0eff */
[----:B-1----:R-:W-:-:S03]  /*3450*/  IADD3 R30, P2, R63, R120, RZ ;  /* 0x000000783f1e7210 */ /* 0x002fc60007f5e0ff */
[----:B------:R-:W0:Y:S01]  /*3460*/  LDC R56, c[0x0][0x248] ;  /* 0x00009200ff387b82 */ /* 0x000e220000000800 */
[-C--:B------:R-:W-:Y:S02]  /*3470*/  LEA.HI.X.SX32 R7, R205, R121.reuse, 0x1, P1 ;  /* 0x00000079cd077211 */ /* 0x080fe400008f0eff */
[-C--:B------:R-:W-:Y:S01]  /*3480*/  IADD3 R28, P1, R29, R120.reuse, RZ ;  /* 0x000000781d1c7210 */ /* 0x080fe20007f3e0ff */
[----:B------:R1:W-:Y:S01]  /*3490*/  STL [R1+0xb0], R83 ;  /* 0x0000b05301007387 */ /* 0x0003e20000100800 */
[-C--:B------:R-:W-:Y:S01]  /*34a0*/  LEA.HI.X.SX32 R31, R9, R121.reuse, 0x1, P2 ;  /* 0x00000079091f7211 */ /* 0x080fe200010f0eff */
[----:B------:R-:W-:Y:S01]  /*34b0*/  IMAD R9, R52, 0x1b0, RZ ;  /* 0x000001b034097824 */ /* 0x000fe200078e02ff */
[----:B------:R-:W-:Y:S01]  /*34c0*/  LEA.HI.X.SX32 R29, R206, R121, 0x1, P1 ;  /* 0x00000079ce1d7211 */ /* 0x000fe200008f0eff */
[----:B------:R-:W0:Y:S01]  /*34d0*/  LDC R52, c[0x0][0x248] ;  /* 0x00009200ff347b82 */ /* 0x000e220000000800 */
[----:B--2---:R-:W-:Y:S01]  /*34e0*/  IMAD R61, R58, 0x370, RZ ;  /* 0x000003703a3d7824 */ /* 0x004fe200078e02ff */
[----:B------:R-:W2:Y:S04]  /*34f0*/  LDG.E.U16 R7, desc[UR4][R6.64] ;  /* 0x0000000406077981 */ /* 0x000ea8000c1e1500 */
[----:B-1----:R1:W2:Y:S02]  /*3500*/  LDG.E.U16 R83, desc[UR4][R48.64] ;  /* 0x0000000430537981 */ /* 0x0022a4000c1e1500 */
[----:B------:R-:W0:Y:S01]  /*3510*/  LDC R59, c[0x0][0x248] ;  /* 0x00009200ff3b7b82 */ /* 0x000e220000000800 */
[----:B------:R-:W-:Y:S01]  /*3520*/  IMAD R204, R204, 0x1b8, RZ ;  /* 0x000001b8cccc7824 */ /* 0x000fe200078e02ff */
[----:B------:R0:W2:Y:S01]  /*3530*/  LDG.E.U16 R108, desc[UR4][R30.64] ;  /* 0x000000041e6c7981 */ /* 0x0000a2000c1e1500 */
[----:B------:R-:W-:Y:S01]  /*3540*/  IADD3 R50, P0, R9, R120, RZ ;  /* 0x0000007809327210 */ /* 0x000fe20007f1e0ff */
[----:B-----5:R-:W-:-:S02]  /*3550*/  IMAD R53, R53, 0x1c0, RZ ;  /* 0x000001c035357824 */ /* 0x020fc400078e02ff */
[----:B------:R5:W2:Y:S01]  /*3560*/  LDG.E.U16 R107, desc[UR4][R28.64] ;  /* 0x000000041c6b7981 */ /* 0x000aa2000c1e1500 */
[-C--:B-1----:R-:W-:Y:S01]  /*3570*/  IADD3 R48, P1, R57, R120.reuse, RZ ;  /* 0x0000007839307210 */ /* 0x082fe20007f3e0ff */
[----:B------:R-:W1:Y:S08]  /*3580*/  LDC R58, c[0x0][0x248] ;  /* 0x00009200ff3a7b82 */ /* 0x000e700000000800 */
[----:B------:R-:W1:Y:S01]  /*3590*/  LDC R57, c[0x0][0x248] ;  /* 0x00009200ff397b82 */ /* 0x000e620000000800 */
[----:B0-----:R-:W-:Y:S01]  /*35a0*/  IADD3 R30, P2, R61, R120, RZ ;  /* 0x000000783d1e7210 */ /* 0x001fe20007f5e0ff */
[----:B------:R-:W-:-:S06]  /*35b0*/  IMAD R63, R56, 0x380, RZ ;  /* 0x00000380383f7824 */ /* 0x000fcc00078e02ff */
[----:B------:R-:W0:Y:S01]  /*35c0*/  LDC R60, c[0x0][0x248] ;  /* 0x00009200ff3c7b82 */ /* 0x000e220000000800 */
[-C--:B------:R-:W-:Y:S02]  /*35d0*/  LEA.HI.X.SX32 R51, R51, R121.reuse, 0x1, P0 ;  /* 0x0000007933337211 */ /* 0x080fe400000f0eff */
[----:B------:R-:W-:-:S05]  /*35e0*/  LEA.HI.X.SX32 R49, R9, R121, 0x1, P1 ;  /* 0x0000007909317211 */ /* 0x000fca00008f0eff */
[----:B------:R-:W0:Y:S01]  /*35f0*/  LDC R6, c[0x0][0x248] ;  /* 0x00009200ff067b82 */ /* 0x000e220000000800 */
[-C--:B-----5:R-:W-:Y:S01]  /*3600*/  IADD3 R28, P0, R53, R120.reuse, RZ ;  /* 0x00000078351c7210 */ /* 0x0a0fe20007f1e0ff */
[----:B------:R-:W-:Y:S01]  /*3610*/  IMAD R9, R52, 0x1d0, RZ ;  /* 0x000001d034097824 */ /* 0x000fe200078e02ff */
[-C--:B------:R-:W-:Y:S01]  /*3620*/  LEA.HI.X.SX32 R31, R204, R121.reuse, 0x1, P2 ;  /* 0x00000079cc1f7211 */ /* 0x080fe200010f0eff */
[----:B------:R5:W2:Y:S01]  /*3630*/  LDG.E.U16 R105, desc[UR4][R48.64] ;  /* 0x0000000430697981 */ /* 0x000aa2000c1e1500 */
[----:B------:R-:W-:Y:S01]  /*3640*/  IADD3 R52, P1, R63, R120, RZ ;  /* 0x000000783f347210 */ /* 0x000fe20007f3e0ff */
[----:B-1----:R-:W-:Y:S02]  /*3650*/  IMAD R57, R57, 0x3a0, RZ ;  /* 0x000003a039397824 */ /* 0x002fe400078e02ff */
[----:B------:R-:W1:Y:S01]  /*3660*/  LDC R62, c[0x0][0x248] ;  /* 0x00009200ff3e7b82 */ /* 0x000e620000000800 */
[-C--:B------:R-:W-:Y:S01]  /*3670*/  LEA.HI.X.SX32 R29, R10, R121.reuse, 0x1, P0 ;  /* 0x000000790a1d7211 */ /* 0x080fe200000f0eff */
[----:B------:R-:W-:Y:S01]  /*3680*/  IMAD R59, R59, 0x390, RZ ;  /* 0x000003903b3b7824 */ /* 0x000fe200078e02ff */
[----:B------:R0:W2:Y:S01]  /*3690*/  LDG.E.U16 R10, desc[UR4][R30.64] ;  /* 0x000000041e0a7981 */ /* 0x0000a2000c1e1500 */
[----:B------:R-:W-:-:S02]  /*36a0*/  LEA.HI.X.SX32 R53, R53, R121, 0x1, P1 ;  /* 0x0000007935357211 */ /* 0x000fc400008f0eff */
[-C--:B-----5:R-:W-:Y:S01]  /*36b0*/  IADD3 R48, P0, R9, R120.reuse, RZ ;  /* 0x0000007809307210 */ /* 0x0a0fe20007f1e0ff */
[----:B------:R5:W2:Y:S01]  /*36c0*/  LDG.E.U16 R106, desc[UR4][R50.64] ;  /* 0x00000004326a7981 */ /* 0x000aa2000c1e1500 */
[----:B------:R-:W1:Y:S01]  /*36d0*/  LDC R61, c[0x0][0x248] ;  /* 0x00009200ff3d7b82 */ /* 0x000e620000000800 */
[----:B------:R-:W-:Y:S02]  /*36e0*/  IMAD R203, R203, 0x1c8, RZ ;  /* 0x000001c8cbcb7824 */ /* 0x000fe400078e02ff */
[----:B------:R-:W-:Y:S01]  /*36f0*/  IMAD R213, R213, 0x1d8, RZ ;  /* 0x000001d8d5d57824 */ /* 0x000fe200078e02ff */
[----:B------:R5:W2:Y:S01]  /*3700*/  LDG.E.U16 R28, desc[UR4][R28.64] ;  /* 0x000000041c1c7981 */ /* 0x000aa2000c1e1500 */
[----:B0-----:R-:W-:-:S03]  /*3710*/  IADD3 R30, P1, R57, R120, RZ ;  /* 0x00000078391e7210 */ /* 0x001fc60007f3e0ff */
[----:B------:R-:W0:Y:S01]  /*3720*/  LDC R56, c[0x0][0x248] ;  /* 0x00009200ff387b82 */ /* 0x000e220000000800 */
[-C--:B------:R-:W-:Y:S01]  /*3730*/  LEA.HI.X.SX32 R49, R55, R121.reuse, 0x1, P0 ;  /* 0x0000007937317211 */ /* 0x080fe200000f0eff */
[----:B------:R-:W-:Y:S01]  /*3740*/  IMAD R55, R58, 0x3b0, RZ ;  /* 0x000003b03a377824 */ /* 0x000fe200078e02ff */
[-C--:B------:R-:W-:Y:S01]  /*3750*/  LEA.HI.X.SX32 R31, R9, R121.reuse, 0x1, P1 ;  /* 0x00000079091f7211 */ /* 0x080fe200008f0eff */
[----:B------:R5:W2:Y:S02]  /*3760*/  LDG.E.U16 R104, desc[UR4][R52.64] ;  /* 0x0000000434687981 */ /* 0x000aa4000c1e1500 */
[----:B-----5:R-:W-:Y:S02]  /*3770*/  IADD3 R50, P2, R59, R120, RZ ;  /* 0x000000783b327210 */ /* 0x020fe40007f5e0ff */
[----:B------:R5:W2:Y:S02]  /*3780*/  LDG.E.U16 R102, desc[UR4][R30.64] ;  /* 0x000000041e667981 */ /* 0x000aa4000c1e1500 */
[----:B------:R-:W-:Y:S01]  /*3790*/  LEA.HI.X.SX32 R51, R203, R121, 0x1, P2 ;  /* 0x00000079cb337211 */ /* 0x000fe200010f0eff */
[----:B------:R-:W0:Y:S01]  /*37a0*/  LDC R57, c[0x0][0x248] ;  /* 0x00009200ff397b82 */ /* 0x000e220000000800 */
[----:B------:R-:W-:Y:S01]  /*37b0*/  IMAD R29, R6, 0x1e0, RZ ;  /* 0x000001e0061d7824 */ /* 0x000fe200078e02ff */
[----:B------:R0:W-:Y:S01]  /*37c0*/  STL [R1+0x64], R79 ;  /* 0x0000644f01007387 */ /* 0x0001e20000100800 */
[----:B------:R-:W-:-:S03]  /*37d0*/  IMAD R53, R60, 0x3c0, RZ ;  /* 0x000003c03c357824 */ /* 0x000fc600078e02ff */
[----:B------:R1:W2:Y:S01]  /*37e0*/  LDG.E.U16 R9, desc[UR4][R50.64] ;  /* 0x0000000432097981 */ /* 0x0002a2000c1e1500 */
[-C--:B-----5:R-:W-:Y:S01]  /*37f0*/  IADD3 R30, P1, R55, R120.reuse, RZ ;  /* 0x00000078371e7210 */ /* 0x0a0fe20007f3e0ff */
[----:B------:R-:W5:Y:S01]  /*3800*/  LDC R63, c[0x0][0x248] ;  /* 0x00009200ff3f7b82 */ /* 0x000f620000000800 */
[----:B-1----:R-:W-:Y:S01]  /*3810*/  IMAD R65, R62, 0x3e0, RZ ;  /* 0x000003e03e417824 */ /* 0x002fe200078e02ff */
[----:B------:R1:W2:Y:S01]  /*3820*/  LDG.E.U16 R103, desc[UR4][R48.64] ;  /* 0x0000000430677981 */ /* 0x0002a2000c1e1500 */
[----:B------:R-:W-:Y:S02]  /*3830*/  LEA.HI.X.SX32 R31, R213, R121, 0x1, P1 ;  /* 0x00000079d51f7211 */ /* 0x000fe400008f0eff */
[----:B------:R-:W-:-:S03]  /*3840*/  IADD3 R50, P1, R53, R120, RZ ;  /* 0x0000007835327210 */ /* 0x000fc60007f3e0ff */
[----:B------:R-:W4:Y:S01]  /*3850*/  LDC R59, c[0x0][0x248] ;  /* 0x00009200ff3b7b82 */ /* 0x000f220000000800 */
[-C--:B------:R-:W-:Y:S01]  /*3860*/  IADD3 R52, P0, R29, R120.reuse, RZ ;  /* 0x000000781d347210 */ /* 0x080fe20007f1e0ff */
[----:B------:R-:W-:Y:S01]  /*3870*/  IMAD R61, R61, 0x3d0, RZ ;  /* 0x000003d03d3d7824 */ /* 0x000fe200078e02ff */
[-C--:B------:R-:W-:Y:S01]  /*3880*/  LEA.HI.X.SX32 R51, R29, R121.reuse, 0x1, P1 ;  /* 0x000000791d337211 */ /* 0x080fe200008f0eff */
[----:B0-----:R-:W-:Y:S01]  /*3890*/  IMAD R55, R56, 0x1f0, RZ ;  /* 0x000001f038377824 */ /* 0x001fe200078e02ff */
[----:B------:R-:W-:Y:S01]  /*38a0*/  LEA.HI.X.SX32 R53, R54, R121, 0x1, P0 ;  /* 0x0000007936357211 */ /* 0x000fe200000f0eff */
[----:B------:R-:W2:Y:S02]  /*38b0*/  LDG.E.U16 R101, desc[UR4][R30.64] ;  /* 0x000000041e657981 */ /* 0x000ea4000c1e1500 */
[----:B------:R-:W0:Y:S02]  /*38c0*/  LDC R54, c[0x0][0x248] ;  /* 0x00009200ff367b82 */ /* 0x000e240000000800 */
[----:B------:R5:W2:Y:S01]  /*38d0*/  LDG.E.U16 R100, desc[UR4][R50.64] ;  /* 0x0000000432647981 */ /* 0x000aa2000c1e1500 */
[----:B------:R-:W-:Y:S01]  /*38e0*/  IMAD R202, R202, 0x1e8, RZ ;  /* 0x000001e8caca7824 */ /* 0x000fe200078e02ff */
[----:B-1----:R-:W-:-:S02]  /*38f0*/  IADD3 R48, P2, R61, R120, RZ ;  /* 0x000000783d307210 */ /* 0x002fc40007f5e0ff */
[----:B------:R1:W2:Y:S02]  /*3900*/  LDG.E.U16 R79, desc[UR4][R52.64] ;  /* 0x00000004344f7981 */ /* 0x0002a4000c1e1500 */
[----:B------:R-:W0:Y:S01]  /*3910*/  LDC R60, c[0x0][0x248] ;  /* 0x00009200ff3c7b82 */ /* 0x000e220000000800 */
[-C--:B-----5:R-:W-:Y:S02]  /*3920*/  IADD3 R50, P1, R65, R120.reuse, RZ ;  /* 0x0000007841327210 */ /* 0x0a0fe40007f3e0ff */
[----:B------:R-:W-:-:S05]  /*3930*/  IADD3 R30, P0, R55, R120, RZ ;  /* 0x00000078371e7210 */ /* 0x000fca0007f1e0ff */
[----:B-1----:R-:W1:Y:S01]  /*3940*/  LDC R53, c[0x0][0x248] ;  /* 0x00009200ff357b82 */ /* 0x002e620000000800 */
[-C--:B------:R-:W-:Y:S01]  /*3950*/  LEA.HI.X.SX32 R51, R55, R121.reuse, 0x1, P1 ;  /* 0x0000007937337211 */ /* 0x080fe200008f0eff */
[----:B------:R-:W-:Y:S01]  /*3960*/  IMAD R57, R57, 0x202, RZ ;  /* 0x0000020239397824 */ /* 0x000fe200078e02ff */
[----:B------:R-:W-:-:S05]  /*3970*/  LEA.HI.X.SX32 R31, R47, R121, 0x1, P0 ;  /* 0x000000792f1f7211 */ /* 0x000fca00000f0eff */
[----:B------:R-:W5:Y:S01]  /*3980*/  LDC R61, c[0x0][0x248] ;  /* 0x00009200ff3d7b82 */ /* 0x000f620000000800 */
[----:B------:R-:W-:Y:S01]  /*3990*/  LEA.HI.X.SX32 R49, R202, R121, 0x1, P2 ;  /* 0x00000079ca317211 */ /* 0x000fe200010f0eff */
[----:B------:R-:W-:Y:S01]  /*39a0*/  IMAD R63, R63, 0x3f0, RZ ;  /* 0x000003f03f3f7824 */ /* 0x000fe200078e02ff */
[----:B------:R4:W2:Y:S01]  /*39b0*/  LDG.E.U16 R99, desc[UR4][R30.64] ;  /* 0x000000041e637981 */ /* 0x0008a2000c1e1500 */
[----:B------:R-:W-:Y:S01]  /*39c0*/  LEA R29, R26, R26, 0x8 ;  /* 0x0000001a1a1d7211 */ /* 0x000fe200078e40ff */
[----:B------:R-:W-:Y:S02]  /*39d0*/  IMAD R212, R212, 0x1f8, RZ ;  /* 0x000001f8d4d47824 */ /* 0x000fe400078e02ff */
[----:B------:R4:W2:Y:S01]  /*39e0*/  LDG.E.U16 R6, desc[UR4][R48.64] ;  /* 0x0000000430067981 */ /* 0x0008a2000c1e1500 */
[----:B------:R-:W5:Y:S03]  /*39f0*/  LDC R55, c[0x0][0x248] ;  /* 0x00009200ff377b82 */ /* 0x000f660000000800 */
[----:B------:R0:W-:Y:S01]  /*3a00*/  STL [R1+0x58], R78 ;  /* 0x0000584e01007387 */ /* 0x0001e20000100800 */
[----:B----4-:R-:W-:-:S03]  /*3a10*/  IMAD R59, R59, 0x212, RZ ;  /* 0x000002123b3b7824 */ /* 0x010fc600078e02ff */
[----:B------:R4:W2:Y:S01]  /*3a20*/  LDG.E.U16 R98, desc[UR4][R50.64] ;  /* 0x0000000432627981 */ /* 0x0008a2000c1e1500 */
[----:B------:R-:W5:Y:S01]  /*3a30*/  LDC R47, c[0x0][0x248] ;  /* 0x00009200ff2f7b82 */ /* 0x000f620000000800 */
[-C--:B------:R-:W-:Y:S02]  /*3a40*/  IADD3 R30, P0, R57, R120.reuse, RZ ;  /* 0x00000078391e7210 */ /* 0x080fe40007f1e0ff */
[----:B------:R-:W-:Y:S01]  /*3a50*/  IADD3 R48, P2, R63, R120, RZ ;  /* 0x000000783f307210 */ /* 0x000fe20007f5e0ff */
[----:B------:R-:W-:Y:S01]  /*3a60*/  STL [R1+0xa0], R77 ;  /* 0x0000a04d01007387 */ /* 0x000fe20000100800 */
[----:B------:R-:W-:-:S03]  /*3a70*/  LEA.HI.X.SX32 R31, R29, R121, 0x1, P0 ;  /* 0x000000791d1f7211 */ /* 0x000fc600000f0eff */
[----:B------:R-:W3:Y:S01]  /*3a80*/  LDC R62, c[0x0][0x248] ;  /* 0x00009200ff3e7b82 */ /* 0x000ee20000000800 */
[----:B------:R-:W-:Y:S01]  /*3a90*/  STL [R1+0x4c], R76 ;  /* 0x00004c4c01007387 */ /* 0x000fe20000100800 */
[----:B------:R-:W-:-:S03]  /*3aa0*/  LEA.HI.X.SX32 R49, R212, R121, 0x1, P2 ;  /* 0x00000079d4317211 */ /* 0x000fc600010f0eff */
[----:B------:R-:W-:Y:S03]  /*3ab0*/  STL [R1+0x34], R66 ;  /* 0x0000344201007387 */ /* 0x000fe60000100800 */
[----:B------:R-:W3:Y:S01]  /*3ac0*/  LDC R63, c[0x0][0x248] ;  /* 0x00009200ff3f7b82 */ /* 0x000ee20000000800 */
[----:B------:R1:W-:Y:S01]  /*3ad0*/  STL [R1+0x30], R64 ;  /* 0x0000304001007387 */ /* 0x0003e20000100800 */
[----:B------:R-:W-:Y:S01]  /*3ae0*/  IMAD R29, R26, 0x109, RZ ;  /* 0x000001091a1d7824 */ /* 0x000fe200078e02ff */
[----:B------:R-:W-:Y:S02]  /*3af0*/  IADD3 R52, P0, R59, R120, RZ ;  /* 0x000000783b347210 */ /* 0x000fe40007f1e0ff */
[----:B0-----:R0:W2:Y:S03]  /*3b00*/  LDG.E.U16 R78, desc[UR4][R30.64] ;  /* 0x000000041e4e7981 */ /* 0x0010a6000c1e1500 */
[----:B------:R-:W3:Y:S01]  /*3b10*/  LDC R56, c[0x0][0x248] ;  /* 0x00009200ff387b82 */ /* 0x000ee20000000800 */
[----:B----4-:R-:W-:Y:S01]  /*3b20*/  IMAD R51, R60, 0x222, RZ ;  /* 0x000002223c337824 */ /* 0x010fe200078e02ff */
[----:B------:R4:W2:Y:S06]  /*3b30*/  LDG.E.U16 R82, desc[UR4][R48.64] ;  /* 0x0000000430527981 */ /* 0x0008ac000c1e1500 */
[----:B------:R-:W3:Y:S01]  /*3b40*/  LDC R57, c[0x0][0x248] ;  /* 0x00009200ff397b82 */ /* 0x000ee20000000800 */
[----:B0-----:R-:W-:-:S07]  /*3b50*/  IMAD R31, R54, 0x119, RZ ;  /* 0x00000119361f7824 */ /* 0x001fce00078e02ff */
[----:B-1----:R-:W0:Y:S01]  /*3b60*/  LDC R64, c[0x0][0x248] ;  /* 0x00009200ff407b82 */ /* 0x002e220000000800 */
[----:B----4-:R-:W-:-:S07]  /*3b70*/  IMAD R49, R53, 0x242, RZ ;  /* 0x0000024235317824 */ /* 0x010fce00078e02ff */
[----:B------:R-:W1:Y:S01]  /*3b80*/  LDC R65, c[0x0][0x248] ;  /* 0x00009200ff417b82 */ /* 0x000e620000000800 */
[----:B------:R-:W-:Y:S01]  /*3b90*/  LEA.HI.X.SX32 R53, R29, R121, 0x1, P0 ;  /* 0x000000791d357211 */ /* 0x000fe200000f0eff */
[----:B-----5:R-:W-:-:S06]  /*3ba0*/  IMAD R61, R61, 0x232, RZ ;  /* 0x000002323d3d7824 */ /* 0x020fcc00078e02ff */
[----:B------:R-:W4:Y:S01]  /*3bb0*/  LDC R58, c[0x0][0x248] ;  /* 0x00009200ff3a7b82 */ /* 0x000f220000000800 */
[----:B------:R-:W-:-:S07]  /*3bc0*/  IMAD R29, R55, 0x121, RZ ;  /* 0x00000121371d7824 */ /* 0x000fce00078e02ff */
[----:B------:R-:W5:Y:S01]  /*3bd0*/  LDC R54, c[0x0][0x248] ;  /* 0x00009200ff367b82 */ /* 0x000f620000000800 */
[----:B------:R-:W-:-:S07]  /*3be0*/  IMAD R47, R47, 0x111, RZ ;  /* 0x000001112f2f7824 */ /* 0x000fce00078e02ff */
[----:B------:R-:W4:Y:S01]  /*3bf0*/  LDC R60, c[0x0][0x248] ;  /* 0x00009200ff3c7b82 */ /* 0x000f220000000800 */
[-C--:B------:R-:W-:Y:S01]  /*3c00*/  IADD3 R50, P1, R51, R120.reuse, RZ ;  /* 0x0000007833327210 */ /* 0x080fe20007f3e0ff */
[----:B------:R3:W2:Y:S01]  /*3c10*/  LDG.E.U16 R77, desc[UR4][R52.64] ;  /* 0x00000004344d7981 */ /* 0x0006a2000c1e1500 */
[----:B------:R-:W-:-:S05]  /*3c20*/  IADD3 R48, P0, R61, R120, RZ ;  /* 0x000000783d307210 */ /* 0x000fca0007f1e0ff */
[----:B------:R-:W4:Y:S01]  /*3c30*/  LDC R55, c[0x0][0x248] ;  /* 0x00009200ff377b82 */ /* 0x000f220000000800 */
[-C--:B------:R-:W-:Y:S02]  /*3c40*/  IADD3 R30, P2, R49, R120.reuse, RZ ;  /* 0x00000078311e7210 */ /* 0x080fe40007f5e0ff */
[-C--:B------:R-:W-:Y:S01]  /*3c50*/  LEA.HI.X.SX32 R51, R47, R121.reuse, 0x1, P1 ;  /* 0x000000792f337211 */ /* 0x080fe200008f0eff */
[----:B---3--:R-:W-:Y:S01]  /*3c60*/  IMAD R53, R62, 0x252, RZ ;  /* 0x000002523e357824 */ /* 0x008fe200078e02ff */
[-C--:B------:R-:W-:Y:S01]  /*3c70*/  LEA.HI.X.SX32 R49, R31, R121.reuse, 0x1, P0 ;  /* 0x000000791f317211 */ /* 0x080fe200000f0eff */
[----:B------:R-:W-:Y:S02]  /*3c80*/  IMAD R63, R63, 0x262, RZ ;  /* 0x000002623f3f7824 */ /* 0x000fe400078e02ff */
[----:B------:R-:W3:Y:S01]  /*3c90*/  LDC R61, c[0x0][0x248] ;  /* 0x00009200ff3d7b82 */ /* 0x000ee20000000800 */
[----:B------:R-:W-:Y:S01]  /*3ca0*/  LEA.HI.X.SX32 R31, R29, R121, 0x1, P2 ;  /* 0x000000791d1f7211 */ /* 0x000fe200010f0eff */
[----:B------:R0:W2:Y:S01]  /*3cb0*/  LDG.E.U16 R76, desc[UR4][R50.64] ;  /* 0x00000004324c7981 */ /* 0x0000a2000c1e1500 */
[----:B------:R-:W-:Y:S01]  /*3cc0*/  IMAD R47, R56, 0x129, RZ ;  /* 0x00000129382f7824 */ /* 0x000fe200078e02ff */
[----:B------:R-:W-:-:S02]  /*3cd0*/  IADD3 R52, P0, R53, R120, RZ ;  /* 0x0000007835347210 */ /* 0x000fc40007f1e0ff */
[----:B------:R0:W2:Y:S02]  /*3ce0*/  LDG.E.U16 R75, desc[UR4][R48.64] ;  /* 0x00000004304b7981 */ /* 0x0000a4000c1e1500 */
[----:B------:R-:W3:Y:S01]  /*3cf0*/  LDC R66, c[0x0][0x248] ;  /* 0x00009200ff427b82 */ /* 0x000ee20000000800 */
[----:B-1----:R-:W-:Y:S01]  /*3d00*/  IMAD R65, R65, 0x282, RZ ;  /* 0x0000028241417824 */ /* 0x002fe200078e02ff */
[----:B------:R1:W-:Y:S01]  /*3d10*/  STS.U16 [R80+0x800], R74 ;  /* 0x0008004a50007388 */ /* 0x0003e20000000400 */
[----:B0-----:R-:W-:Y:S01]  /*3d20*/  IMAD R51, R57, 0x131, RZ ;  /* 0x0000013139337824 */ /* 0x001fe200078e02ff */
[----:B------:R-:W-:-:S04]  /*3d30*/  IADD3 R50, P1, R63, R120, RZ ;  /* 0x000000783f327210 */ /* 0x000fc80007f3e0ff */
[----:B------:R-:W0:Y:S01]  /*3d40*/  LDC R59, c[0x0][0x248] ;  /* 0x00009200ff3b7b82 */ /* 0x000e220000000800 */
[----:B------:R-:W-:Y:S01]  /*3d50*/  IMAD R49, R64, 0x272, RZ ;  /* 0x0000027240317824 */ /* 0x000fe200078e02ff */
[-C--:B------:R-:W-:Y:S01]  /*3d60*/  LEA.HI.X.SX32 R53, R47, R121.reuse, 0x1, P0 ;  /* 0x000000792f357211 */ /* 0x080fe200000f0eff */
[----:B-1----:R1:W2:Y:S05]  /*3d70*/  LDG.E.U16 R74, desc[UR4][R30.64] ;  /* 0x000000041e4a7981 */ /* 0x0022aa000c1e1500 */
[----:B------:R-:W0:Y:S01]  /*3d80*/  LDC R29, c[0x0][0x248] ;  /* 0x00009200ff1d7b82 */ /* 0x000e220000000800 */
[-C--:B------:R-:W-:Y:S01]  /*3d90*/  IADD3 R48, P2, R49, R120.reuse, RZ ;  /* 0x0000007831307210 */ /* 0x080fe20007f5e0ff */
[----:B-----5:R-:W-:Y:S01]  /*3da0*/  IMAD R47, R54, 0x141, RZ ;  /* 0x00000141362f7824 */ /* 0x020fe200078e02ff */
[-C--:B------:R-:W-:Y:S01]  /*3db0*/  LEA.HI.X.SX32 R51, R51, R121.reuse, 0x1, P1 ;  /* 0x0000007933337211 */ /* 0x080fe200008f0eff */
[----:B----4-:R-:W-:Y:S01]  /*3dc0*/  IMAD R63, R60, 0x292, RZ ;  /* 0x000002923c3f7824 */ /* 0x010fe200078e02ff */
[----:B------:R4:W-:Y:S01]  /*3dd0*/  STS.U16 [R80+0x1000], R72 ;  /* 0x0010004850007388 */ /* 0x0009e20000000400 */
[----:B-1----:R-:W-:Y:S01]  /*3de0*/  IMAD R31, R58, 0x139, RZ ;  /* 0x000001393a1f7824 */ /* 0x002fe200078e02ff */
[----:B------:R-:W-:Y:S01]  /*3df0*/  IADD3 R30, P0, R65, R120, RZ ;  /* 0x00000078411e7210 */ /* 0x000fe20007f1e0ff */
[----:B------:R-:W1:Y:S01]  /*3e00*/  LDC R64, c[0x0][0x248] ;  /* 0x00009200ff407b82 */ /* 0x000e620000000800 */
[----:B------:R5:W2:Y:S02]  /*3e10*/  LDG.E.U16 R73, desc[UR4][R52.64] ;  /* 0x0000000434497981 */ /* 0x000aa4000c1e1500 */
[----:B------:R-:W-:-:S02]  /*3e20*/  LEA.HI.X.SX32 R49, R31, R121, 0x1, P2 ;  /* 0x000000791f317211 */ /* 0x000fc400010f0eff */
[----:B------:R-:W-:Y:S01]  /*3e30*/  LEA.HI.X.SX32 R31, R47, R121, 0x1, P0 ;  /* 0x000000792f1f7211 */ /* 0x000fe200000f0eff */
[----:B----4-:R4:W2:Y:S02]  /*3e40*/  LDG.E.U16 R72, desc[UR4][R50.64] ;  /* 0x0000000432487981 */ /* 0x0108a4000c1e1500 */
[----:B------:R-:W1:Y:S01]  /*3e50*/  LDC R56, c[0x0][0x248] ;  /* 0x00009200ff387b82 */ /* 0x000e620000000800 */
[----:B-----5:R-:W-:-:S07]  /*3e60*/  IMAD R53, R55, 0x149, RZ ;  /* 0x0000014937357824 */ /* 0x020fce00078e02ff */
[----:B------:R-:W5:Y:S01]  /*3e70*/  LDC R57, c[0x0][0x248] ;  /* 0x00009200ff397b82 */ /* 0x000f620000000800 */
[----:B----4-:R-:W-:-:S04]  /*3e80*/  IADD3 R50, P0, R63, R120, RZ ;  /* 0x000000783f327210 */ /* 0x010fc80007f1e0ff */
[----:B------:R-:W-:-:S03]  /*3e90*/  LEA.HI.X.SX32 R51, R53, R121, 0x1, P0 ;  /* 0x0000007935337211 */ /* 0x000fc600000f0eff */
[----:B------:R-:W4:Y:S01]  /*3ea0*/  LDC R65, c[0x0][0x248] ;  /* 0x00009200ff417b82 */ /* 0x000f220000000800 */
[----:B------:R0:W-:Y:S01]  /*3eb0*/  STS.U16 [R80+0x400], R71 ;  /* 0x0004004750007388 */ /* 0x0001e20000000400 */
[----:B---3--:R-:W-:-:S06]  /*3ec0*/  IMAD R61, R61, 0x2a2, RZ ;  /* 0x000002a23d3d7824 */ /* 0x008fcc00078e02ff */
[----:B------:R-:W3:Y:S01]  /*3ed0*/  LDC R47, c[0x0][0x248] ;  /* 0x00009200ff2f7b82 */ /* 0x000ee20000000800 */
[----:B------:R0:W-:Y:S04]  /*3ee0*/  STS.U16 [R80+0x20800], R70 ;  /* 0x0208004650007388 */ /* 0x0001e80000000400 */
[----:B0-----:R0:W2:Y:S03]  /*3ef0*/  LDG.E.U16 R71, desc[UR4][R48.64] ;  /* 0x0000000430477981 */ /* 0x0010a6000c1e1500 */
[----:B------:R-:W5:Y:S01]  /*3f00*/  LDC R53, c[0x0][0x248] ;  /* 0x00009200ff357b82 */ /* 0x000f620000000800 */
[----:B------:R-:W-:Y:S01]  /*3f10*/  IMAD R29, R29, 0x159, RZ ;  /* 0x000001591d1d7824 */ /* 0x000fe200078e02ff */
[----:B------:R1:W2:Y:S06]  /*3f20*/  LDG.E.U16 R70, desc[UR4][R30.64] ;  /* 0x000000041e467981 */ /* 0x0002ac000c1e1500 */
[----:B------:R-:W3:Y:S01]  /*3f30*/  LDC R58, c[0x0][0x248] ;  /* 0x00009200ff3a7b82 */ /* 0x000ee20000000800 */
[----:B0-----:R-:W-:Y:S01]  /*3f40*/  IMAD R49, R66, 0x2b2, RZ ;  /* 0x000002b242317824 */ /* 0x001fe200078e02ff */
[----:B------:R-:W-:-:S06]  /*3f50*/  IADD3 R48, P1, R61, R120, RZ ;  /* 0x000000783d307210 */ /* 0x000fcc0007f3e0ff */
[----:B------:R-:W0:Y:S01]  /*3f60*/  LDC R63, c[0x0][0x248] ;  /* 0x00009200ff3f7b82 */ /* 0x000e220000000800 */
[----:B-1----:R-:W-:Y:S01]  /*3f70*/  IMAD R31, R59, 0x151, RZ ;  /* 0x000001513b1f7824 */ /* 0x002fe200078e02ff */
[----:B------:R-:W-:-:S06]  /*3f80*/  IADD3 R30, P2, R49, R120, RZ ;  /* 0x00000078311e7210 */ /* 0x000fcc0007f5e0ff */
[----:B------:R-:W1:Y:S01]  /*3f90*/  LDC R61, c[0x0][0x248] ;  /* 0x00009200ff3d7b82 */ /* 0x000e620000000800 */
[-C--:B------:R-:W-:Y:S02]  /*3fa0*/  LEA.HI.X.SX32 R49, R31, R121.reuse, 0x1, P1 ;  /* 0x000000791f317211 */ /* 0x080fe400008f0eff */
[----:B------:R-:W-:Y:S01]  /*3fb0*/  LEA.HI.X.SX32 R31, R29, R121, 0x1, P2 ;  /* 0x000000791d1f7211 */ /* 0x000fe200010f0eff */
[----:B------:R-:W-:-:S04]  /*3fc0*/  IMAD R123, R64, 0x2c2, RZ ;  /* 0x000002c2407b7824 */ /* 0x000fc800078e02ff */
[----:B------:R-:W1:Y:S01]  /*3fd0*/  LDC R62, c[0x0][0x248] ;  /* 0x00009200ff3e7b82 */ /* 0x000e620000000800 */
[----:B------:R5:W-:Y:S07]  /*3fe0*/  STS.U16 [R80+0x20400], R68 ;  /* 0x0204004450007388 */ /* 0x000bee0000000400 */
[----:B------:R-:W1:Y:S01]  /*3ff0*/  LDC R29, c[0x0][0x248] ;  /* 0x00009200ff1d7b82 */ /* 0x000e620000000800 */
[----:B------:R5:W-:Y:S01]  /*4000*/  STS.U16 [R80+0x4400], R69 ;  /* 0x0044004550007388 */ /* 0x000be20000000400 */
[----:B----4-:R-:W-:-:S06]  /*4010*/  IMAD R65, R65, 0x2d2, RZ ;  /* 0x000002d241417824 */ /* 0x010fcc00078e02ff */
[----:B------:R-:W4:Y:S01]  /*4020*/  LDC R59, c[0x0][0x248] ;  /* 0x00009200ff3b7b82 */ /* 0x000f220000000800 */
[----:B-----5:R5:W2:Y:S01]  /*4030*/  LDG.E.U16 R68, desc[UR4][R48.64] ;  /* 0x0000000430447981 */ /* 0x020aa2000c1e1500 */
[----:B------:R-:W-:-:S03]  /*4040*/  IADD3 R52, P0, R123, R120, RZ ;  /* 0x000000787b347210 */ /* 0x000fc60007f1e0ff */
[----:B------:R0:W2:Y:S03]  /*4050*/  LDG.E.U16 R69, desc[UR4][R50.64] ;  /* 0x0000000432457981 */ /* 0x0000a6000c1e1500 */
[----:B------:R-:W4:Y:S01]  /*4060*/  LDC R54, c[0x0][0x248] ;  /* 0x00009200ff367b82 */ /* 0x000f220000000800 */
[----:B------:R-:W-:Y:S02]  /*4070*/  IMAD R123, R53, 0x2f2, RZ ;  /* 0x000002f2357b7824 */ /* 0x000fe400078e02ff */
[----:B-----5:R-:W-:Y:S02]  /*4080*/  IMAD R49, R57, 0x169, RZ ;  /* 0x0000016939317824 */ /* 0x020fe400078e02ff */
[----:B---3--:R-:W-:Y:S02]  /*4090*/  IMAD R57, R47, 0x2e2, RZ ;  /* 0x000002e22f397824 */ /* 0x008fe400078e02ff */
[----:B0-----:R-:W-:Y:S01]  /*40a0*/  IMAD R51, R56, 0x161, RZ ;  /* 0x0000016138337824 */ /* 0x001fe200078e02ff */
[----:B------:R-:W0:Y:S01]  /*40b0*/  LDC R55, c[0x0][0x248] ;  /* 0x00009200ff377b82 */ /* 0x000e220000000800 */
[----:B------:R3:W-:Y:S01]  /*40c0*/  STS.U16 [R80+0x20000], R67 ;  /* 0x0200004350007388 */ /* 0x0007e20000000400 */
[----:B------:R-:W-:Y:S01]  /*40d0*/  IADD3 R50, P1, R65, R120, RZ ;  /* 0x0000007841327210 */ /* 0x000fe20007f3e0ff */
[----:B------:R-:W-:Y:S01]  /*40e0*/  IMAD R47, R63, 0x179, RZ ;  /* 0x000001793f2f7824 */ /* 0x000fe200078e02ff */
[----:B------:R-:W-:-:S04]  /*40f0*/  LEA.HI.X.SX32 R53, R51, R121, 0x1, P0 ;  /* 0x0000007933357211 */ /* 0x000fc800000f0eff */
[----:B------:R-:W5:Y:S01]  /*4100*/  LDC R60, c[0x0][0x248] ;  /* 0x00009200ff3c7b82 */ /* 0x000f620000000800 */
[----:B------:R-:W-:Y:S01]  /*4110*/  IADD3 R48, P0, R57, R120, RZ ;  /* 0x0000007839307210 */ /* 0x000fe20007f1e0ff */
[----:B-1----:R-:W-:Y:S01]  /*4120*/  IMAD R61, R61, 0x302, RZ ;  /* 0x000003023d3d7824 */ /* 0x002fe200078e02ff */
[----:B---3--:R1:W3:Y:S01]  /*4130*/  LDG.E.U16 R67, desc[UR4][R30.64] ;  /* 0x000000041e437981 */ /* 0x0082e2000c1e1500 */
[----:B------:R-:W-:-:S03]  /*4140*/  LEA.HI.X.SX32 R51, R49, R121, 0x1, P1 ;  /* 0x0000007931337211 */ /* 0x000fc600008f0eff */
[----:B------:R1:W3:Y:S01]  /*4150*/  LDG.E.U16 R66, desc[UR4][R52.64] ;  /* 0x0000000434427981 */ /* 0x0002e2000c1e1500 */
[----:B------:R-:W5:Y:S01]  /*4160*/  LDC R57, c[0x0][0x248] ;  /* 0x00009200ff397b82 */ /* 0x000f620000000800 */
[----:B----4-:R-:W-:Y:S02]  /*4170*/  IMAD R59, R59, 0x322, RZ ;  /* 0x000003223b3b7824 */ /* 0x010fe400078e02ff */
[----:B------:R-:W4:Y:S01]  /*4180*/  LDG.E.U16 R65, desc[UR4][R50.64] ;  /* 0x0000000432417981 */ /* 0x000f22000c1e1500 */
[----:B-1----:R-:W-:Y:S01]  /*4190*/  IMAD R31, R58, 0x171, RZ ;  /* 0x000001713a1f7824 */ /* 0x002fe200078e02ff */
[----:B------:R-:W-:-:S03]  /*41a0*/  IADD3 R30, P2, R123, R120, RZ ;  /* 0x000000787b1e7210 */ /* 0x000fc60007f5e0ff */
[----:B------:R-:W1:Y:S01]  /*41b0*/  LDC R58, c[0x0][0x248] ;  /* 0x00009200ff3a7b82 */ /* 0x000e620000000800 */
[-C--:B------:R-:W-:Y:S02]  /*41c0*/  LEA.HI.X.SX32 R49, R31, R121.reuse, 0x1, P0 ;  /* 0x000000791f317211 */ /* 0x080fe400000f0eff */
[----:B------:R-:W-:Y:S01]  /*41d0*/  LEA.HI.X.SX32 R31, R47, R121, 0x1, P2 ;  /* 0x000000792f1f7211 */ /* 0x000fe200010f0eff */
[----:B------:R-:W-:-:S04]  /*41e0*/  IMAD R53, R62, 0x181, RZ ;  /* 0x000001813e357824 */ /* 0x000fc800078e02ff */
[----:B------:R-:W1:Y:S01]  /*41f0*/  LDC R56, c[0x0][0x248] ;  /* 0x00009200ff387b82 */ /* 0x000e620000000800 */
[----:B------:R0:W4:Y:S01]  /*4200*/  LDG.E.U16 R63, desc[UR4][R30.64] ;  /* 0x000000041e3f7981 */ /* 0x000122000c1e1500 */
[----:B------:R-:W-:-:S03]  /*4210*/  IADD3 R52, P0, R61, R120, RZ ;  /* 0x000000783d347210 */ /* 0x000fc60007f1e0ff */
[----:B------:R5:W4:Y:S03]  /*4220*/  LDG.E.U16 R64, desc[UR4][R48.64] ;  /* 0x0000000430407981 */ /* 0x000b26000c1e1500 */
[----:B------:R-:W1:Y:S01]  /*4230*/  LDC R123, c[0x0][0x248] ;  /* 0x00009200ff7b7b82 */ /* 0x000e620000000800 */
[----:B0-----:R-:W-:-:S07]  /*4240*/  IMAD R31, R29, 0x332, RZ ;  /* 0x000003321d1f7824 */ /* 0x001fce00078e02ff */
[----:B------:R-:W0:Y:S01]  /*4250*/  LDC R47, c[0x0][0x248] ;  /* 0x00009200ff2f7b82 */ /* 0x000e220000000800 */
[----:B-----5:R-:W-:Y:S01]  /*4260*/  IMAD R49, R54, 0x312, RZ ;  /* 0x0000031236317824 */ /* 0x020fe200078e02ff */
[-C--:B------:R-:W-:Y:S01]  /*4270*/  LEA.HI.X.SX32 R53, R53, R121.reuse, 0x1, P0 ;  /* 0x0000007935357211 */ /* 0x080fe200000f0eff */
[----:B------:R-:W-:Y:S01]  /*4280*/  IMAD R29, R124, 0x199, RZ ;  /* 0x000001997c1d7824 */ /* 0x000fe200078e02ff */
[-C--:B------:R-:W-:Y:S01]  /*4290*/  IADD3 R30, P0, R31, R120.reuse, RZ ;  /* 0x000000781f1e7210 */ /* 0x080fe20007f1e0ff */
[----:B------:R-:W-:Y:S01]  /*42a0*/  IMAD R55, R55, 0x191, RZ ;  /* 0x0000019137377824 */ /* 0x000fe200078e02ff */
[-C--:B------:R-:W-:Y:S01]  /*42b0*/  IADD3 R48, P2, R59, R120.reuse, RZ ;  /* 0x000000783b307210 */ /* 0x080fe20007f5e0ff */
[----:B------:R-:W-:Y:S01]  /*42c0*/  IMAD R51, R60, 0x189, RZ ;  /* 0x000001893c337824 */ /* 0x000fe200078e02ff */
[----:B------:R-:W-:Y:S01]  /*42d0*/  IADD3 R50, P1, R49, R120, RZ ;  /* 0x0000007831327210 */ /* 0x000fe20007f3e0ff */
[----:B------:R5:W4:Y:S01]  /*42e0*/  LDG.E.U16 R62, desc[UR4][R52.64] ;  /* 0x00000004343e7981 */ /* 0x000b22000c1e1500 */
[-C--:B------:R-:W-:Y:S01]  /*42f0*/  LEA.HI.X.SX32 R31, R29, R121.reuse, 0x1, P0 ;  /* 0x000000791d1f7211 */ /* 0x080fe200000f0eff */
[----:B------:R-:W0:Y:S01]  /*4300*/  LDC R54, c[0x0][0x248] ;  /* 0x00009200ff367b82 */ /* 0x000e220000000800 */
[----:B------:R-:W-:-:S02]  /*4310*/  LEA.HI.X.SX32 R49, R55, R121, 0x1, P2 ;  /* 0x0000007937317211 */ /* 0x000fc400010f0eff */
[----:B------:R-:W-:Y:S01]  /*4320*/  LEA.HI.X.SX32 R51, R51, R121, 0x1, P1 ;  /* 0x0000007933337211 */ /* 0x000fe200008f0eff */
[----:B------:R-:W-:Y:S01]  /*4330*/  IMAD R57, R57, 0x352, RZ ;  /* 0x0000035239397824 */ /* 0x000fe200078e02ff */
[----:B------:R-:W4:Y:S03]  /*4340*/  LDG.E.U16 R59, desc[UR4][R30.64] ;  /* 0x000000041e3b7981 */ /* 0x000f26000c1e1500 */
[----:B------:R-:W0:Y:S01]  /*4350*/  LDC R29, c[0x0][0x248] ;  /* 0x00009200ff1d7b82 */ /* 0x000e220000000800 */
[----:B------:R1:W4:Y:S01]  /*4360*/  LDG.E.U16 R61, desc[UR4][R50.64] ;  /* 0x00000004323d7981 */ /* 0x000322000c1e1500 */
[----:B------:R-:W-:-:S03]  /*4370*/  IMAD R125, R122, 0x342, RZ ;  /* 0x000003427a7d7824 */ /* 0x000fc600078e02ff */
[----:B------:R1:W4:Y:S03]  /*4380*/  LDG.E.U16 R60, desc[UR4][R48.64] ;  /* 0x00000004303c7981 */ /* 0x000326000c1e1500 */
[----:B-----5:R-:W5:Y:S08]  /*4390*/  LDC R52, c[0x0][0x248] ;  /* 0x00009200ff347b82 */ /* 0x020f700000000800 */
[----:B------:R-:W5:Y:S01]  /*43a0*/  LDC R55, c[0x0][0x248] ;  /* 0x00009200ff377b82 */ /* 0x000f620000000800 */
[----:B-1----:R-:W-:-:S07]  /*43b0*/  IMAD R51, R58, 0x362, RZ ;  /* 0x000003623a337824 */ /* 0x002fce00078e02ff */
[----:B------:R-:W1:Y:S01]  /*43c0*/  LDC R53, c[0x0][0x248] ;  /* 0x00009200ff357b82 */ /* 0x000e620000000800 */
[----:B------:R-:W-:Y:S01]  /*43d0*/  IMAD R49, R56, 0x1a9, RZ ;  /* 0x000001a938317824 */ /* 0x000fe200078e02ff */
[-C--:B------:R-:W-:Y:S01]  /*43e0*/  IADD3 R48, P1, R57, R120.reuse, RZ ;  /* 0x0000007839307210 */ /* 0x080fe20007f3e0ff */
[----:B------:R-:W-:Y:S01]  /*43f0*/  IMAD R123, R123, 0x1a1, RZ ;  /* 0x000001a17b7b7824 */ /* 0x000fe200078e02ff */
[-C--:B------:R-:W-:Y:S01]  /*4400*/  IADD3 R50, P0, R125, R120.reuse, RZ ;  /* 0x000000787d327210 */ /* 0x080fe20007f1e0ff */
[----:B0-----:R-:W-:Y:S01]  /*4410*/  IMAD R47, R47, 0x1b1, RZ ;  /* 0x000001b12f2f7824 */ /* 0x001fe200078e02ff */
[----:B------:R-:W-:Y:S02]  /*4420*/  IADD3 R30, P2, R51, R120, RZ ;  /* 0x00000078331e7210 */ /* 0x000fe40007f5e0ff */
[-C--:B------:R-:W-:Y:S01]  /*4430*/  LEA.HI.X.SX32 R49, R49, R121.reuse, 0x1, P1 ;  /* 0x0000007931317211 */ /* 0x080fe200008f0eff */
[----:B------:R-:W0:Y:S01]  /*4440*/  LDC R124, c[0x0][0x248] ;  /* 0x00009200ff7c7b82 */ /* 0x000e220000000800 */
[----:B------:R-:W-:-:S02]  /*4450*/  LEA.HI.X.SX32 R51, R123, R121, 0x1, P0 ;  /* 0x000000797b337211 */ /* 0x000fc400000f0eff */
[----:B------:R-:W-:Y:S01]  /*4460*/  LEA.HI.X.SX32 R31, R47, R121, 0x1, P2 ;  /* 0x000000792f1f7211 */ /* 0x000fe200010f0eff */
[----:B------:R5:W4:Y:S04]  /*4470*/  LDG.E.U16 R57, desc[UR4][R48.64] ;  /* 0x0000000430397981 */ /* 0x000b28000c1e1500 */
[----:B------:R-:W0:Y:S01]  /*4480*/  LDC R123, c[0x0][0x248] ;  /* 0x00009200ff7b7b82 */ /* 0x000e220000000800 */
[----:B------:R5:W4:Y:S02]  /*4490*/  LDG.E.U16 R56, desc[UR4][R30.64] ;  /* 0x000000041e387981 */ /* 0x000b24000c1e1500 */
[----:B-----5:R-:W-:Y:S02]  /*44a0*/  IMAD R55, R55, 0x1b9, RZ ;  /* 0x000001b937377824 */ /* 0x020fe400078e02ff */
[----:B------:R5:W4:Y:S01]  /*44b0*/  LDG.E.U16 R58, desc[UR4][R50.64] ;  /* 0x00000004323a7981 */ /* 0x000b22000c1e1500 */
[----:B------:R-:W-:-:S02]  /*44c0*/  IMAD R49, R132, 0x372, RZ ;  /* 0x0000037284317824 */ /* 0x000fc400078e02ff */
[----:B------:R-:W0:Y:S01]  /*44d0*/  LDC R122, c[0x0][0x248] ;  /* 0x00009200ff7a7b82 */ /* 0x000e220000000800 */
[----:B------:R-:W-:Y:S02]  /*44e0*/  IMAD R31, R29, 0x392, RZ ;  /* 0x000003921d1f7824 */ /* 0x000fe400078e02ff */
[----:B------:R-:W-:-:S05]  /*44f0*/  IMAD R29, R52, 0x1c9, RZ ;  /* 0x000001c9341d7824 */ /* 0x000fca00078e02ff */
[----:B------:R-:W0:Y:S01]  /*4500*/  LDC R125, c[0x0][0x248] ;  /* 0x00009200ff7d7b82 */ /* 0x000e220000000800 */
[----:B------:R-:W-:Y:S01]  /*4510*/  IADD3 R52, P0, R49, R120, RZ ;  /* 0x0000007831347210 */ /* 0x000fe20007f1e0ff */
[----:B-----5:R-:W-:Y:S02]  /*4520*/  IMAD R51, R54, 0x382, RZ ;  /* 0x0000038236337824 */ /* 0x020fe400078e02ff */
[----:B-1----:R-:W-:-:S04]  /*4530*/  IMAD R49, R53, 0x3a2, RZ ;  /* 0x000003a235317824 */ /* 0x002fc800078e02ff */
[----:B------:R-:W1:Y:S01]  /*4540*/  LDC R47, c[0x0][0x248] ;  /* 0x00009200ff2f7b82 */ /* 0x000e620000000800 */
[-C--:B------:R-:W-:Y:S01]  /*4550*/  IADD3 R48, P2, R31, R120.reuse, RZ ;  /* 0x000000781f307210 */ /* 0x080fe20007f5e0ff */
[----:B------:R-:W-:Y:S01]  /*4560*/  IMAD R129, R129, 0x1c1, RZ ;  /* 0x000001c181817824 */ /* 0x000fe200078e02ff */
[-C--:B------:R-:W-:Y:S01]  /*4570*/  LEA.HI.X.SX32 R53, R55, R121.reuse, 0x1, P0 ;  /* 0x0000007937357211 */ /* 0x080fe200000f0eff */
[----:B------:R-:W-:Y:S01]  /*4580*/  IMAD R133, R133, 0x1d1, RZ ;  /* 0x000001d185857824 */ /* 0x000fe200078e02ff */
[-C--:B------:R-:W-:Y:S02]  /*4590*/  IADD3 R50, P1, R51, R120.reuse, RZ ;  /* 0x0000007833327210 */ /* 0x080fe40007f3e0ff */
[----:B------:R-:W-:Y:S01]  /*45a0*/  IADD3 R30, P0, R49, R120, RZ ;  /* 0x00000078311e7210 */ /* 0x000fe20007f1e0ff */
[----:B------:R-:W5:Y:S01]  /*45b0*/  LDG.E.U16 R55, desc[UR4][R52.64] ;  /* 0x0000000434377981 */ /* 0x000f62000c1e1500 */
[-C--:B------:R-:W-:Y:S02]  /*45c0*/  LEA.HI.X.SX32 R49, R29, R121.reuse, 0x1, P2 ;  /* 0x000000791d317211 */ /* 0x080fe400010f0eff */
[----:B------:R-:W1:Y:S01]  /*45d0*/  LDC R29, c[0x0][0x248] ;  /* 0x00009200ff1d7b82 */ /* 0x000e620000000800 */
[-C--:B------:R-:W-:Y:S01]  /*45e0*/  LEA.HI.X.SX32 R51, R129, R121.reuse, 0x1, P1 ;  /* 0x0000007981337211 */ /* 0x080fe200008f0eff */
[----:B0-----:R-:W-:Y:S01]  /*45f0*/  IMAD R129, R124, 0x3b2, RZ ;  /* 0x000003b27c817824 */ /* 0x001fe200078e02ff */
[----:B------:R-:W-:Y:S01]  /*4600*/  LEA.HI.X.SX32 R31, R133, R121, 0x1, P0 ;  /* 0x00000079851f7211 */ /* 0x000fe200000f0eff */
[----:B------:R-:W-:-:S02]  /*4610*/  IMAD R123, R123, 0x1d9, RZ ;  /* 0x000001d97b7b7824 */ /* 0x000fc400078e02ff */
[----:B------:R0:W5:Y:S01]  /*4620*/  LDG.E.U16 R54, desc[UR4][R50.64] ;  /* 0x0000000432367981 */ /* 0x000162000c1e1500 */
[----:B------:R-:W-:-:S03]  /*4630*/  IMAD R133, R126, 0x3c2, RZ ;  /* 0x000003c27e857824 */ /* 0x000fc600078e02ff */
[----:B------:R0:W5:Y:S01]  /*4640*/  LDG.E.U16 R52, desc[UR4][R30.64] ;  /* 0x000000041e347981 */ /* 0x000162000c1e1500 */
[----:B------:R-:W-:-:S03]  /*4650*/  IMAD R125, R125, 0x1e1, RZ ;  /* 0x000001e17d7d7824 */ /* 0x000fc600078e02ff */
[----:B------:R1:W5:Y:S01]  /*4660*/  LDG.E.U16 R53, desc[UR4][R48.64] ;  /* 0x0000000430357981 */ /* 0x000362000c1e1500 */
[----:B0-----:R-:W-:Y:S01]  /*4670*/  IMAD R51, R128, 0x3d2, RZ ;  /* 0x000003d280337824 */ /* 0x001fe200078e02ff */
[-C--:B------:R-:W-:Y:S01]  /*4680*/  IADD3 R50, P0, R129, R120.reuse, RZ ;  /* 0x0000007881327210 */ /* 0x080fe20007f1e0ff */
[----:B------:R-:W-:Y:S01]  /*4690*/  IMAD R31, R122, 0x3e2, RZ ;  /* 0x000003e27a1f7824 */ /* 0x000fe200078e02ff */
[-C--:B------:R-:W-:Y:S01]  /*46a0*/  IADD3 R122, P1, R133, R120.reuse, RZ ;  /* 0x00000078857a7210 */ /* 0x080fe20007f3e0ff */
[----:B-1----:R-:W-:Y:S01]  /*46b0*/  IMAD R47, R47, 0x1f1, RZ ;  /* 0x000001f12f2f7824 */ /* 0x002fe200078e02ff */
[-C--:B------:R-:W-:Y:S02]  /*46c0*/  IADD3 R48, P2, R51, R120.reuse, RZ ;  /* 0x0000007833307210 */ /* 0x080fe40007f5e0ff */
[-C--:B------:R-:W-:Y:S02]  /*46d0*/  LEA.HI.X.SX32 R51, R123, R121.reuse, 0x1, P0 ;  /* 0x000000797b337211 */ /* 0x080fe400000f0eff */
[-C--:B------:R-:W-:Y:S01]  /*46e0*/  IADD3 R30, P0, R31, R120.reuse, RZ ;  /* 0x000000781f1e7210 */ /* 0x080fe20007f1e0ff */
[----:B------:R-:W-:Y:S01]  /*46f0*/  IMAD R127, R127, 0x1e9, RZ ;  /* 0x000001e97f7f7824 */ /* 0x000fe200078e02ff */
[-C--:B------:R-:W-:Y:S01]  /*4700*/  LEA.HI.X.SX32 R123, R125, R121.reuse, 0x1, P1 ;  /* 0x000000797d7b7211 */ /* 0x080fe200008f0eff */
[----:B------:R-:W-:Y:S01]  /*4710*/  IMAD R152, R152, 0x122, RZ ;  /* 0x0000012298987824 */ /* 0x000fe200078e02ff */
[-C--:B------:R-:W-:Y:S01]  /*4720*/  LEA.HI.X.SX32 R31, R47, R121.reuse, 0x1, P0 ;  /* 0x000000792f1f7211 */ /* 0x080fe200000f0eff */
[----:B------:R-:W-:Y:S01]  /*4730*/  IMAD R159, R159, 0x132, RZ ;  /* 0x000001329f9f7824 */ /* 0x000fe200078e02ff */
[----:B------:R-:W-:Y:S01]  /*4740*/  IADD3 R126, P0, R146, R120, RZ ;  /* 0x00000078927e7210 */ /* 0x000fe20007f1e0ff */
[----:B------:R-:W5:Y:S01]  /*4750*/  LDG.E.U16 R51, desc[UR4][R50.64] ;  /* 0x0000000432337981 */ /* 0x000f62000c1e1500 */
[----:B------:R-:W-:-:S02]  /*4760*/  LEA.HI.X.SX32 R49, R127, R121, 0x1, P2 ;  /* 0x000000797f317211 */ /* 0x000fc400010f0eff */
[----:B------:R-:W-:Y:S01]  /*4770*/  LEA.HI.X.SX32 R127, R29, R121, 0x1, P0 ;  /* 0x000000791d7f7211 */ /* 0x000fe200000f0eff */
[----:B------:R-:W-:Y:S01]  /*4780*/  IMAD R29, R26, 0x99, RZ ;  /* 0x000000991a1d7824 */ /* 0x000fe200078e02ff */
[-C--:B------:R-:W-:Y:S01]  /*4790*/  IADD3 R124, P2, R152, R120.reuse, RZ ;  /* 0x00000078987c7210 */ /* 0x080fe20007f5e0ff */
[----:B------:R-:W-:Y:S01]  /*47a0*/  IMAD R151, R151, 0x112, RZ ;  /* 0x0000011297977824 */ /* 0x000fe200078e02ff */
[----:B------:R-:W5:Y:S04]  /*47b0*/  LDG.E.U16 R49, desc[UR4][R48.64] ;  /* 0x0000000430317981 */ /* 0x000f68000c1e1500 */
[----:B------:R0:W5:Y:S01]  /*47c0*/  LDG.E.U16 R50, desc[UR4][R122.64] ;  /* 0x000000047a327981 */ /* 0x000162000c1e1500 */
[C---:B------:R-:W-:Y:S02]  /*47d0*/  IMAD R47, R26.reuse, 0x89, RZ ;  /* 0x000000891a2f7824 */ /* 0x040fe400078e02ff */
[----:B------:R-:W-:Y:S01]  /*47e0*/  IMAD R157, R157, 0x142, RZ ;  /* 0x000001429d9d7824 */ /* 0x000fe200078e02ff */
[----:B------:R1:W5:Y:S01]  /*47f0*/  LDG.E.U16 R48, desc[UR4][R30.64] ;  /* 0x000000041e307981 */ /* 0x000362000c1e1500 */
[----:B0-----:R-:W-:Y:S01]  /*4800*/  IMAD R123, R26, 0x91, RZ ;  /* 0x000000911a7b7824 */ /* 0x001fe200078e02ff */
[----:B------:R-:W-:-:S04]  /*4810*/  IADD3 R122, P0, R159, R120, RZ ;  /* 0x000000789f7a7210 */ /* 0x000fc80007f1e0ff */
[-C--:B------:R-:W-:Y:S02]  /*4820*/  LEA.HI.X.SX32 R125, R123, R121.reuse, 0x1, P2 ;  /* 0x000000797b7d7211 */ /* 0x080fe400010f0eff */
[-C--:B------:R-:W-:Y:S02]  /*4830*/  LEA.HI.X.SX32 R123, R29, R121.reuse, 0x1, P0 ;  /* 0x000000791d7b7211 */ /* 0x080fe400000f0eff */
[----:B-1----:R-:W-:Y:S01]  /*4840*/  IADD3 R30, P1, R151, R120, RZ ;  /* 0x00000078971e7210 */ /* 0x002fe20007f3e0ff */
[----:B------:R-:W-:Y:S02]  /*4850*/  IMAD R163, R163, 0x162, RZ ;  /* 0x00000162a3a37824 */ /* 0x000fe400078e02ff */
[----:B------:R0:W5:Y:S01]  /*4860*/  LDG.E.U16 R29, desc[UR4][R122.64] ;  /* 0x000000047a1d7981 */ /* 0x000162000c1e1500 */
[----:B------:R-:W-:Y:S01]  /*4870*/  LEA.HI.X.SX32 R31, R47, R121, 0x1, P1 ;  /* 0x000000792f1f7211 */ /* 0x000fe200008f0eff */
[----:B------:R-:W-:Y:S02]  /*4880*/  IMAD R167, R167, 0x172, RZ ;  /* 0x00000172a7a77824 */ /* 0x000fe400078e02ff */
[----:B------:R1:W5:Y:S01]  /*4890*/  LDG.E.U16 R47, desc[UR4][R126.64] ;  /* 0x000000047e2f7981 */ /* 0x000362000c1e1500 */
[----:B------:R-:W-:-:S02]  /*48a0*/  IMAD R162, R162, 0x152, RZ ;  /* 0x00000152a2a27824 */ /* 0x000fc400078e02ff */
[C---:B------:R-:W-:Y:S01]  /*48b0*/  IMAD R129, R26.reuse, 0xb9, RZ ;  /* 0x000000b91a817824 */ /* 0x040fe200078e02ff */
[----:B------:R-:W5:Y:S01]  /*48c0*/  LDG.E.U16 R31, desc[UR4][R30.64] ;  /* 0x000000041e1f7981 */ /* 0x000f62000c1e1500 */
[C---:B0-----:R-:W-:Y:S01]  /*48d0*/  IMAD R123, R26.reuse, 0xa1, RZ ;  /* 0x000000a11a7b7824 */ /* 0x041fe200078e02ff */
[-C--:B------:R-:W-:Y:S01]  /*48e0*/  IADD3 R122, P0, R157, R120.reuse, RZ ;  /* 0x000000789d7a7210 */ /* 0x080fe20007f1e0ff */
[----:B-1----:R-:W-:Y:S01]  /*48f0*/  IMAD R127, R26, 0xb1, RZ ;  /* 0x000000b11a7f7824 */ /* 0x002fe200078e02ff */
[-C--:B------:R-:W-:Y:S02]  /*4900*/  IADD3 R126, P2, R163, R120.reuse, RZ ;  /* 0x00000078a37e7210 */ /* 0x080fe40007f5e0ff */
[-C--:B------:R-:W-:Y:S01]  /*4910*/  LEA.HI.X.SX32 R123, R123, R121.reuse, 0x1, P0 ;  /* 0x000000797b7b7211 */ /* 0x080fe200000f0eff */
[----:B------:R-:W-:Y:S01]  /*4920*/  IMAD R166, R166, 0x182, RZ ;  /* 0x00000182a6a67824 */ /* 0x000fe200078e02ff */
[----:B------:R-:W-:Y:S01]  /*4930*/  IADD3 R128, P0, R167, R120, RZ ;  /* 0x00000078a7807210 */ /* 0x000fe20007f1e0ff */
[----:B------:R0:W5:Y:S01]  /*4940*/  LDG.E.U16 R30, desc[UR4][R124.64] ;  /* 0x000000047c1e7981 */ /* 0x000162000c1e1500 */
[-C--:B------:R-:W-:Y:S01]  /*4950*/  LEA.HI.X.SX32 R127, R127, R121.reuse, 0x1, P2 ;  /* 0x000000797f7f7211 */ /* 0x080fe200010f0eff */
[----:B------:R-:W-:Y:S01]  /*4960*/  IMAD R171, R171, 0x1a2, RZ ;  /* 0x000001a2abab7824 */ /* 0x000fe200078e02ff */
[----:B------:R-:W-:Y:S01]  /*4970*/  LEA.HI.X.SX32 R129, R129, R121, 0x1, P0 ;  /* 0x0000007981817211 */ /* 0x000fe200000f0eff */
[----:B------:R1:W5:Y:S01]  /*4980*/  LDG.E.U16 R132, desc[UR4][R122.64] ;  /* 0x000000047a847981 */ /* 0x000362000c1e1500 */
[----:B------:R-:W-:-:S03]  /*4990*/  IMAD R175, R175, 0x1b2, RZ ;  /* 0x000001b2afaf7824 */ /* 0x000fc600078e02ff */
[----:B------:R2:W5:Y:S01]  /*49a0*/  LDG.E.U16 R135, desc[UR4][R126.64] ;  /* 0x000000047e877981 */ /* 0x000562000c1e1500 */
[----:B0-----:R-:W-:Y:S01]  /*49b0*/  IMAD R125, R26, 0xa9, RZ ;  /* 0x000000a91a7d7824 */ /* 0x001fe200078e02ff */
[-C--:B------:R-:W-:Y:S02]  /*49c0*/  IADD3 R124, P1, R162, R120.reuse, RZ ;  /* 0x00000078a27c7210 */ /* 0x080fe40007f3e0ff */
[----:B------:R0:W5:Y:S01]  /*49d0*/  LDG.E.U16 R136, desc[UR4][R128.64] ;  /* 0x0000000480887981 */ /* 0x000162000c1e1500 */
[----:B-1----:R-:W-:Y:S01]  /*49e0*/  IMAD R123, R26, 0xc1, RZ ;  /* 0x000000c11a7b7824 */ /* 0x002fe200078e02ff */
[-C--:B------:R-:W-:Y:S02]  /*49f0*/  IADD3 R122, P0, R166, R120.reuse, RZ ;  /* 0x00000078a67a7210 */ /* 0x080fe40007f1e0ff */
[-C--:B------:R-:W-:Y:S01]  /*4a00*/  LEA.HI.X.SX32 R125, R125, R121.reuse, 0x1, P1 ;  /* 0x000000797d7d7211 */ /* 0x080fe200008f0eff */
[----:B--2---:R-:W-:Y:S01]  /*4a10*/  IMAD R127, R26, 0xd1, RZ ;  /* 0x000000d11a7f7824 */ /* 0x004fe200078e02ff */
[-C--:B------:R-:W-:Y:S01]  /*4a20*/  IADD3 R126, P2, R171, R120.reuse, RZ ;  /* 0x00000078ab7e7210 */ /* 0x080fe20007f5e0ff */
[----:B------:R-:W-:Y:S01]  /*4a30*/  IMAD R170, R170, 0x192, RZ ;  /* 0x00000192aaaa7824 */ /* 0x000fe200078e02ff */
[-C--:B------:R-:W-:Y:S01]  /*4a40*/  LEA.HI.X.SX32 R123, R123, R121.reuse, 0x1, P0 ;  /* 0x000000797b7b7211 */ /* 0x080fe200000f0eff */
[----:B0-----:R-:W-:Y:S01]  /*4a50*/  IMAD R129, R26, 0xd9, RZ ;  /* 0x000000d91a817824 */ /* 0x001fe200078e02ff */
[----:B------:R-:W-:Y:S01]  /*4a60*/  IADD3 R128, P0, R175, R120, RZ ;  /* 0x00000078af807210 */ /* 0x000fe20007f1e0ff */
[----:B------:R-:W-:Y:S01]  /*4a70*/  IMAD R174, R174, 0x1c2, RZ ;  /* 0x000001c2aeae7824 */ /* 0x000fe200078e02ff */
[----:B------:R0:W2:Y:S01]  /*4a80*/  LDG.E.U16 R133, desc[UR4][R124.64] ;  /* 0x000000047c857981 */ /* 0x0000a2000c1e1500 */
[-C--:B------:R-:W-:Y:S01]  /*4a90*/  LEA.HI.X.SX32 R127, R127, R121.reuse, 0x1, P2 ;  /* 0x000000797f7f7211 */ /* 0x080fe200010f0eff */
[----:B------:R-:W-:Y:S01]  /*4aa0*/  IMAD R179, R179, 0x1e2, RZ ;  /* 0x000001e2b3b37824 */ /* 0x000fe200078e02ff */
[----:B------:R-:W-:Y:S01]  /*4ab0*/  LEA.HI.X.SX32 R129, R129, R121, 0x1, P0 ;  /* 0x0000007981817211 */ /* 0x000fe200000f0eff */
[----:B------:R1:W2:Y:S01]  /*4ac0*/  LDG.E.U16 R137, desc[UR4][R122.64] ;  /* 0x000000047a897981 */ /* 0x0002a2000c1e1500 */
[----:B------:R-:W-:-:S03]  /*4ad0*/  IMAD R182, R182, 0x1f2, RZ ;  /* 0x000001f2b6b67824 */ /* 0x000fc600078e02ff */
[----:B------:R3:W2:Y:S01]  /*4ae0*/  LDG.E.U16 R139, desc[UR4][R126.64] ;  /* 0x000000047e8b7981 */ /* 0x0006a2000c1e1500 */
[----:B0-----:R-:W-:Y:S01]  /*4af0*/  IMAD R125, R26, 0xc9, RZ ;  /* 0x000000c91a7d7824 */ /* 0x001fe200078e02ff */
[-C--:B------:R-:W-:Y:S02]  /*4b00*/  IADD3 R124, P1, R170, R120.reuse, RZ ;  /* 0x00000078aa7c7210 */ /* 0x080fe40007f3e0ff */
[----:B------:R0:W2:Y:S01]  /*4b10*/  LDG.E.U16 R140, desc[UR4][R128.64] ;  /* 0x00000004808c7981 */ /* 0x0000a2000c1e1500 */
[----:B-1----:R-:W-:Y:S01]  /*4b20*/  IMAD R123, R26, 0xe1, RZ ;  /* 0x000000e11a7b7824 */ /* 0x002fe200078e02ff */
[-C--:B------:R-:W-:Y:S02]  /*4b30*/  IADD3 R122, P0, R174, R120.reuse, RZ ;  /* 0x00000078ae7a7210 */ /* 0x080fe40007f1e0ff */
[-C--:B------:R-:W-:Y:S01]  /*4b40*/  LEA.HI.X.SX32 R125, R125, R121.reuse, 0x1, P1 ;  /* 0x000000797d7d7211 */ /* 0x080fe200008f0eff */
[----:B---3--:R-:W-:Y:S01]  /*4b50*/  IMAD R127, R26, 0xf1, RZ ;  /* 0x000000f11a7f7824 */ /* 0x008fe200078e02ff */
[-C--:B------:R-:W-:Y:S01]  /*4b60*/  IADD3 R126, P2, R179, R120.reuse, RZ ;  /* 0x00000078b37e7210 */ /* 0x080fe20007f5e0ff */
[----:B------:R-:W-:Y:S01]  /*4b70*/  IMAD R178, R178, 0x1d2, RZ ;  /* 0x000001d2b2b27824 */ /* 0x000fe200078e02ff */
[-C--:B------:R-:W-:Y:S01]  /*4b80*/  LEA.HI.X.SX32 R123, R123, R121.reuse, 0x1, P0 ;  /* 0x000000797b7b7211 */ /* 0x080fe200000f0eff */
[----:B0-----:R-:W-:Y:S01]  /*4b90*/  IMAD R129, R26, 0xf9, RZ ;  /* 0x000000f91a817824 */ /* 0x001fe200078e02ff */
[----:B------:R-:W-:Y:S01]  /*4ba0*/  IADD3 R128, P0, R182, R120, RZ ;  /* 0x00000078b6807210 */ /* 0x000fe20007f1e0ff */
[----:B------:R0:W3:Y:S01]  /*4bb0*/  LDG.E.U16 R138, desc[UR4][R124.64] ;  /* 0x000000047c8a7981 */ /* 0x0000e2000c1e1500 */
[----:B------:R-:W-:-:S02]  /*4bc0*/  LEA.HI.X.SX32 R127, R127, R121, 0x1, P2 ;  /* 0x000000797f7f7211 */ /* 0x000fc400010f0eff */
[-C--:B------:R-:W-:Y:S01]  /*4bd0*/  LEA.HI.X.SX32 R129, R129, R121.reuse, 0x1, P0 ;  /* 0x0000007981817211 */ /* 0x080fe200000f0eff */
[----:B------:R1:W3:Y:S04]  /*4be0*/  LDG.E.U16 R141, desc[UR4][R122.64] ;  /* 0x000000047a8d7981 */ /* 0x0002e8000c1e1500 */
[----:B------:R1:W3:Y:S01]  /*4bf0*/  LDG.E.U16 R143, desc[UR4][R126.64] ;  /* 0x000000047e8f7981 */ /* 0x0002e2000c1e1500 */
[----:B0-----:R-:W-:Y:S01]  /*4c00*/  IMAD R125, R26, 0xe9, RZ ;  /* 0x000000e91a7d7824 */ /* 0x001fe200078e02ff */
[----:B------:R-:W-:Y:S02]  /*4c10*/  IADD3 R124, P1, R178, R120, RZ ;  /* 0x00000078b27c7210 */ /* 0x000fe40007f3e0ff */
[----:B------:R0:W3:Y:S01]  /*4c20*/  LDG.E.U16 R145, desc[UR4][R128.64] ;  /* 0x0000000480917981 */ /* 0x0000e2000c1e1500 */
[----:B-1----:R-:W-:Y:S01]  /*4c30*/  IMAD R122, R148, 0x3f2, RZ ;  /* 0x000003f2947a7824 */ /* 0x002fe200078e02ff */
[----:B------:R-:W-:Y:S01]  /*4c40*/  LEA.HI.X.SX32 R125, R125, R121, 0x1, P1 ;  /* 0x000000797d7d7211 */ /* 0x000fe200008f0eff */
[----:B------:R-:W-:-:S02]  /*4c50*/  IMAD R123, R155, 0x1f9, RZ ;  /* 0x000001f99b7b7824 */ /* 0x000fc400078e02ff */
[----:B------:R-:W-:Y:S01]  /*4c60*/  IMAD R126, R149, 0x204, RZ ;  /* 0x00000204957e7824 */ /* 0x000fe200078e02ff */
[-C--:B------:R-:W-:Y:S01]  /*4c70*/  IADD3 R122, P2, R122, R120.reuse, RZ ;  /* 0x000000787a7a7210 */ /* 0x080fe20007f5e0ff */
[----:B------:R1:W3:Y:S01]  /*4c80*/  LDG.E.U16 R142, desc[UR4][R124.64] ;  /* 0x000000047c8e7981 */ /* 0x0002e2000c1e1500 */
[----:B0-----:R-:W-:Y:S02]  /*4c90*/  IMAD R128, R160, 0x214, RZ ;  /* 0x00000214a0807824 */ /* 0x001fe400078e02ff */
[----:B------:R-:W0:Y:S01]  /*4ca0*/  LDC R160, c[0x0][0x248] ;  /* 0x00009200ffa07b82 */ /* 0x000e220000000800 */
[-C--:B------:R-:W-:Y:S01]  /*4cb0*/  IADD3 R126, P1, R126, R120.reuse, RZ ;  /* 0x000000787e7e7210 */ /* 0x080fe20007f3e0ff */
[----:B------:R-:W-:Y:S01]  /*4cc0*/  IMAD R201, R201, 0x10a, RZ ;  /* 0x0000010ac9c97824 */ /* 0x000fe200078e02ff */
[----:B------:R-:W-:Y:S02]  /*4cd0*/  LEA.HI.X.SX32 R123, R123, R121, 0x1, P2 ;  /* 0x000000797b7b7211 */ /* 0x000fe400010f0eff */
[----:B------:R-:W-:-:S02]  /*4ce0*/  IADD3 R128, P2, R128, R120, RZ ;  /* 0x0000007880807210 */ /* 0x000fc40007f5e0ff */
[----:B-1----:R-:W-:Y:S02]  /*4cf0*/  LEA R124, P0, R165, R120, 0x2 ;  /* 0x00000078a57c7211 */ /* 0x002fe400078010ff */
[-C--:B------:R-:W-:Y:S01]  /*4d00*/  LEA.HI.X.SX32 R127, R147, R121.reuse, 0x1, P1 ;  /* 0x00000079937f7211 */ /* 0x080fe200008f0eff */
[----:B------:R-:W1:Y:S01]  /*4d10*/  LDC R165, c[0x0][0x248] ;  /* 0x00009200ffa57b82 */ /* 0x000e620000000800 */
[-C--:B------:R-:W-:Y:S02]  /*4d20*/  LEA.HI.X.SX32 R125, R146, R121.reuse, 0x1, P0 ;  /* 0x00000079927d7211 */ /* 0x080fe400000f0eff */
[----:B------:R0:W3:Y:S01]  /*4d30*/  LDG.E.U16 R146, desc[UR4][R122.64] ;  /* 0x000000047a927981 */ /* 0x0000e2000c1e1500 */
[----:B------:R-:W-:-:S03]  /*4d40*/  LEA.HI.X.SX32 R129, R201, R121, 0x1, P2 ;  /* 0x00000079c9817211 */ /* 0x000fc600010f0eff */
[----:B------:R0:W3:Y:S04]  /*4d50*/  LDG.E.U16 R148, desc[UR4][R126.64] ;  /* 0x000000047e947981 */ /* 0x0000e8000c1e1500 */
[----:B------:R0:W3:Y:S02]  /*4d60*/  LDG.E.U16 R149, desc[UR4][R128.64] ;  /* 0x0000000480957981 */ /* 0x0000e4000c1e1500 */
[----:B0-----:R-:W-:Y:S02]  /*4d70*/  IMAD R122, R153, 0x224, RZ ;  /* 0x00000224997a7824 */ /* 0x001fe400078e02ff */
[----:B------:R-:W-:Y:S01]  /*4d80*/  IMAD R200, R200, 0x12a, RZ ;  /* 0x0000012ac8c87824 */ /* 0x000fe200078e02ff */
[----:B------:R0:W3:Y:S01]  /*4d90*/  LDG.E.U16 R147, desc[UR4][R124.64] ;  /* 0x000000047c937981 */ /* 0x0000e2000c1e1500 */
[----:B------:R-:W-:Y:S01]  /*4da0*/  IMAD R126, R164, 0x244, RZ ;  /* 0x00000244a47e7824 */ /* 0x000fe200078e02ff */
[----:B------:R-:W-:Y:S01]  /*4db0*/  IADD3 R122, P0, R122, R120, RZ ;  /* 0x000000787a7a7210 */ /* 0x000fe20007f1e0ff */
[----:B------:R-:W1:Y:S01]  /*4dc0*/  LDC R164, c[0x0][0x248] ;  /* 0x00009200ffa47b82 */ /* 0x000e620000000800 */
[----:B------:R-:W-:-:S02]  /*4dd0*/  IMAD R128, R169, 0x254, RZ ;  /* 0x00000254a9807824 */ /* 0x000fc400078e02ff */
[-C--:B------:R-:W-:Y:S02]  /*4de0*/  IADD3 R126, P2, R126, R120.reuse, RZ ;  /* 0x000000787e7e7210 */ /* 0x080fe40007f5e0ff */
[-C--:B------:R-:W-:Y:S02]  /*4df0*/  LEA.HI.X.SX32 R123, R151, R121.reuse, 0x1, P0 ;  /* 0x00000079977b7211 */ /* 0x080fe400000f0eff */
[-C--:B------:R-:W-:Y:S01]  /*4e00*/  IADD3 R128, P0, R128, R120.reuse, RZ ;  /* 0x0000007880807210 */ /* 0x080fe20007f1e0ff */
[----:B0-----:R-:W-:Y:S01]  /*4e10*/  IMAD R124, R161, 0x234, RZ ;  /* 0x00000234a17c7824 */ /* 0x001fe200078e02ff */
[-C--:B------:R-:W-:Y:S01]  /*4e20*/  LEA.HI.X.SX32 R127, R152, R121.reuse, 0x1, P2 ;  /* 0x00000079987f7211 */ /* 0x080fe200010f0eff */
[----:B------:R0:W3:Y:S01]  /*4e30*/  LDG.E.U16 R151, desc[UR4][R122.64] ;  /* 0x000000047a977981 */ /* 0x0000e2000c1e1500 */
[----:B------:R-:W-:Y:S01]  /*4e40*/  LEA.HI.X.SX32 R129, R200, R121, 0x1, P0 ;  /* 0x00000079c8817211 */ /* 0x000fe200000f0eff */
[----:B------:R-:W-:Y:S01]  /*4e50*/  IMAD R199, R199, 0x11a, RZ ;  /* 0x0000011ac7c77824 */ /* 0x000fe200078e02ff */
[----:B------:R-:W4:Y:S01]  /*4e60*/  LDC R169, c[0x0][0x248] ;  /* 0x00009200ffa97b82 */ /* 0x000f220000000800 */
[----:B------:R0:W3:Y:S01]  /*4e70*/  LDG.E.U16 R153, desc[UR4][R126.64] ;  /* 0x000000047e997981 */ /* 0x0000e2000c1e1500 */
[----:B------:R-:W-:-:S03]  /*4e80*/  IADD3 R124, P1, R124, R120, RZ ;  /* 0x000000787c7c7210 */ /* 0x000fc60007f3e0ff */
[----:B------:R0:W3:Y:S02]  /*4e90*/  LDG.E.U16 R155, desc[UR4][R128.64] ;  /* 0x00000004809b7981 */ /* 0x0000e4000c1e1500 */
[----:B0-----:R-:W-:Y:S02]  /*4ea0*/  IMAD R122, R160, 0x264, RZ ;  /* 0x00000264a07a7824 */ /* 0x001fe400078e02ff */
[----:B------:R-:W-:-:S03]  /*4eb0*/  IMAD R126, R168, 0x284, RZ ;  /* 0x00000284a87e7824 */ /* 0x000fc600078e02ff */
[-C--:B------:R-:W-:Y:S01]  /*4ec0*/  IADD3 R122, P0, R122, R120.reuse, RZ ;  /* 0x000000787a7a7210 */ /* 0x080fe20007f1e0ff */
[----:B------:R-:W0:Y:S01]  /*4ed0*/  LDC R168, c[0x0][0x248] ;  /* 0x00009200ffa87b82 */ /* 0x000e220000000800 */
[----:B------:R-:W-:Y:S01]  /*4ee0*/  IMAD R128, R173, 0x294, RZ ;  /* 0x00000294ad807824 */ /* 0x000fe200078e02ff */
[-C--:B------:R-:W-:Y:S01]  /*4ef0*/  LEA.HI.X.SX32 R125, R199, R121.reuse, 0x1, P1 ;  /* 0x00000079c77d7211 */ /* 0x080fe200008f0eff */
[----:B------:R-:W-:Y:S01]  /*4f00*/  IMAD R248, R248, 0x14a, RZ ;  /* 0x0000014af8f87824 */ /* 0x000fe200078e02ff */
[-C--:B------:R-:W-:Y:S02]  /*4f10*/  IADD3 R126, P2, R126, R120.reuse, RZ ;  /* 0x000000787e7e7210 */ /* 0x080fe40007f5e0ff */
[-C--:B------:R-:W-:Y:S01]  /*4f20*/  LEA.HI.X.SX32 R123, R159, R121.reuse, 0x1, P0 ;  /* 0x000000799f7b7211 */ /* 0x080fe200000f0eff */
[----:B------:R1:W3:Y:S01]  /*4f30*/  LDG.E.U16 R152, desc[UR4][R124.64] ;  /* 0x000000047c987981 */ /* 0x0002e2000c1e1500 */
[----:B------:R-:W-:Y:S01]  /*4f40*/  IADD3 R128, P0, R128, R120, RZ ;  /* 0x0000007880807210 */ /* 0x000fe20007f1e0ff */
[----:B------:R-:W-:Y:S01]  /*4f50*/  IMAD R198, R198, 0x13a, RZ ;  /* 0x0000013ac6c67824 */ /* 0x000fe200078e02ff */
[-C--:B------:R-:W-:Y:S01]  /*4f60*/  LEA.HI.X.SX32 R127, R157, R121.reuse, 0x1, P2 ;  /* 0x000000799d7f7211 */ /* 0x080fe200010f0eff */
[----:B------:R-:W0:Y:S01]  /*4f70*/  LDC R173, c[0x0][0x248] ;  /* 0x00009200ffad7b82 */ /* 0x000e220000000800 */
[----:B------:R1:W3:Y:S01]  /*4f80*/  LDG.E.U16 R157, desc[UR4][R122.64] ;  /* 0x000000047a9d7981 */ /* 0x0002e2000c1e1500 */
[----:B------:R-:W-:-:S03]  /*4f90*/  LEA.HI.X.SX32 R129, R248, R121, 0x1, P0 ;  /* 0x00000079f8817211 */ /* 0x000fc600000f0eff */
[----:B------:R4:W3:Y:S01]  /*4fa0*/  LDG.E.U16 R160, desc[UR4][R126.64] ;  /* 0x000000047ea07981 */ /* 0x0008e2000c1e1500 */
[----:B-1----:R-:W-:-:S03]  /*4fb0*/  IMAD R124, R165, 0x274, RZ ;  /* 0x00000274a57c7824 */ /* 0x002fc600078e02ff */
[----:B------:R1:W3:Y:S01]  /*4fc0*/  LDG.E.U16 R161, desc[UR4][R128.64] ;  /* 0x0000000480a17981 */ /* 0x0002e2000c1e1500 */
[----:B------:R-:W-:Y:S01]  /*4fd0*/  IMAD R122, R164, 0x2a4, RZ ;  /* 0x000002a4a47a7824 */ /* 0x000fe200078e02ff */
[----:B------:R-:W-:Y:S01]  /*4fe0*/  IADD3 R124, P1, R124, R120, RZ ;  /* 0x000000787c7c7210 */ /* 0x000fe20007f3e0ff */
[----:B----4-:R-:W-:-:S03]  /*4ff0*/  IMAD R126, R172, 0x2c4, RZ ;  /* 0x000002c4ac7e7824 */ /* 0x010fc600078e02ff */
[-C--:B------:R-:W-:Y:S01]  /*5000*/  IADD3 R122, P0, R122, R120.reuse, RZ ;  /* 0x000000787a7a7210 */ /* 0x080fe20007f1e0ff */
[----:B------:R-:W4:Y:S01]  /*5010*/  LDC R172, c[0x0][0x248] ;  /* 0x00009200ffac7b82 */ /* 0x000f220000000800 */
[----:B-1----:R-:W-:Y:S01]  /*5020*/  IMAD R128, R177, 0x2d4, RZ ;  /* 0x000002d4b1807824 */ /* 0x002fe200078e02ff */
        /* <DEDUP_REMOVED lines=8> */
[----:B------:R0:W3:Y:S01]  /*50b0*/  LDG.E.U16 R162, desc[UR4][R122.64] ;  /* 0x000000047aa27981 */ /* 0x0000e2000c1e1500 */
[----:B------:R-:W-:Y:S01]  /*50c0*/  LEA.HI.X.SX32 R129, R244, R121, 0x1, P0 ;  /* 0x00000079f4817211 */ /* 0x000fe200000f0eff */
[----:B------:R-:W4:Y:S02]  /*50d0*/  LDC R177, c[0x0][0x248] ;  /* 0x00009200ffb17b82 */ /* 0x000f240000000800 */
[----:B------:R0:W3:Y:S01]  /*50e0*/  LDG.E.U16 R164, desc[UR4][R126.64] ;  /* 0x000000047ea47981 */ /* 0x0000e2000c1e1500 */
[----:B-1----:R-:W-:-:S03]  /*50f0*/  IMAD R124, R169, 0x2b4, RZ ;  /* 0x000002b4a97c7824 */ /* 0x002fc600078e02ff */
[----:B------:R1:W3:Y:S01]  /*5100*/  LDG.E.U16 R165, desc[UR4][R128.64] ;  /* 0x0000000480a57981 */ /* 0x0002e2000c1e1500 */
[----:B0-----:R-:W-:Y:S01]  /*5110*/  IMAD R122, R168, 0x2e4, RZ ;  /* 0x000002e4a87a7824 */ /* 0x001fe200078e02ff */
[----:B------:R-:W-:Y:S01]  /*5120*/  IADD3 R124, P1, R124, R120, RZ ;  /* 0x000000787c7c7210 */ /* 0x000fe20007f3e0ff */
[----:B------:R-:W-:-:S03]  /*5130*/  IMAD R126, R176, 0x304, RZ ;  /* 0x00000304b07e7824 */ /* 0x000fc600078e02ff */
[-C--:B------:R-:W-:Y:S01]  /*5140*/  IADD3 R122, P0, R122, R120.reuse, RZ ;  /* 0x000000787a7a7210 */ /* 0x080fe20007f1e0ff */
[----:B------:R-:W0:Y:S01]  /*5150*/  LDC R176, c[0x0][0x248] ;  /* 0x00009200ffb07b82 */ /* 0x000e220000000800 */
        /* <DEDUP_REMOVED lines=15> */
[----:B----4-:R-:W-:Y:S01]  /*5250*/  IMAD R122, R172, 0x324, RZ ;  /* 0x00000324ac7a7824 */ /* 0x010fe200078e02ff */
[----:B------:R-:W-:Y:S01]  /*5260*/  IADD3 R124, P1, R124, R120, RZ ;  /* 0x000000787c7c7210 */ /* 0x000fe20007f3e0ff */
[----:B------:R-:W-:-:S03]  /*5270*/  IMAD R126, R180, 0x344, RZ ;  /* 0x00000344b47e7824 */ /* 0x000fc600078e02ff */
        /* <DEDUP_REMOVED lines=21> */
[----:B------:R-:W-:Y:S02]  /*53d0*/  IMAD R232, R232, 0x1ca, RZ ;  /* 0x000001cae8e87824 */ /* 0x000fe400078e02ff */
[----:B-1----:R-:W-:Y:S01]  /*53e0*/  IMAD R128, R229, 0x394, RZ ;  /* 0x00000394e5807824 */ /* 0x002fe200078e02ff */
[-C--:B------:R-:W-:Y:S01]  /*53f0*/  LEA.HI.X.SX32 R125, R238, R121.reuse, 0x1, P1 ;  /* 0x00000079ee7d7211 */ /* 0x080fe200008f0eff */
[----:B------:R-:W0:Y:S01]  /*5400*/  LDC R217, c[0x0][0x248] ;  /* 0x00009200ffd97b82 */ /* 0x000e220000000800 */
[-C--:B------:R-:W-:Y:S02]  /*5410*/  IADD3 R126, P2, R126, R120.reuse, RZ ;  /* 0x000000787e7e7210 */ /* 0x080fe40007f5e0ff */
[----:B------:R-:W-:Y:S01]  /*5420*/  LEA.HI.X.SX32 R123, R175, R121, 0x1, P0 ;  /* 0x00000079af7b7211 */ /* 0x000fe200000f0eff */
[----:B------:R1:W3:Y:S01]  /*5430*/  LDG.E.U16 R171, desc[UR4][R124.64] ;  /* 0x000000047cab7981 */ /* 0x0002e2000c1e1500 */
[----:B------:R-:W-:-:S02]  /*5440*/  IADD3 R128, P0, R128, R120, RZ ;  /* 0x0000007880807210 */ /* 0x000fc40007f1e0ff */
[-C--:B------:R-:W-:Y:S01]  /*5450*/  LEA.HI.X.SX32 R127, R174, R121.reuse, 0x1, P2 ;  /* 0x00000079ae7f7211 */ /* 0x080fe200010f0eff */
[----:B------:R-:W0:Y:S01]  /*5460*/  LDC R229, c[0x0][0x248] ;  /* 0x00009200ffe57b82 */ /* 0x000e220000000800 */
[----:B------:R4:W3:Y:S01]  /*5470*/  LDG.E.U16 R174, desc[UR4][R122.64] ;  /* 0x000000047aae7981 */ /* 0x0008e2000c1e1500 */
[----:B------:R-:W-:Y:S01]  /*5480*/  LEA.HI.X.SX32 R129, R232, R121, 0x1, P0 ;  /* 0x00000079e8817211 */ /* 0x000fe200000f0eff */
[----:B------:R-:W-:Y:S02]  /*5490*/  IMAD R234, R234, 0x1ba, RZ ;  /* 0x000001baeaea7824 */ /* 0x000fe400078e02ff */
[----:B------:R-:W3:Y:S01]  /*54a0*/  LDG.E.U16 R176, desc[UR4][R126.64] ;  /* 0x000000047eb07981 */ /* 0x000ee2000c1e1500 */
[----:B-1----:R-:W-:-:S03]  /*54b0*/  IMAD R124, R181, 0x374, RZ ;  /* 0x00000374b57c7824 */ /* 0x002fc600078e02ff */
[----:B------:R1:W3:Y:S01]  /*54c0*/  LDG.E.U16 R177, desc[UR4][R128.64] ;  /* 0x0000000480b17981 */ /* 0x0002e2000c1e1500 */
[----:B----4-:R-:W-:Y:S01]  /*54d0*/  IMAD R122, R180, 0x3a4, RZ ;  /* 0x000003a4b47a7824 */ /* 0x010fe200078e02ff */
[----:B------:R-:W-:-:S04]  /*54e0*/  IADD3 R124, P1, R124, R120, RZ ;  /* 0x000000787c7c7210 */ /* 0x000fc80007f3e0ff */
[-C--:B------:R-:W-:Y:S01]  /*54f0*/  IADD3 R122, P0, R122, R120.reuse, RZ ;  /* 0x000000787a7a7210 */ /* 0x080fe20007f1e0ff */
[----:B-1----:R-:W-:Y:S01]  /*5500*/  IMAD R128, R231, 0x3d4, RZ ;  /* 0x000003d4e7807824 */ /* 0x002fe200078e02ff */
[-C--:B------:R-:W-:Y:S01]  /*5510*/  LEA.HI.X.SX32 R125, R234, R121.reuse, 0x1, P1 ;  /* 0x00000079ea7d7211 */ /* 0x080fe200008f0eff */
[----:B------:R-:W-:Y:S01]  /*5520*/  IMAD R126, R228, 0x3c4, RZ ;  /* 0x000003c4e47e7824 */ /* 0x000fe200078e02ff */
[-C--:B------:R-:W-:Y:S01]  /*5530*/  LEA.HI.X.SX32 R123, R178, R121.reuse, 0x1, P0 ;  /* 0x00000079b27b7211 */ /* 0x080fe200000f0eff */
[----:B------:R-:W-:Y:S01]  /*5540*/  IMAD R228, R233, 0x1ea, RZ ;  /* 0x000001eae9e47824 */ /* 0x000fe200078e02ff */
[-C--:B------:R-:W-:Y:S01]  /*5550*/  IADD3 R128, P0, R128, R120.reuse, RZ ;  /* 0x0000007880807210 */ /* 0x080fe20007f1e0ff */
[----:B------:R1:W4:Y:S01]  /*5560*/  LDG.E.U16 R175, desc[UR4][R124.64] ;  /* 0x000000047caf7981 */ /* 0x000322000c1e1500 */
[----:B------:R-:W-:Y:S01]  /*5570*/  IMAD R230, R230, 0x1da, RZ ;  /* 0x000001dae6e67824 */ /* 0x000fe200078e02ff */
[----:B------:R-:W-:Y:S01]  /*5580*/  IADD3 R126, P2, R126, R120, RZ ;  /* 0x000000787e7e7210 */ /* 0x000fe20007f5e0ff */
[----:B------:R-:W5:Y:S01]  /*5590*/  LDC R233, c[0x0][0x248] ;  /* 0x00009200ffe97b82 */ /* 0x000f620000000800 */
[----:B------:R-:W-:Y:S01]  /*55a0*/  LEA.HI.X.SX32 R129, R228, R121, 0x1, P0 ;  /* 0x00000079e4817211 */ /* 0x000fe200000f0eff */
[----:B------:R-:W-:Y:S01]  /*55b0*/  IMAD R249, R241, 0x134, RZ ;  /* 0x00000134f1f97824 */ /* 0x000fe200078e02ff */
[----:B------:R-:W4:Y:S01]  /*55c0*/  LDG.E.U16 R178, desc[UR4][R122.64] ;  /* 0x000000047ab27981 */ /* 0x000f22000c1e1500 */
[----:B-1----:R-:W-:-:S03]  /*55d0*/  IMAD R124, R227, 0x3b4, RZ ;  /* 0x000003b4e37c7824 */ /* 0x002fc600078e02ff */
[----:B------:R0:W4:Y:S01]  /*55e0*/  LDG.E.U16 R181, desc[UR4][R128.64] ;  /* 0x0000000480b57981 */ /* 0x000122000c1e1500 */
[----:B------:R-:W-:Y:S01]  /*55f0*/  IMAD R247, R243, 0x144, RZ ;  /* 0x00000144f3f77824 */ /* 0x000fe200078e02ff */
[----:B------:R-:W1:Y:S01]  /*5600*/  LDC R231, c[0x0][0x248] ;  /* 0x00009200ffe77b82 */ /* 0x000e620000000800 */
[-C--:B------:R-:W-:Y:S02]  /*5610*/  IADD3 R124, P1, R124, R120.reuse, RZ ;  /* 0x000000787c7c7210 */ /* 0x080fe40007f3e0ff */
[-C--:B------:R-:W-:Y:S01]  /*5620*/  LEA.HI.X.SX32 R127, R179, R121.reuse, 0x1, P2 ;  /* 0x00000079b37f7211 */ /* 0x080fe200010f0eff */
[----:B0-----:R-:W-:Y:S01]  /*5630*/  IMAD R128, R217, 0x3e4, RZ ;  /* 0x000003e4d9807824 */ /* 0x001fe200078e02ff */
[-C--:B------:R-:W-:Y:S01]  /*5640*/  LEA.HI.X.SX32 R125, R230, R121.reuse, 0x1, P1 ;  /* 0x00000079e67d7211 */ /* 0x080fe200008f0eff */
[----:B------:R-:W-:Y:S02]  /*5650*/  IMAD R217, R229, 0x114, RZ ;  /* 0x00000114e5d97824 */ /* 0x000fe400078e02ff */
[----:B------:R0:W4:Y:S01]  /*5660*/  LDG.E.U16 R180, desc[UR4][R126.64] ;  /* 0x000000047eb47981 */ /* 0x000122000c1e1500 */
[----:B------:R-:W-:Y:S01]  /*5670*/  IMAD R227, R239, 0x124, RZ ;  /* 0x00000124efe37824 */ /* 0x000fe200078e02ff */
[-C--:B------:R-:W-:Y:S01]  /*5680*/  IADD3 R128, P1, R128, R120.reuse, RZ ;  /* 0x0000007880807210 */ /* 0x080fe20007f3e0ff */
[----:B------:R-:W2:Y:S01]  /*5690*/  LDC R229, c[0x0][0x248] ;  /* 0x00009200ffe57b82 */ /* 0x000ea20000000800 */
[----:B------:R-:W-:Y:S01]  /*56a0*/  IADD3 R122, P2, R249, R120, RZ ;  /* 0x00000078f97a7210 */ /* 0x000fe20007f5e0ff */
[----:B------:R0:W4:Y:S01]  /*56b0*/  LDG.E.U16 R179, desc[UR4][R124.64] ;  /* 0x000000047cb37981 */ /* 0x000122000c1e1500 */
[----:B------:R-:W-:-:S02]  /*56c0*/  LEA.HI.X.SX32 R129, R182, R121, 0x1, P1 ;  /* 0x00000079b6817211 */ /* 0x000fc400008f0eff */
[----:B0-----:R-:W-:-:S03]  /*56d0*/  IADD3 R126, P0, R217, R120, RZ ;  /* 0x00000078d97e7210 */ /* 0x001fc60007f1e0ff */
[----:B------:R0:W4:Y:S01]  /*56e0*/  LDG.E.U16 R182, desc[UR4][R128.64] ;  /* 0x0000000480b67981 */ /* 0x000122000c1e1500 */
[-C--:B------:R-:W-:Y:S01]  /*56f0*/  LEA.HI.X.SX32 R127, R183, R121.reuse, 0x1, P0 ;  /* 0x00000079b77f7211 */ /* 0x080fe200000f0eff */
[----:B------:R-:W-:Y:S01]  /*5700*/  IMAD R241, R235, 0x154, RZ ;  /* 0x00000154ebf17824 */ /* 0x000fe200078e02ff */
[-C--:B------:R-:W-:Y:S01]  /*5710*/  IADD3 R124, P1, R227, R120.reuse, RZ ;  /* 0x00000078e37c7210 */ /* 0x080fe20007f3e0ff */
[----:B------:R-:W-:Y:S01]  /*5720*/  IMAD R239, R237, 0x174, RZ ;  /* 0x00000174edef7824 */ /* 0x000fe200078e02ff */
[-C--:B------:R-:W-:Y:S01]  /*5730*/  LEA.HI.X.SX32 R123, R184, R121.reuse, 0x1, P2 ;  /* 0x00000079b87b7211 */ /* 0x080fe200010f0eff */
[----:B------:R-:W1:Y:S01]  /*5740*/  LDC R235, c[0x0][0x248] ;  /* 0x00009200ffeb7b82 */ /* 0x000e620000000800 */
[----:B0-----:R-:W-:Y:S01]  /*5750*/  IADD3 R128, P0, R247, R120, RZ ;  /* 0x00000078f7807210 */ /* 0x001fe20007f1e0ff */
[----:B------:R0:W4:Y:S03]  /*5760*/  LDG.E.U16 R183, desc[UR4][R126.64] ;  /* 0x000000047eb77981 */ /* 0x000126000c1e1500 */
[----:B------:R-:W-:-:S02]  /*5770*/  LEA.HI.X.SX32 R129, R186, R121, 0x1, P0 ;  /* 0x00000079ba817211 */ /* 0x000fc400000f0eff */
[----:B------:R-:W-:Y:S01]  /*5780*/  LEA.HI.X.SX32 R125, R185, R121, 0x1, P1 ;  /* 0x00000079b97d7211 */ /* 0x000fe200008f0eff */
[----:B-----5:R-:W-:Y:S01]  /*5790*/  IMAD R233, R233, 0x164, RZ ;  /* 0x00000164e9e97824 */ /* 0x020fe200078e02ff */
[----:B------:R5:W4:Y:S01]  /*57a0*/  LDG.E.U16 R185, desc[UR4][R122.64] ;  /* 0x000000047ab97981 */ /* 0x000b22000c1e1500 */
[----:B------:R-:W1:Y:S03]  /*57b0*/  LDC R237, c[0x0][0x248] ;  /* 0x00009200ffed7b82 */ /* 0x000e660000000800 */
[----:B------:R5:W4:Y:S01]  /*57c0*/  LDG.E.U16 R186, desc[UR4][R128.64] ;  /* 0x0000000480ba7981 */ /* 0x000b22000c1e1500 */
[----:B0-----:R-:W-:-:S03]  /*57d0*/  IADD3 R126, P2, R239, R120, RZ ;  /* 0x00000078ef7e7210 */ /* 0x001fc60007f5e0ff */
[----:B------:R0:W4:Y:S01]  /*57e0*/  LDG.E.U16 R184, desc[UR4][R124.64] ;  /* 0x000000047cb87981 */ /* 0x000122000c1e1500 */
[----:B------:R-:W1:Y:S01]  /*57f0*/  LDC R239, c[0x0][0x248] ;  /* 0x00009200ffef7b82 */ /* 0x000e620000000800 */
[----:B-----5:R-:W-:Y:S01]  /*5800*/  IADD3 R122, P0, R241, R120, RZ ;  /* 0x00000078f17a7210 */ /* 0x020fe20007f1e0ff */
[----:B------:R-:W-:-:S03]  /*5810*/  IMAD R128, R245, 0x184, RZ ;  /* 0x00000184f5807824 */ /* 0x000fc600078e02ff */
[-C--:B------:R-:W-:Y:S02]  /*5820*/  LEA.HI.X.SX32 R123, R188, R121.reuse, 0x1, P0 ;  /* 0x00000079bc7b7211 */ /* 0x080fe400000f0eff */
[-C--:B------:R-:W-:Y:S02]  /*5830*/  IADD3 R128, P0, R128, R120.reuse, RZ ;  /* 0x0000007880807210 */ /* 0x080fe40007f1e0ff */
[----:B0-----:R-:W-:Y:S02]  /*5840*/  IADD3 R124, P1, R233, R120, RZ ;  /* 0x00000078e97c7210 */ /* 0x001fe40007f3e0ff */
[-C--:B------:R-:W-:Y:S01]  /*5850*/  LEA.HI.X.SX32 R129, R190, R121.reuse, 0x1, P0 ;  /* 0x00000079be817211 */ /* 0x080fe200000f0eff */
[----:B------:R-:W0:Y:S01]  /*5860*/  LDC R233, c[0x0][0x248] ;  /* 0x00009200ffe97b82 */ /* 0x000e220000000800 */
[-C--:B------:R-:W-:Y:S01]  /*5870*/  LEA.HI.X.SX32 R127, R189, R121.reuse, 0x1, P2 ;  /* 0x00000079bd7f7211 */ /* 0x080fe200010f0eff */
[----:B--2---:R-:W-:Y:S01]  /*5880*/  IMAD R229, R229, 0x194, RZ ;  /* 0x00000194e5e57824 */ /* 0x004fe200078e02ff */
[----:B------:R-:W-:Y:S01]  /*5890*/  LEA.HI.X.SX32 R125, R187, R121, 0x1, P1 ;  /* 0x00000079bb7d7211 */ /* 0x000fe200008f0eff */
[----:B------:R2:W5:Y:S01]  /*58a0*/  LDG.E.U16 R190, desc[UR4][R128.64] ;  /* 0x0000000480be7981 */ /* 0x000562000c1e1500 */
[----:B-1----:R-:W-:-:S03]  /*58b0*/  IMAD R231, R231, 0x1a4, RZ ;  /* 0x000001a4e7e77824 */ /* 0x002fc600078e02ff */
[----:B------:R1:W5:Y:S04]  /*58c0*/  LDG.E.U16 R189, desc[UR4][R126.64] ;  /* 0x000000047ebd7981 */ /* 0x000368000c1e1500 */
[----:B------:R1:W5:Y:S01]  /*58d0*/  LDG.E.U16 R187, desc[UR4][R122.64] ;  /* 0x000000047abb7981 */ /* 0x000362000c1e1500 */
[----:B--2---:R-:W2:Y:S03]  /*58e0*/  LDC R128, c[0x0][0x248] ;  /* 0x00009200ff807b82 */ /* 0x004ea60000000800 */
[----:B------:R1:W4:Y:S02]  /*58f0*/  LDG.E.U16 R188, desc[UR4][R124.64] ;  /* 0x000000047cbc7981 */ /* 0x000324000c1e1500 */
[----:B-1----:R-:W-:-:S03]  /*5900*/  IADD3 R126, P0, R229, R120, RZ ;  /* 0x00000078e57e7210 */ /* 0x002fc60007f1e0ff */
[----:B------:R-:W1:Y:S01]  /*5910*/  LDC R129, c[0x0][0x248] ;  /* 0x00009200ff817b82 */ /* 0x000e620000000800 */
[----:B------:R-:W-:Y:S01]  /*5920*/  IADD3 R122, P1, R231, R120, RZ ;  /* 0x00000078e77a7210 */ /* 0x000fe20007f3e0ff */
[----:B------:R-:W-:-:S06]  /*5930*/  IMAD R124, R235, 0x1b4, RZ ;  /* 0x000001b4eb7c7824 */ /* 0x000fcc00078e02ff */
[----:B------:R-:W1:Y:S01]  /*5940*/  LDC R229, c[0x0][0x248] ;  /* 0x00009200ffe57b82 */ /* 0x000e620000000800 */
[-C--:B------:R-:W-:Y:S01]  /*5950*/  LEA.HI.X.SX32 R127, R191, R121.reuse, 0x1, P0 ;  /* 0x00000079bf7f7211 */ /* 0x080fe200000f0eff */
[----:B------:R-:W-:Y:S01]  /*5960*/  IMAD R231, R239, 0x1d4, RZ ;  /* 0x000001d4efe77824 */ /* 0x000fe200078e02ff */
[-C--:B------:R-:W-:Y:S02]  /*5970*/  LEA.HI.X.SX32 R123, R192, R121.reuse, 0x1, P1 ;  /* 0x00000079c07b7211 */ /* 0x080fe400008f0eff */
[----:B------:R-:W-:Y:S01]  /*5980*/  IADD3 R124, P0, R124, R120, RZ ;  /* 0x000000787c7c7210 */ /* 0x000fe20007f1e0ff */
[----:B------:R-:W-:Y:S01]  /*5990*/  IMAD R235, R237, 0x1c4, RZ ;  /* 0x000001c4edeb7824 */ /* 0x000fe200078e02ff */
[----:B------:R0:W5:Y:S02]  /*59a0*/  LDG.E.U16 R191, desc[UR4][R126.64] ;  /* 0x000000047ebf7981 */ /* 0x000164000c1e1500 */
[----:B------:R-:W-:Y:S02]  /*59b0*/  LEA.HI.X.SX32 R125, R193, R121, 0x1, P0 ;  /* 0x00000079c17d7211 */ /* 0x000fe400000f0eff */
[----:B------:R0:W5:Y:S02]  /*59c0*/  LDG.E.U16 R192, desc[UR4][R122.64] ;  /* 0x000000047ac07981 */ /* 0x000164000c1e1500 */
[----:B0-----:R-:W-:-:S02]  /*59d0*/  IMAD R233, R233, 0x1e4, RZ ;  /* 0x000001e4e9e97824 */ /* 0x001fc400078e02ff */
[----:B------:R-:W5:Y:S01]  /*59e0*/  LDG.E.U16 R193, desc[UR4][R124.64] ;  /* 0x000000047cc17981 */ /* 0x000f62000c1e1500 */
[-C--:B------:R-:W-:Y:S02]  /*59f0*/  IADD3 R126, P1, R235, R120.reuse, RZ ;  /* 0x00000078eb7e7210 */ /* 0x080fe40007f3e0ff */
[----:B------:R-:W-:-:S04]  /*5a00*/  IADD3 R122, P0, R231, R120, RZ ;  /* 0x00000078e77a7210 */ /* 0x000fc80007f1e0ff */
[-C--:B------:R-:W-:Y:S01]  /*5a10*/  LEA.HI.X.SX32 R123, R195, R121.reuse, 0x1, P0 ;  /* 0x00000079c37b7211 */ /* 0x080fe200000f0eff */
[----:B--2---:R-:W-:Y:S01]  /*5a20*/  IMAD R231, R128, 0x1f4, RZ ;  /* 0x000001f480e77824 */ /* 0x004fe200078e02ff */
[-C--:B------:R-:W-:Y:S02]  /*5a30*/  LEA.HI.X.SX32 R127, R194, R121.reuse, 0x1, P1 ;  /* 0x00000079c27f7211 */ /* 0x080fe400008f0eff */
[-C--:B------:R-:W-:Y:S01]  /*5a40*/  IADD3 R128, P0, R233, R120.reuse, RZ ;  /* 0x00000078e9807210 */ /* 0x080fe20007f1e0ff */
[----:B------:R1:W2:Y:S04]  /*5a50*/  LDG.E.U16 R195, desc[UR4][R122.64] ;  /* 0x000000047ac37981 */ /* 0x0002a8000c1e1500 */
[----:B------:R0:W4:Y:S01]  /*5a60*/  LDG.E.U16 R194, desc[UR4][R126.64] ;  /* 0x000000047ec27981 */ /* 0x000122000c1e1500 */
[----:B-1----:R-:W-:Y:S01]  /*5a70*/  IMAD R122, R129, 0x3f4, RZ ;  /* 0x000003f4817a7824 */ /* 0x002fe200078e02ff */
[----:B------:R-:W-:Y:S01]  /*5a80*/  LEA.HI.X.SX32 R129, R197, R121, 0x1, P0 ;  /* 0x00000079c5817211 */ /* 0x000fe200000f0eff */
[----:B------:R-:W-:Y:S01]  /*5a90*/  IMAD R197, R229, 0x1fa, RZ ;  /* 0x000001fae5c57824 */ /* 0x000fe200078e02ff */
[----:B------:R-:W-:-:S02]  /*5aa0*/  IADD3 R124, P0, R196, R120, RZ ;  /* 0x00000078c47c7210 */ /* 0x000fc40007f1e0ff */
[-C--:B0-----:R-:W-:Y:S01]  /*5ab0*/  IADD3 R126, P1, R231, R120.reuse, RZ ;  /* 0x00000078e77e7210 */ /* 0x081fe20007f3e0ff */
[----:B------:R0:W5:Y:S01]  /*5ac0*/  LDG.E.U16 R196, desc[UR4][R128.64] ;  /* 0x0000000480c47981 */ /* 0x000162000c1e1500 */
[-C--:B------:R-:W-:Y:S02]  /*5ad0*/  IADD3 R122, P2, R122, R120.reuse, RZ ;  /* 0x000000787a7a7210 */ /* 0x080fe40007f5e0ff */
[-C--:B------:R-:W-:Y:S02]  /*5ae0*/  LEA.HI.X.SX32 R127, R214, R121.reuse, 0x1, P1 ;  /* 0x00000079d67f7211 */ /* 0x080fe400008f0eff */
[-C--:B------:R-:W-:Y:S02]  /*5af0*/  LEA.HI.X.SX32 R125, R215, R121.reuse, 0x1, P0 ;  /* 0x00000079d77d7211 */ /* 0x080fe400000f0eff */
[----:B------:R-:W-:Y:S01]  /*5b00*/  LEA.HI.X.SX32 R123, R197, R121, 0x1, P2 ;  /* 0x00000079c57b7211 */ /* 0x000fe200010f0eff */
[----:B------:R-:W5:Y:S01]  /*5b10*/  LDG.E.U16 R126, desc[UR4][R126.64] ;  /* 0x000000047e7e7981 */ /* 0x000f62000c1e1500 */
[----:B0-----:R-:W-:-:S03]  /*5b20*/  IADD3 R128, P0, R211, R120, RZ ;  /* 0x00000078d3807210 */ /* 0x001fc60007f1e0ff */
[----:B------:R-:W3:Y:S01]  /*5b30*/  LDG.E.U16 R211, desc[UR4][R124.64] ;  /* 0x000000047cd37981 */ /* 0x000ee2000c1e1500 */
[----:B------:R-:W-:-:S03]  /*5b40*/  LEA.HI.X.SX32 R129, R218, R121, 0x1, P0 ;  /* 0x00000079da817211 */ /* 0x000fc600000f0eff */
[----:B------:R0:W5:Y:S04]  /*5b50*/  LDG.E.U16 R127, desc[UR4][R122.64] ;  /* 0x000000047a7f7981 */ /* 0x000168000c1e1500 */
[----:B------:R1:W2:Y:S01]  /*5b60*/  LDG.E.U16 R128, desc[UR4][R128.64] ;  /* 0x0000000480807981 */ /* 0x0002a2000c1e1500 */
[----:B0-----:R-:W-:-:S04]  /*5b70*/  IADD3 R122, P0, R210, R120, RZ ;  /* 0x00000078d27a7210 */ /* 0x001fc80007f1e0ff */
[-C--:B------:R-:W-:Y:S01]  /*5b80*/  LEA.HI.X.SX32 R123, R216, R121.reuse, 0x1, P0 ;  /* 0x00000079d87b7211 */ /* 0x080fe200000f0eff */
[----:B------:R0:W-:Y:S01]  /*5b90*/  STS.U16 [R80+0x23000], R116 ;  /* 0x0230007450007388 */ /* 0x0001e20000000400 */
[-C--:B------:R-:W-:Y:S01]  /*5ba0*/  IADD3 R124, P1, R208, R120.reuse, RZ ;  /* 0x00000078d07c7210 */ /* 0x080fe20007f3e0ff */
[----:B-1----:R-:W1:Y:S03]  /*5bb0*/  LDC R129, c[0x0][0x248] ;  /* 0x00009200ff817b82 */ /* 0x002e660000000800 */
[----:B------:R-:W4:Y:S01]  /*5bc0*/  LDG.E.U16 R123, desc[UR4][R122.64] ;  /* 0x000000047a7b7981 */ /* 0x000f22000c1e1500 */
[----:B------:R-:W-:Y:S02]  /*5bd0*/  LEA.HI.X.SX32 R125, R221, R121, 0x1, P1 ;  /* 0x00000079dd7d7211 */ /* 0x000fe400008f0eff */
[-C--:B0-----:R-:W-:Y:S01]  /*5be0*/  IADD3 R116, P0, R209, R120.reuse, RZ ;  /* 0x00000078d1747210 */ /* 0x081fe20007f1e0ff */
[----:B------:R0:W-:Y:S04]  /*5bf0*/  STS.U16 [R80+0x5400], R118 ;  /* 0x0054007650007388 */ /* 0x0001e80000000400 */
[----:B------:R0:W-:Y:S04]  /*5c00*/  STS.U16 [R80+0x22800], R117 ;  /* 0x0228007550007388 */ /* 0x0001e80000000400 */
[----:B------:R0:W-:Y:S02]  /*5c10*/  STS.U16 [R80+0x24000], R112 ;  /* 0x0240007050007388 */ /* 0x0001e40000000400 */
[----:B0-----:R-:W-:-:S02]  /*5c20*/  IADD3 R118, P1, R207, R120, RZ ;  /* 0x00000078cf767210 */ /* 0x001fc40007f3e0ff */
[----:B------:R0:W-:Y:S01]  /*5c30*/  STS.U16 [R80+0x22400], R119 ;  /* 0x0224007750007388 */ /* 0x0001e20000000400 */
[----:B------:R-:W-:-:S03]  /*5c40*/  LEA.HI.X.SX32 R117, R219, R121, 0x1, P0 ;  /* 0x00000079db757211 */ /* 0x000fc600000f0eff */
[----:B------:R0:W-:Y:S01]  /*5c50*/  STS.U16 [R80+0x5c00], R114 ;  /* 0x005c007250007388 */ /* 0x0001e20000000400 */
[----:B------:R-:W-:-:S03]  /*5c60*/  IADD3 R112, P0, R205, R120, RZ ;  /* 0x00000078cd707210 */ /* 0x000fc60007f1e0ff */
[----:B------:R0:W-:Y:S02]  /*5c70*/  STS.U16 [R80+0x23800], R113 ;  /* 0x0238007150007388 */ /* 0x0001e40000000400 */
[----:B0-----:R-:W-:Y:S02]  /*5c80*/  LEA.HI.X.SX32 R119, R223, R121, 0x1, P1 ;  /* 0x00000079df777211 */ /* 0x001fe400008f0eff */
[----:B------:R0:W-:Y:S01]  /*5c90*/  STS.U16 [R80+0x25000], R108 ;  /* 0x0250006c50007388 */ /* 0x0001e20000000400 */
[----:B------:R-:W-:-:S03]  /*5ca0*/  IADD3 R114, P1, R206, R120, RZ ;  /* 0x00000078ce727210 */ /* 0x000fc60007f3e0ff */
[----:B------:R1:W-:Y:S01]  /*5cb0*/  STS.U16 [R80+0x23400], R115 ;  /* 0x0234007350007388 */ /* 0x0003e20000000400 */
[----:B------:R-:W-:-:S03]  /*5cc0*/  LEA.HI.X.SX32 R113, R222, R121, 0x1, P0 ;  /* 0x00000079de717211 */ /* 0x000fc600000f0eff */
[----:B------:R1:W-:Y:S01]  /*5cd0*/  STS.U16 [R80+0x6400], R110 ;  /* 0x0064006e50007388 */ /* 0x0003e20000000400 */
[----:B0-----:R-:W-:-:S03]  /*5ce0*/  IADD3 R108, P0, R204, R120, RZ ;  /* 0x00000078cc6c7210 */ /* 0x001fc60007f1e0ff */
[----:B------:R0:W-:Y:S01]  /*5cf0*/  STS.U16 [R80+0x24800], R109 ;  /* 0x0248006d50007388 */ /* 0x0001e20000000400 */
[----:B-1----:R-:W-:-:S03]  /*5d00*/  LEA.HI.X.SX32 R115, R224, R121, 0x1, P1 ;  /* 0x00000079e0737211 */ /* 0x002fc600008f0eff */
[----:B------:R1:W-:Y:S01]  /*5d10*/  STS.U16 [R80+0x23c00], R8 ;  /* 0x023c000850007388 */ /* 0x0003e20000000400 */
[----:B------:R-:W-:-:S03]  /*5d20*/  IADD3 R110, P1, R203, R120, RZ ;  /* 0x00000078cb6e7210 */ /* 0x000fc60007f3e0ff */
[----:B------:R1:W5:Y:S01]  /*5d30*/  LDG.E.U16 R122, desc[UR4][R124.64] ;  /* 0x000000047c7a7981 */ /* 0x000362000c1e1500 */
[----:B0-----:R-:W-:-:S03]  /*5d40*/  LEA.HI.X.SX32 R109, R220, R121, 0x1, P0 ;  /* 0x00000079dc6d7211 */ /* 0x001fc600000f0eff */
[----:B------:R0:W-:Y:S01]  /*5d50*/  STS.U16 [R80+0x24400], R111 ;  /* 0x0244006f50007388 */ /* 0x0001e20000000400 */
[----:B-1----:R-:W-:-:S03]  /*5d60*/  IADD3 R8, P0, R202, R120, RZ ;  /* 0x00000078ca087210 */ /* 0x002fc60007f1e0ff */
[----:B------:R-:W5:Y:S01]  /*5d70*/  LDG.E.U16 R117, desc[UR4][R116.64] ;  /* 0x0000000474757981 */ /* 0x000f62000c1e1500 */
[----:B------:R-:W1:Y:S03]  /*5d80*/  LDC R125, c[0x0][0x248] ;  /* 0x00009200ff7d7b82 */ /* 0x000e660000000800 */
[----:B------:R0:W-:Y:S02]  /*5d90*/  STS.U16 [R80+0x26400], R9 ;  /* 0x0264000950007388 */ /* 0x0001e40000000400 */
[-C--:B0-----:R-:W-:Y:S02]  /*5da0*/  LEA.HI.X.SX32 R111, R225, R121.reuse, 0x1, P1 ;  /* 0x00000079e16f7211 */ /* 0x081fe400008f0eff */
[----:B------:R0:W-:Y:S01]  /*5db0*/  STS.U16 [R80+0x22c00], R4 ;  /* 0x022c000450007388 */ /* 0x0001e20000000400 */
[----:B------:R-:W1:Y:S03]  /*5dc0*/  LDC R225, c[0x0][0x248] ;  /* 0x00009200ffe17b82 */ /* 0x000e660000000800 */
[----:B------:R0:W5:Y:S01]  /*5dd0*/  LDG.E.U16 R116, desc[UR4][R118.64] ;  /* 0x0000000476747981 */ /* 0x000162000c1e1500 */
[----:B------:R-:W-:-:S03]  /*5de0*/  LEA.HI.X.SX32 R9, R226, R121, 0x1, P0 ;  /* 0x00000079e2097211 */ /* 0x000fc600000f0eff */
[----:B------:R-:W5:Y:S01]  /*5df0*/  LDG.E.U16 R112, desc[UR4][R112.64] ;  /* 0x0000000470707981 */ /* 0x000f62000c1e1500 */
[----:B------:R-:W1:Y:S03]  /*5e00*/  LDC R124, c[0x0][0x248] ;  /* 0x00009200ff7c7b82 */ /* 0x000e660000000800 */
[----:B0-----:R0:W5:Y:S04]  /*5e10*/  LDG.E.U16 R4, desc[UR4][R114.64] ;  /* 0x0000000472047981 */ /* 0x001168000c1e1500 */
[----:B------:R0:W-:Y:S01]  /*5e20*/  STS.U16 [R80+0x25800], R105 ;  /* 0x0258006950007388 */ /* 0x0001e20000000400 */
[----:B------:R-:W1:Y:S03]  /*5e30*/  LDC R118, c[0x0][0x248] ;  /* 0x00009200ff767b82 */ /* 0x000e660000000800 */
[----:B------:R0:W-:Y:S04]  /*5e40*/  STS.U16 [R80+0x25c00], R10 ;  /* 0x025c000a50007388 */ /* 0x0001e80000000400 */
[----:B------:R0:W-:Y:S02]  /*5e50*/  STS.U16 [R80+0x24c00], R7 ;  /* 0x024c000750007388 */ /* 0x0001e40000000400 */
[----:B0-----:R-:W0:Y:S02]  /*5e60*/  LDC R115, c[0x0][0x248] ;  /* 0x00009200ff737b82 */ /* 0x001e240000000800 */
[----:B------:R-:W5:Y:S04]  /*5e70*/  LDG.E.U16 R105, desc[UR4][R108.64] ;  /* 0x000000046c697981 */ /* 0x000f68000c1e1500 */
[----:B------:R1:W5:Y:S02]  /*5e80*/  LDG.E.U16 R10, desc[UR4][R110.64] ;  /* 0x000000046e0a7981 */ /* 0x000364000c1e1500 */
[----:B------:R-:W0:Y:S02]  /*5e90*/  LDC R113, c[0x0][0x248] ;  /* 0x00009200ff717b82 */ /* 0x000e240000000800 */
[----:B------:R0:W5:Y:S04]  /*5ea0*/  LDG.E.U16 R7, desc[UR4][R8.64] ;  /* 0x0000000408077981 */ /* 0x000168000c1e1500 */
[----:B------:R3:W-:Y:S02]  /*5eb0*/  STS.U16 [R80+0x27400], R6 ;  /* 0x0274000650007388 */ /* 0x0007e40000000400 */
[----:B-1----:R-:W1:Y:S02]  /*5ec0*/  LDC R111, c[0x0][0x248] ;  /* 0x00009200ff6f7b82 */ /* 0x002e640000000800 */
[----:B---3--:R-:W-:Y:S04]  /*5ed0*/  STL [R1+0x2c], R211 ;  /* 0x00002cd301007387 */ /* 0x008fe80000100800 */
[----:B------:R-:W-:Y:S04]  /*5ee0*/  STS.U16 [R80+0x21c00], R130 ;  /* 0x021c008250007388 */ /* 0x000fe80000000400 */
[----:B------:R-:W-:Y:S04]  /*5ef0*/  STS.U16 [R80+0x22000], R131 ;  /* 0x0220008350007388 */ /* 0x000fe80000000400 */
[----:B------:R-:W-:Y:S04]  /*5f00*/  STS.U16 [R80+0x25400], R107 ;  /* 0x0254006b50007388 */ /* 0x000fe80000000400 */
[----:B------:R-:W-:Y:S04]  /*5f10*/  STS.U16 [R80+0x6c00], R106 ;  /* 0x006c006a50007388 */ /* 0x000fe80000000400 */
[----:B------:R-:W-:Y:S04]  /*5f20*/  STS.U16 [R80+0x26000], R104 ;  /* 0x0260006850007388 */ /* 0x000fe80000000400 */
[----:B------:R-:W-:Y:S01]  /*5f30*/  STS.U16 [R80+0x7400], R103 ;  /* 0x0074006750007388 */ /* 0x000fe20000000400 */
[----:B------:R-:W-:-:S03]  /*5f40*/  IADD3 R6, P0, R201, R120, RZ ;  /* 0x00000078c9067210 */ /* 0x000fc60007f1e0ff */
[----:B------:R-:W-:Y:S04]  /*5f50*/  STS.U16 [R80+0x26800], R102 ;  /* 0x0268006650007388 */ /* 0x000fe80000000400 */
        /* <DEDUP_REMOVED lines=16> */
[----:B------:R3:W-:Y:S04]  /*6060*/  STS.U16 [R80+0x6800], R83 ;  /* 0x0068005350007388 */ /* 0x0007e80000000400 */
[----:B------:R-:W-:Y:S04]  /*6070*/  STS.U16 [R80+0x1c00], R85 ;  /* 0x001c005550007388 */ /* 0x000fe80000000400 */
[----:B------:R-:W-:Y:S04]  /*6080*/  STS.U16 [R80+0x3800], R84 ;  /* 0x0038005450007388 */ /* 0x000fe80000000400 */
[----:B------:R-:W-:Y:S04]  /*6090*/  STS.U16 [R80+0x7000], R28 ;  /* 0x0070001c50007388 */ /* 0x000fe80000000400 */
[----:B------:R1:W-:Y:S04]  /*60a0*/  STS.U16 [R80+0x27c00], R82 ;  /* 0x027c005250007388 */ /* 0x0003e80000000400 */
[----:B------:R-:W-:Y:S04]  /*60b0*/  STS.U16 [R80+0x3c00], R81 ;  /* 0x003c005150007388 */ /* 0x000fe80000000400 */
[----:B------:R-:W-:Y:S01]  /*60c0*/  STS.U16 [R80+0x7800], R79 ;  /* 0x0078004f50007388 */ /* 0x000fe20000000400 */
[----:B0-----:R-:W-:Y:S01]  /*60d0*/  IMAD R9, R26, 0x8d, RZ ;  /* 0x0000008d1a097824 */ /* 0x001fe200078e02ff */
[----:B------:R-:W-:Y:S01]  /*60e0*/  IADD3 R8, P1, R199, R120, RZ ;  /* 0x00000078c7087210 */ /* 0x000fe20007f3e0ff */
[----:B---3--:R-:W0:Y:S01]  /*60f0*/  LDC R83, c[0x0][0x248] ;  /* 0x00009200ff537b82 */ /* 0x008e220000000800 */
[----:B--2---:R-:W-:Y:S04]  /*6100*/  STL [R1+0x28], R128 ;  /* 0x0000288001007387 */ /* 0x004fe80000100800 */
[----:B----4-:R-:W-:Y:S03]  /*6110*/  STL [R1+0x24], R123 ;  /* 0x0000247b01007387 */ /* 0x010fe60000100800 */
[----:B------:R-:W2:Y:S01]  /*6120*/  LDC R87, c[0x0][0x248] ;  /* 0x00009200ff577b82 */ /* 0x000ea20000000800 */
[----:B------:R-:W3:Y:S04]  /*6130*/  LDL R214, [R1+0x804] ;  /* 0x0008040001d67983 */ /* 0x000ee80000100800 */
[----:B-----5:R-:W-:Y:S01]  /*6140*/  STL [R1+0x20], R122 ;  /* 0x0000207a01007387 */ /* 0x020fe20000100800 */
[----:B------:R-:W-:-:S02]  /*6150*/  LEA.HI.X.SX32 R9, R9, R121, 0x1, P1 ;  /* 0x0000007909097211 */ /* 0x000fc400008f0eff */
[----:B-1----:R-:W1:Y:S01]  /*6160*/  LDC R82, c[0x0][0x248] ;  /* 0x00009200ff527b82 */ /* 0x002e620000000800 */
[----:B------:R-:W-:Y:S04]  /*6170*/  STL [R1+0x1c], R117 ;  /* 0x00001c7501007387 */ /* 0x000fe80000100800 */
[----:B------:R-:W-:Y:S03]  /*6180*/  STL [R1+0x18], R116 ;  /* 0x0000187401007387 */ /* 0x000fe60000100800 */
[----:B------:R-:W4:Y:S01]  /*6190*/  LDC R91, c[0x0][0x248] ;  /* 0x00009200ff5b7b82 */ /* 0x000f220000000800 */
[----:B------:R-:W-:Y:S04]  /*61a0*/  STL [R1+0x14], R112 ;  /* 0x0000147001007387 */ /* 0x000fe80000100800 */
[----:B------:R5:W-:Y:S01]  /*61b0*/  STL [R1+0x10], R4 ;  /* 0x0000100401007387 */ /* 0x000be20000100800 */
[----:B------:R-:W-:-:S02]  /*61c0*/  IADD3 R248, P1, R248, R120, RZ ;  /* 0x00000078f8f87210 */ /* 0x000fc40007f3e0ff */
[----:B------:R-:W4:Y:S01]  /*61d0*/  LDC R95, c[0x0][0x248] ;  /* 0x00009200ff5f7b82 */ /* 0x000f220000000800 */
[----:B------:R-:W-:Y:S04]  /*61e0*/  STL [R1+0xc], R105 ;  /* 0x00000c6901007387 */ /* 0x000fe80000100800 */
[----:B------:R-:W-:Y:S01]  /*61f0*/  STL [R1+0x8], R10 ;  /* 0x0000080a01007387 */ /* 0x000fe20000100800 */
[----:B-----5:R-:W-:Y:S02]  /*6200*/  LOP3.LUT R4, R2, 0x10, RZ, 0x3c, !PT ;  /* 0x0000001002047812 */ /* 0x020fe400078e3cff */
[----:B------:R-:W5:Y:S01]  /*6210*/  LDC R103, c[0x0][0x248] ;  /* 0x00009200ff677b82 */ /* 0x000f620000000800 */
[----:B------:R0:W-:Y:S04]  /*6220*/  STL [R1+0x4], R7 ;  /* 0x0000040701007387 */ /* 0x0001e80000100800 */
[----:B------:R3:W5:Y:S03]  /*6230*/  LDG.E.U16 R252, desc[UR4][R8.64] ;  /* 0x0000000408fc7981 */ /* 0x000766000c1e1500 */
[----:B------:R-:W5:Y:S01]  /*6240*/  LDC R98, c[0x0][0x248] ;  /* 0x00009200ff627b82 */ /* 0x000f620000000800 */
[----:B0-----:R-:W-:-:S05]  /*6250*/  IMAD R7, R26, 0x85, RZ ;  /* 0x000000851a077824 */ /* 0x001fca00078e02ff */
[----:B------:R-:W-:Y:S02]  /*6260*/  LEA.HI.X.SX32 R7, R7, R121, 0x1, P0 ;  /* 0x0000007907077211 */ /* 0x000fe400000f0eff */
[----:B------:R-:W0:Y:S01]  /*6270*/  LDC R107, c[0x0][0x248] ;  /* 0x00009200ff6b7b82 */ /* 0x000e220000000800 */
[----:B------:R-:W-:Y:S02]  /*6280*/  IMAD R83, R83, 0x15c, RZ ;  /* 0x0000015c53537824 */ /* 0x000fe400078e02ff */
[----:B--2---:R-:W-:Y:S02]  /*6290*/  IMAD R87, R87, 0x15e, RZ ;  /* 0x0000015e57577824 */ /* 0x004fe400078e02ff */
[----:B-1----:R-:W-:-:S03]  /*62a0*/  IMAD R82, R82, 0x156, RZ ;  /* 0x0000015652527824 */ /* 0x002fc600078e02ff */
[----:B------:R-:W1:Y:S01]  /*62b0*/  LDC R102, c[0x0][0x248] ;  /* 0x00009200ff667b82 */ /* 0x000e620000000800 */
[----:B----4-:R-:W-:Y:S02]  /*62c0*/  IMAD R91, R91, 0x166, RZ ;  /* 0x000001665b5b7824 */ /* 0x010fe400078e02ff */
[----:B------:R-:W-:Y:S02]  /*62d0*/  IMAD R95, R95, 0x16c, RZ ;  /* 0x0000016c5f5f7824 */ /* 0x000fe400078e02ff */
[----:B------:R-:W-:Y:S02]  /*62e0*/  IMAD R118, R118, 0x18e, RZ ;  /* 0x0000018e76767824 */ /* 0x000fe400078e02ff */
[----:B------:R-:W-:Y:S01]  /*62f0*/  IMAD R111, R111, 0x186, RZ ;  /* 0x000001866f6f7824 */ /* 0x000fe200078e02ff */
[----:B------:R-:W2:Y:S01]  /*6300*/  LDC R79, c[0x0][0x248] ;  /* 0x00009200ff4f7b82 */ /* 0x000ea20000000800 */
[----:B------:R-:W-:Y:S02]  /*6310*/  IMAD R115, R115, 0x18c, RZ ;  /* 0x0000018c73737824 */ /* 0x000fe400078e02ff */
[----:B------:R-:W-:-:S05]  /*6320*/  IMAD R130, R26, 0x104, RZ ;  /* 0x000001041a827824 */ /* 0x000fca00078e02ff */
[----:B------:R-:W4:Y:S08]  /*6330*/  LDC R80, c[0x0][0x248] ;  /* 0x00009200ff507b82 */ /* 0x000f300000000800 */
        /* <DEDUP_REMOVED lines=27> */
[----:B------:R-:W4:Y:S01]  /*64f0*/  LDC R116, c[0x0][0x248] ;  /* 0x00009200ff747b82 */ /* 0x000f220000000800 */
[----:B---3--:R-:W-:Y:S01]  /*6500*/  IADD3 R4, R214, R4, RZ ;  /* 0x00000004d6047210 */ /* 0x008fe20007ffe0ff */
[----:B------:R-:W-:Y:S01]  /*6510*/  IMAD R9, R26, 0xad, RZ ;  /* 0x000000ad1a097824 */ /* 0x000fe200078e02ff */
[----:B------:R-:W-:Y:S01]  /*6520*/  LOP3.LUT R10, R2, 0x20, RZ, 0x3c, !PT ;  /* 0x00000020020a7812 */ /* 0x000fe200078e3cff */
[----:B-----5:R-:W-:-:S04]  /*6530*/  IMAD R103, R103, 0x17c, RZ ;  /* 0x0000017c67677824 */ /* 0x020fc800078e02ff */
[----:B------:R-:W3:Y:S01]  /*6540*/  LDC R8, c[0x0][0x248] ;  /* 0x00009200ff087b82 */ /* 0x000ee20000000800 */
[----:B------:R-:W-:Y:S04]  /*6550*/  STS.U16 [R4+0x20080], R78 ;  /* 0x0200804e04007388 */ /* 0x000fe80000000400 */
[----:B------:R-:W-:Y:S03]  /*6560*/  STS.U16 [R4+0x20480], R77 ;  /* 0x0204804d04007388 */ /* 0x000fe60000000400 */
[----:B------:R-:W5:Y:S01]  /*6570*/  LDC R131, c[0x0][0x248] ;  /* 0x00009200ff837b82 */ /* 0x000f620000000800 */
[----:B------:R-:W-:Y:S04]  /*6580*/  STS.U16 [R4+0x20880], R76 ;  /* 0x0208804c04007388 */ /* 0x000fe80000000400 */
[----:B------:R-:W-:Y:S03]  /*6590*/  STS.U16 [R4+0x20c80], R75 ;  /* 0x020c804b04007388 */ /* 0x000fe60000000400 */
[----:B------:R-:W5:Y:S01]  /*65a0*/  LDC R128, c[0x0][0x248] ;  /* 0x00009200ff807b82 */ /* 0x000f620000000800 */
        /* <DEDUP_REMOVED lines=36> */
[----:B------:R1:W-:Y:S04]  /*67f0*/  STS.U16 [R4+0x2480], R38 ;  /* 0x0024802604007388 */ /* 0x0003e80000000400 */
        /* <DEDUP_REMOVED lines=22> */
[----:B------:R2:W-:Y:S01]  /*6960*/  STS.U16 [R4+0x4080], R27 ;  /* 0x0040801b04007388 */ /* 0x0005e20000000400 */
[----:B------:R-:W-:-:S02]  /*6970*/  IADD3 R28, P0, R200, R120, RZ ;  /* 0x00000078c81c7210 */ /* 0x000fc40007f1e0ff */
[----:B------:R-:W-:Y:S01]  /*6980*/  IADD3 R10, R214, R10, RZ ;  /* 0x0000000ad60a7210 */ /* 0x000fe20007ffe0ff */
[C---:B0-----:R-:W-:Y:S01]  /*6990*/  IMAD R39, R26.reuse, 0x8e, RZ ;  /* 0x0000008e1a277824 */ /* 0x041fe200078e02ff */
[----:B-1----:R-:W0:Y:S01]  /*69a0*/  LDC R38, c[0x0][0x248] ;  /* 0x00009200ff267b82 */ /* 0x002e220000000800 */
[----:B--2---:R1:W2:Y:S01]  /*69b0*/  LDG.E.U16 R4, desc[UR4][R6.64] ;  /* 0x0000000406047981 */ /* 0x0042a2000c1e1500 */
[C---:B------:R-:W-:Y:S02]  /*69c0*/  IMAD R29, R26.reuse, 0x95, RZ ;  /* 0x000000951a1d7824 */ /* 0x040fe400078e02ff */
[----:B------:R-:W-:-:S04]  /*69d0*/  IMAD R27, R26, 0x9d, RZ ;  /* 0x0000009d1a1b7824 */ /* 0x000fc800078e02ff */
[----:B------:R-:W4:Y:S01]  /*69e0*/  LDC R47, c[0x0][0x248] ;  /* 0x00009200ff2f7b82 */ /* 0x000f220000000800 */
[-C--:B------:R-:W-:Y:S02]  /*69f0*/  LEA.HI.X.SX32 R29, R29, R121.reuse, 0x1, P0 ;  /* 0x000000791d1d7211 */ /* 0x080fe400000f0eff */
[-C--:B-1----:R-:W-:Y:S01]  /*6a00*/  IADD3 R6, P0, R198, R120.reuse, RZ ;  /* 0x00000078c6067210 */ /* 0x082fe20007f1e0ff */
[C---:B------:R-:W-:Y:S01]  /*6a10*/  IMAD R31, R26.reuse, 0xa5, RZ ;  /* 0x000000a51a1f7824 */ /* 0x040fe200078e02ff */
[----:B------:R1:W-:Y:S01]  /*6a20*/  STS.U16 [R10+0x3500], R13 ;  /* 0x0035000d0a007388 */ /* 0x0003e20000000400 */
[----:B------:R-:W-:Y:S01]  /*6a30*/  IMAD R35, R26, 0x86, RZ ;  /* 0x000000861a237824 */ /* 0x000fe200078e02ff */
[-C--:B------:R-:W-:Y:S01]  /*6a40*/  LEA.HI.X.SX32 R7, R27, R121.reuse, 0x1, P0 ;  /* 0x000000791b077211 */ /* 0x080fe200000f0eff */
[----:B------:R-:W3:Y:S01]  /*6a50*/  LDC R51, c[0x0][0x248] ;  /* 0x00009200ff337b82 */ /* 0x000ee20000000800 */
[-C--:B------:R-:W-:Y:S01]  /*6a60*/  IADD3 R246, P0, R246, R120.reuse, RZ ;  /* 0x00000078f6f67210 */ /* 0x080fe20007f1e0ff */
[----:B------:R5:W-:Y:S03]  /*6a70*/  STS.U16 [R10+0x2d00], R15 ;  /* 0x002d000f0a007388 */ /* 0x000be60000000400 */
[-C--:B------:R-:W-:Y:S01]  /*6a80*/  LEA.HI.X.SX32 R247, R9, R121.reuse, 0x1, P0 ;  /* 0x0000007909f77211 */ /* 0x080fe200000f0eff */
[----:B------:R-:W-:Y:S01]  /*6a90*/  IMAD R9, R26, 0xb5, RZ ;  /* 0x000000b51a097824 */ /* 0x000fe200078e02ff */
[-C--:B------:R-:W-:Y:S01]  /*6aa0*/  IADD3 R244, P0, R244, R120.reuse, RZ ;  /* 0x00000078f4f47210 */ /* 0x080fe20007f1e0ff */
[----:B------:R5:W3:Y:S01]  /*6ab0*/  LDG.E.U16 R250, desc[UR4][R6.64] ;  /* 0x0000000406fa7981 */ /* 0x000ae2000c1e1500 */
[-C--:B------:R-:W-:Y:S01]  /*6ac0*/  LEA.HI.X.SX32 R249, R31, R121.reuse, 0x1, P1 ;  /* 0x000000791ff97211 */ /* 0x080fe200008f0eff */
[----:B------:R-:W3:Y:S01]  /*6ad0*/  LDC R37, c[0x0][0x248] ;  /* 0x00009200ff257b82 */ /* 0x000ee20000000800 */
[----:B------:R-:W-:Y:S01]  /*6ae0*/  LEA.HI.X.SX32 R245, R9, R121, 0x1, P0 ;  /* 0x0000007909f57211 */ /* 0x000fe200000f0eff */
[----:B------:R-:W-:Y:S01]  /*6af0*/  IMAD R9, R26, 0xc5, RZ ;  /* 0x000000c51a097824 */ /* 0x000fe200078e02ff */
[-C--:B------:R-:W-:Y:S01]  /*6b00*/  IADD3 R242, P1, R242, R120.reuse, RZ ;  /* 0x00000078f2f27210 */ /* 0x080fe20007f3e0ff */
[----:B-1----:R-:W-:Y:S01]  /*6b10*/  IMAD R13, R26, 0xec, RZ ;  /* 0x000000ec1a0d7824 */ /* 0x002fe200078e02ff */
[----:B------:R-:W-:Y:S01]  /*6b20*/  IADD3 R240, P0, R240, R120, RZ ;  /* 0x00000078f0f07210 */ /* 0x000fe20007f1e0ff */
[----:B------:R-:W-:Y:S01]  /*6b30*/  STS.U16 [R10+0x7100], R194 ;  /* 0x007100c20a007388 */ /* 0x000fe20000000400 */
[----:B-----5:R-:W-:-:S02]  /*6b40*/  IMAD R7, R26, 0xbd, RZ ;  /* 0x000000bd1a077824 */ /* 0x020fc400078e02ff */
[-C--:B------:R-:W-:Y:S01]  /*6b50*/  LEA.HI.X.SX32 R241, R9, R121.reuse, 0x1, P0 ;  /* 0x0000007909f17211 */ /* 0x080fe200000f0eff */
[----:B------:R1:W-:Y:S01]  /*6b60*/  STS.U16 [R10+0x3d00], R11 ;  /* 0x003d000b0a007388 */ /* 0x0003e20000000400 */
[-C--:B------:R-:W-:Y:S01]  /*6b70*/  IADD3 R238, P0, R238, R120.reuse, RZ ;  /* 0x00000078eeee7210 */ /* 0x080fe20007f1e0ff */
[----:B------:R-:W5:Y:S01]  /*6b80*/  LDC R62, c[0x0][0x248] ;  /* 0x00009200ff3e7b82 */ /* 0x000f620000000800 */
[-C--:B------:R-:W-:Y:S01]  /*6b90*/  LEA.HI.X.SX32 R243, R7, R121.reuse, 0x1, P1 ;  /* 0x0000007907f37211 */ /* 0x080fe200008f0eff */
[----:B------:R-:W-:Y:S01]  /*6ba0*/  IMAD R7, R26, 0xcd, RZ ;  /* 0x000000cd1a077824 */ /* 0x000fe200078e02ff */
[-C--:B------:R-:W-:Y:S01]  /*6bb0*/  IADD3 R236, P1, R236, R120.reuse, RZ ;  /* 0x00000078ecec7210 */ /* 0x080fe20007f3e0ff */
[C---:B------:R-:W-:Y:S01]  /*6bc0*/  IMAD R9, R26.reuse, 0xd5, RZ ;  /* 0x000000d51a097824 */ /* 0x040fe200078e02ff */
[----:B------:R-:W-:Y:S02]  /*6bd0*/  STS.U16 [R10+0x7500], R195 ;  /* 0x007500c30a007388 */ /* 0x000fe40000000400 */
[-C--:B------:R-:W-:Y:S01]  /*6be0*/  LEA.HI.X.SX32 R239, R7, R121.reuse, 0x1, P0 ;  /* 0x0000007907ef7211 */ /* 0x080fe200000f0eff */
[----:B------:R-:W-:Y:S01]  /*6bf0*/  IMAD R7, R26, 0xdd, RZ ;  /* 0x000000dd1a077824 */ /* 0x000fe200078e02ff */
[-C--:B------:R-:W-:Y:S01]  /*6c00*/  IADD3 R234, P0, R234, R120.reuse, RZ ;  /* 0x00000078eaea7210 */ /* 0x080fe20007f1e0ff */
[C---:B------:R-:W-:Y:S01]  /*6c10*/  IMAD R15, R26.reuse, 0xfc, RZ ;  /* 0x000000fc1a0f7824 */ /* 0x040fe200078e02ff */
[-C--:B------:R-:W-:Y:S01]  /*6c20*/  LEA.HI.X.SX32 R237, R9, R121.reuse, 0x1, P1 ;  /* 0x0000007909ed7211 */ /* 0x080fe200008f0eff */
[C---:B-1----:R-:W-:Y:S01]  /*6c30*/  IMAD R11, R26.reuse, 0x7e, RZ ;  /* 0x0000007e1a0b7824 */ /* 0x042fe200078e02ff */
[-C--:B------:R-:W-:Y:S01]  /*6c40*/  LEA.HI.X.SX32 R235, R7, R121.reuse, 0x1, P0 ;  /* 0x0000007907eb7211 */ /* 0x080fe200000f0eff */
[----:B------:R-:W-:Y:S01]  /*6c50*/  IMAD R7, R26, 0xe5, RZ ;  /* 0x000000e51a077824 */ /* 0x000fe200078e02ff */
[-C--:B------:R-:W-:Y:S01]  /*6c60*/  IADD3 R232, P0, R232, R120.reuse, RZ ;  /* 0x00000078e8e87210 */ /* 0x080fe20007f1e0ff */
[----:B------:R-:W-:Y:S01]  /*6c70*/  IMAD R9, R26, 0xed, RZ ;  /* 0x000000ed1a097824 */ /* 0x000fe200078e02ff */
[-C--:B------:R-:W-:Y:S01]  /*6c80*/  IADD3 R230, P1, R230, R120.reuse, RZ ;  /* 0x00000078e6e67210 */ /* 0x080fe20007f3e0ff */
[----:B------:R-:W-:Y:S01]  /*6c90*/  STS.U16 [R10+0x5900], R188 ;  /* 0x005900bc0a007388 */ /* 0x000fe20000000400 */
[-C--:B------:R-:W-:Y:S01]  /*6ca0*/  LEA.HI.X.SX32 R233, R7, R121.reuse, 0x1, P0 ;  /* 0x0000007907e97211 */ /* 0x080fe200000f0eff */
[----:B------:R-:W-:Y:S01]  /*6cb0*/  IMAD R7, R26, 0xf5, RZ ;  /* 0x000000f51a077824 */ /* 0x000fe200078e02ff */
[-C--:B------:R-:W-:Y:S01]  /*6cc0*/  IADD3 R228, P0, R228, R120.reuse, RZ ;  /* 0x00000078e4e47210 */ /* 0x080fe20007f1e0ff */
[----:B------:R-:W-:Y:S01]  /*6cd0*/  STS.U16 [R10+0x100], R147 ;  /* 0x000100930a007388 */ /* 0x000fe20000000400 */
[----:B------:R-:W1:Y:S02]  /*6ce0*/  LDC R42, c[0x0][0x248] ;  /* 0x00009200ff2a7b82 */ /* 0x000e640000000800 */
[-C--:B------:R-:W-:Y:S01]  /*6cf0*/  LEA.HI.X.SX32 R229, R7, R121.reuse, 0x1, P0 ;  /* 0x0000007907e57211 */ /* 0x080fe200000f0eff */
[----:B------:R-:W-:Y:S01]  /*6d00*/  IMAD R7, R26, 0xfd, RZ ;  /* 0x000000fd1a077824 */ /* 0x000fe200078e02ff */
[----:B------:R-:W-:Y:S01]  /*6d10*/  IADD3 R6, P0, R197, R120, RZ ;  /* 0x00000078c5067210 */ /* 0x000fe20007f1e0ff */
[----:B------:R-:W-:Y:S01]  /*6d20*/  STS.U16 [R10+0x20100], R148 ;  /* 0x020100940a007388 */ /* 0x000fe20000000400 */
[----:B------:R-:W-:-:S02]  /*6d30*/  LEA.HI.X.SX32 R231, R9, R121, 0x1, P1 ;  /* 0x0000007909e77211 */ /* 0x000fc400008f0eff */
[----:B------:R-:W-:Y:S01]  /*6d40*/  LEA.HI.X.SX32 R7, R7, R121, 0x1, P0 ;  /* 0x0000007907077211 */ /* 0x000fe200000f0eff */
[----:B------:R-:W-:Y:S01]  /*6d50*/  STS.U16 [R10+0x20500], R149 ;  /* 0x020500950a007388 */ /* 0x000fe20000000400 */
[----:B------:R-:W-:Y:S01]  /*6d60*/  IADD3 R194, P1, R13, R120, RZ ;  /* 0x000000780dc27210 */ /* 0x000fe20007f3e0ff */
[----:B------:R-:W1:Y:S01]  /*6d70*/  LDC R63, c[0x0][0x248] ;  /* 0x00009200ff3f7b82 */ /* 0x000e620000000800 */
[----:B------:R-:W-:Y:S01]  /*6d80*/  LEA R9, R26, -R26, 0x6 ;  /* 0x8000001a1a097211 */ /* 0x000fe200078e30ff */
[----:B------:R0:W5:Y:S01]  /*6d90*/  LDG.E.U16 R226, desc[UR4][R6.64] ;  /* 0x0000000406e27981 */ /* 0x000162000c1e1500 */
[----:B------:R-:W-:-:S03]  /*6da0*/  IADD3 R222, P0, R11, R120, RZ ;  /* 0x000000780bde7210 */ /* 0x000fc60007f1e0ff */
[----:B------:R-:W-:Y:S01]  /*6db0*/  STS.U16 [R10+0x20900], R151 ;  /* 0x020900970a007388 */ /* 0x000fe20000000400 */
[----:B------:R-:W-:Y:S01]  /*6dc0*/  LEA.HI.X.SX32 R223, R9, R121, 0x1, P0 ;  /* 0x0000007909df7211 */ /* 0x000fe200000f0eff */
[----:B------:R-:W1:Y:S02]  /*6dd0*/  LDC R43, c[0x0][0x248] ;  /* 0x00009200ff2b7b82 */ /* 0x000e640000000800 */
[----:B------:R-:W-:Y:S01]  /*6de0*/  STS.U16 [R10+0x20d00], R152 ;  /* 0x020d00980a007388 */ /* 0x000fe20000000400 */
[----:B0-----:R-:W-:-:S03]  /*6df0*/  IADD3 R6, P2, R213, R120, RZ ;  /* 0x00000078d5067210 */ /* 0x001fc60007f5e0ff */
[----:B------:R-:W-:Y:S01]  /*6e00*/  STS.U16 [R10+0x21100], R153 ;  /* 0x021100990a007388 */ /* 0x000fe20000000400 */
[----:B------:R-:W-:Y:S01]  /*6e10*/  IADD3 R220, P0, R35, R120, RZ ;  /* 0x0000007823dc7210 */ /* 0x000fe20007f1e0ff */
[----:B------:R-:W0:Y:S02]  /*6e20*/  LDC R77, c[0x0][0x248] ;  /* 0x00009200ff4d7b82 */ /* 0x000e240000000800 */
[----:B------:R-:W-:Y:S01]  /*6e30*/  STS.U16 [R10+0x21500], R155 ;  /* 0x0215009b0a007388 */ /* 0x000fe20000000400 */
[----:B------:R-:W-:-:S03]  /*6e40*/  LEA.HI.X.SX32 R7, R13, R121, 0x1, P2 ;  /* 0x000000790d077211 */ /* 0x000fc600010f0eff */
[----:B------:R-:W-:Y:S02]  /*6e50*/  STS.U16 [R10+0x21900], R157 ;  /* 0x0219009d0a007388 */ /* 0x000fe40000000400 */
[----:B------:R-:W0:Y:S02]  /*6e60*/  LDC R58, c[0x0][0x248] ;  /* 0x00009200ff3a7b82 */ /* 0x000e240000000800 */
[----:B------:R-:W-:Y:S04]  /*6e70*/  STS.U16 [R10+0x21d00], R159 ;  /* 0x021d009f0a007388 */ /* 0x000fe80000000400 */
        /* <DEDUP_REMOVED lines=12> */
[----:B------:R-:W-:Y:S01]  /*6f40*/  STS.U16 [R10+0x24100], R168 ;  /* 0x024100a80a007388 */ /* 0x000fe20000000400 */
[----:B------:R-:W-:Y:S01]  /*6f50*/  IMAD R33, R26, 0x83, RZ ;  /* 0x000000831a217824 */ /* 0x000fe200078e02ff */
        /* <DEDUP_REMOVED lines=37> */
[----:B------:R4:W-:Y:S04]  /*71b0*/  STS.U16 [R10+0x2500], R17 ;  /* 0x002500110a007388 */ /* 0x0009e80000000400 */
[----:B------:R-:W-:Y:S02]  /*71c0*/  STS.U16 [R10+0x2900], R16 ;  /* 0x002900100a007388 */ /* 0x000fe40000000400 */
[----:B------:R-:W0:Y:S02]  /*71d0*/  LDC R52, c[0x0][0x248] ;  /* 0x00009200ff347b82 */ /* 0x000e240000000800 */
[----:B------:R-:W-:Y:S04]  /*71e0*/  STS.U16 [R10+0x3100], R14 ;  /* 0x0031000e0a007388 */ /* 0x000fe80000000400 */
[----:B------:R-:W-:Y:S01]  /*71f0*/  STS.U16 [R10+0x3900], R12 ;  /* 0x0039000c0a007388 */ /* 0x000fe20000000400 */
[----:B----4-:R-:W-:Y:S01]  /*7200*/  IMAD R17, R26, 0x9e, RZ ;  /* 0x0000009e1a117824 */ /* 0x010fe200078e02ff */
[----:B------:R-:W4:Y:S02]  /*7210*/  LDC R50, c[0x0][0x248] ;  /* 0x00009200ff327b82 */ /* 0x000f240000000800 */
[----:B------:R-:W-:Y:S04]  /*7220*/  STS.U16 [R10+0x4500], R183 ;  /* 0x004500b70a007388 */ /* 0x000fe80000000400 */
[----:B------:R-:W-:Y:S02]  /*7230*/  STS.U16 [R10+0x4900], R184 ;  /* 0x004900b80a007388 */ /* 0x000fe40000000400 */
        /* <DEDUP_REMOVED lines=15> */
[----:B------:R-:W4:Y:S08]  /*7330*/  LDC R70, c[0x0][0x248] ;  /* 0x00009200ff467b82 */ /* 0x000f300000000800 */
[----:B------:R-:W4:Y:S01]  /*7340*/  LDC R72, c[0x0][0x248] ;  /* 0x00009200ff487b82 */ /* 0x000f220000000800 */
[----:B--2---:R2:W-:Y:S07]  /*7350*/  STL [R1], R4 ;  /* 0x0000000401007387 */ /* 0x0045ee0000100800 */
[----:B------:R-:W4:Y:S01]  /*7360*/  LDC R65, c[0x0][0x248] ;  /* 0x00009200ff417b82 */ /* 0x000f220000000800 */
[----:B------:R-:W-:Y:S04]  /*7370*/  STS.U16 [R10+0x27d00], R127 ;  /* 0x027d007f0a007388 */ /* 0x000fe80000000400 */
[----:B------:R1:W-:Y:S01]  /*7380*/  STS.U16 [R10+0x4100], R5 ;  /* 0x004100050a007388 */ /* 0x0003e20000000400 */
[----:B--2---:R-:W-:Y:S01]  /*7390*/  LOP3.LUT R4, R2, 0x30, RZ, 0x3c, !PT ;  /* 0x0000003002047812 */ /* 0x004fe200078e3cff */
[----:B------:R-:W-:Y:S01]  /*73a0*/  IMAD R21, R26, 0x96, RZ ;  /* 0x000000961a157824 */ /* 0x000fe200078e02ff */
[----:B------:R-:W-:Y:S01]  /*73b0*/  IADD3 R212, P2, R212, R120, RZ ;  /* 0x00000078d4d47210 */ /* 0x000fe20007f5e0ff */
[----:B------:R-:W-:Y:S01]  /*73c0*/  IMAD R9, R26, 0xb6, RZ ;  /* 0x000000b61a097824 */ /* 0x000fe200078e02ff */
[----:B------:R-:W-:Y:S01]  /*73d0*/  IADD3 R4, R214, R4, RZ ;  /* 0x00000004d6047210 */ /* 0x000fe20007ffe0ff */
[C---:B------:R-:W-:Y:S01]  /*73e0*/  IMAD R214, R26.reuse, 0x76, RZ ;  /* 0x000000761ad67824 */ /* 0x040fe200078e02ff */
[----:B------:R2:W4:Y:S01]  /*73f0*/  LDG.E.U16 R251, desc[UR4][R28.64] ;  /* 0x000000041cfb7981 */ /* 0x000522000c1e1500 */
[----:B------:R-:W-:Y:S01]  /*7400*/  IMAD R13, R26, 0xa6, RZ ;  /* 0x000000a61a0d7824 */ /* 0x000fe200078e02ff */
[----:B------:R-:W4:Y:S02]  /*7410*/  LDC R68, c[0x0][0x248] ;  /* 0x00009200ff447b82 */ /* 0x000f240000000800 */
[----:B------:R-:W-:Y:S01]  /*7420*/  LEA.HI.X.SX32 R195, R214, R121, 0x1, P1 ;  /* 0x00000079d6c37211 */ /* 0x000fe200008f0eff */
[----:B------:R-:W-:Y:S01]  /*7430*/  IMAD R38, R38, 0x10e, RZ ;  /* 0x0000010e26267824 */ /* 0x000fe200078e02ff */
[----:B------:R-:W-:Y:S01]  /*7440*/  IADD3 R188, P1, R15, R120, RZ ;  /* 0x000000780fbc7210 */ /* 0x000fe20007f3e0ff */
[----:B------:R0:W-:Y:S01]  /*7450*/  STS.U16 [R4+0x1980], R3 ;  /* 0x0019800304007388 */ /* 0x0001e20000000400 */
[----:B-1----:R-:W-:-:S02]  /*7460*/  IMAD R5, R26, 0x47, RZ ;  /* 0x000000471a057824 */ /* 0x002fc400078e02ff */
[-C--:B------:R-:W-:Y:S01]  /*7470*/  LEA.HI.X.SX32 R189, R11, R121.reuse, 0x1, P1 ;  /* 0x000000790bbd7211 */ /* 0x080fe200008f0eff */
[C---:B------:R-:W-:Y:S01]  /*7480*/  IMAD R19, R26.reuse, 0x57, RZ ;  /* 0x000000571a137824 */ /* 0x040fe200078e02ff */
[----:B------:R-:W-:Y:S01]  /*7490*/  IADD3 R218, P1, R39, R120, RZ ;  /* 0x0000007827da7210 */ /* 0x000fe20007f3e0ff */
[----:B------:R-:W-:Y:S01]  /*74a0*/  STS.U16 [R4+0x180], R158 ;  /* 0x0001809e04007388 */ /* 0x000fe20000000400 */
[C---:B------:R-:W-:Y:S01]  /*74b0*/  IMAD R25, R26.reuse, 0x67, RZ ;  /* 0x000000671a197824 */ /* 0x040fe200078e02ff */
[----:B------:R-:W1:Y:S01]  /*74c0*/  LDC R78, c[0x0][0x248] ;  /* 0x00009200ff4e7b82 */ /* 0x000e620000000800 */
[C---:B0-----:R-:W-:Y:S01]  /*74d0*/  IMAD R3, R26.reuse, 0x43, RZ ;  /* 0x000000431a037824 */ /* 0x041fe200078e02ff */
[----:B------:R-:W-:Y:S01]  /*74e0*/  STS.U16 [R4+0x580], R156 ;  /* 0x0005809c04007388 */ /* 0x000fe20000000400 */
[-C--:B------:R-:W-:Y:S01]  /*74f0*/  LEA.HI.X.SX32 R219, R5, R121.reuse, 0x1, P1 ;  /* 0x0000007905db7211 */ /* 0x080fe200008f0eff */
[C---:B------:R-:W-:Y:S02]  /*7500*/  IMAD R5, R26.reuse, 0x4f, RZ ;  /* 0x0000004f1a057824 */ /* 0x040fe400078e02ff */
[----:B------:R-:W-:Y:S01]  /*7510*/  STS.U16 [R4+0x980], R154 ;  /* 0x0009809a04007388 */ /* 0x000fe20000000400 */
[-C--:B------:R-:W-:Y:S01]  /*7520*/  LEA.HI.X.SX32 R221, R3, R121.reuse, 0x1, P0 ;  /* 0x0000007903dd7211 */ /* 0x080fe200000f0eff */
[----:B------:R-:W-:Y:S01]  /*7530*/  IMAD R23, R26, 0x63, RZ ;  /* 0x000000631a177824 */ /* 0x000fe200078e02ff */
[----:B------:R-:W0:Y:S01]  /*7540*/  LDC R74, c[0x0][0x248] ;  /* 0x00009200ff4a7b82 */ /* 0x000e220000000800 */
[----:B------:R-:W-:Y:S01]  /*7550*/  STS.U16 [R4+0xd80], R150 ;  /* 0x000d809604007388 */ /* 0x000fe20000000400 */
[----:B------:R-:W-:-:S03]  /*7560*/  LEA.HI.X.SX32 R213, R15, R121, 0x1, P2 ;  /* 0x000000790fd57211 */ /* 0x000fc600010f0eff */
[----:B------:R-:W-:Y:S01]  /*7570*/  STS.U16 [R4+0x1180], R144 ;  /* 0x0011809004007388 */ /* 0x000fe20000000400 */
[-C--:B------:R-:W-:Y:S01]  /*7580*/  IADD3 R214, P0, R17, R120.reuse, RZ ;  /* 0x0000007811d67210 */ /* 0x080fe20007f1e0ff */
[C---:B------:R-:W-:Y:S01]  /*7590*/  IMAD R18, R26.reuse, 0xde, RZ ;  /* 0x000000de1a127824 */ /* 0x040fe200078e02ff */
[----:B------:R-:W1:Y:S01]  /*75a0*/  LDC R73, c[0x0][0x248] ;  /* 0x00009200ff497b82 */ /* 0x000e620000000800 */
[----:B------:R-:W-:Y:S04]  /*75b0*/  STS.U16 [R4+0x1580], R134 ;  /* 0x0015808604007388 */ /* 0x000fe80000000400 */
[----:B------:R3:W-:Y:S01]  /*75c0*/  STS.U16 [R4+0x1d80], R0 ;  /* 0x001d800004007388 */ /* 0x0007e20000000400 */
[----:B------:R-:W-:Y:S01]  /*75d0*/  LEA.HI.X.SX32 R215, R5, R121, 0x1, P0 ;  /* 0x0000007905d77211 */ /* 0x000fe200000f0eff */
[C---:B------:R-:W-:Y:S01]  /*75e0*/  IMAD R11, R26.reuse, 0xae, RZ ;  /* 0x000000ae1a0b7824 */ /* 0x040fe200078e02ff */
[----:B------:R-:W-:Y:S01]  /*75f0*/  IADD3 R208, P0, R9, R120, RZ ;  /* 0x0000007809d07210 */ /* 0x000fe20007f1e0ff */
[C---:B------:R-:W-:Y:S01]  /*7600*/  IMAD R5, R26.reuse, 0x5b, RZ ;  /* 0x0000005b1a057824 */ /* 0x040fe200078e02ff */
[----:B------:R-:W4:Y:S01]  /*7610*/  LDG.E.U16 R3, desc[UR4][R212.64] ;  /* 0x00000004d4037981 */ /* 0x000f22000c1e1500 */
[C---:B------:R-:W-:Y:S01]  /*7620*/  IMAD R15, R26.reuse, 0x53, RZ ;  /* 0x000000531a0f7824 */ /* 0x040fe200078e02ff */
[----:B------:R-:W0:Y:S01]  /*7630*/  LDC R76, c[0x0][0x248] ;  /* 0x00009200ff4c7b82 */ /* 0x000e220000000800 */
[C---:B--2---:R-:W-:Y:S01]  /*7640*/  IMAD R29, R26.reuse, 0x77, RZ ;  /* 0x000000771a1d7824 */ /* 0x044fe200078e02ff */
[----:B------:R-:W2:Y:S04]  /*7650*/  LDG.E.U16 R236, desc[UR4][R236.64] ;  /* 0x00000004ecec7981 */ /* 0x000ea8000c1e1500 */
[----:B---3--:R3:W2:Y:S01]  /*7660*/  LDG.E.U16 R0, desc[UR4][R6.64] ;  /* 0x0000000406007981 */ /* 0x0086a2000c1e1500 */
[----:B------:R-:W-:-:S02]  /*7670*/  IMAD R28, R26, 0xf6, RZ ;  /* 0x000000f61a1c7824 */ /* 0x000fc400078e02ff */
[----:B------:R-:W-:Y:S02]  /*7680*/  IMAD R47, R47, 0x11e, RZ ;  /* 0x0000011e2f2f7824 */ /* 0x000fe400078e02ff */
[C---:B------:R-:W-:Y:S02]  /*7690*/  IMAD R27, R26.reuse, 0x73, RZ ;  /* 0x000000731a1b7824 */ /* 0x040fe400078e02ff */
[----:B------:R-:W-:Y:S01]  /*76a0*/  IMAD R51, R51, 0x126, RZ ;  /* 0x0000012633337824 */ /* 0x000fe200078e02ff */
[C---:B------:R-:W-:Y:S01]  /*76b0*/  LEA R31, R26.reuse, -R26, 0x7 ;  /* 0x8000001a1a1f7211 */ /* 0x040fe200078e38ff */
[----:B------:R-:W-:Y:S01]  /*76c0*/  IMAD R37, R37, 0x10c, RZ ;  /* 0x0000010c25257824 */ /* 0x000fe200078e02ff */
[----:B---3--:R-:W-:Y:S01]  /*76d0*/  IADD3 R6, P2, R21, R120, RZ ;  /* 0x0000007815067210 */ /* 0x008fe20007f5e0ff */
[----:B------:R-:W-:Y:S01]  /*76e0*/  IMAD R7, R26, 0x4b, RZ ;  /* 0x0000004b1a077824 */ /* 0x000fe200078e02ff */
[----:B------:R-:W3:Y:S01]  /*76f0*/  LDC R126, c[0x0][0x248] ;  /* 0x00009200ff7e7b82 */ /* 0x000ee20000000800 */
[----:B-----5:R-:W-:Y:S01]  /*7700*/  IMAD R62, R62, 0x136, RZ ;  /* 0x000001363e3e7824 */ /* 0x020fe200078e02ff */
[----:B------:R-:W5:Y:S02]  /*7710*/  LDG.E.U16 R188, desc[UR4][R188.64] ;  /* 0x00000004bcbc7981 */ /* 0x000f64000c1e1500 */
[----:B------:R-:W-:-:S02]  /*7720*/  LEA.HI.X.SX32 R7, R7, R121, 0x1, P2 ;  /* 0x0000007907077211 */ /* 0x000fc400010f0eff */
[-C--:B------:R-:W-:Y:S01]  /*7730*/  IADD3 R210, P2, R11, R120.reuse, RZ ;  /* 0x000000780bd27210 */ /* 0x080fe20007f5e0ff */
[----:B------:R-:W-:Y:S01]  /*7740*/  IMAD R42, R42, 0x116, RZ ;  /* 0x000001162a2a7824 */ /* 0x000fe200078e02ff */
[-C--:B------:R-:W-:Y:S01]  /*7750*/  LEA.HI.X.SX32 R209, R5, R121.reuse, 0x1, P0 ;  /* 0x0000007905d17211 */ /* 0x080fe200000f0eff */
[----:B------:R1:W2:Y:S01]  /*7760*/  LDG.E.U16 R216, desc[UR4][R6.64] ;  /* 0x0000000406d87981 */ /* 0x0002a2000c1e1500 */
[C---:B------:R-:W-:Y:S01]  /*7770*/  IMAD R5, R26.reuse, 0xce, RZ ;  /* 0x000000ce1a057824 */ /* 0x040fe200078e02ff */
[-C--:B------:R-:W-:Y:S01]  /*7780*/  IADD3 R212, P1, R13, R120.reuse, RZ ;  /* 0x000000780dd47210 */ /* 0x080fe20007f3e0ff */
[C---:B------:R-:W-:Y:S01]  /*7790*/  IMAD R237, R26.reuse, 0x106, RZ ;  /* 0x000001061aed7824 */ /* 0x040fe200078e02ff */
[-C--:B------:R-:W-:Y:S01]  /*77a0*/  LEA.HI.X.SX32 R211, R19, R121.reuse, 0x1, P2 ;  /* 0x0000007913d37211 */ /* 0x080fe200010f0eff */
[C---:B------:R-:W-:Y:S01]  /*77b0*/  IMAD R19, R26.reuse, 0x5f, RZ ;  /* 0x0000005f1a137824 */ /* 0x040fe200078e02ff */
[----:B------:R-:W0:Y:S01]  /*77c0*/  LDC R127, c[0x0][0x248] ;  /* 0x00009200ff7f7b82 */ /* 0x000e220000000800 */
[----:B------:R-:W-:Y:S01]  /*77d0*/  IMAD R63, R63, 0x13c, RZ ;  /* 0x0000013c3f3f7824 */ /* 0x000fe200078e02ff */
[----:B------:R-:W5:Y:S01]  /*77e0*/  LDG.E.U16 R234, desc[UR4][R234.64] ;  /* 0x00000004eaea7981 */ /* 0x000f62000c1e1500 */
[C---:B-1----:R-:W-:Y:S01]  /*77f0*/  IMAD R7, R26.reuse, 0xbe, RZ ;  /* 0x000000be1a077824 */ /* 0x042fe200078e02ff */
[-C--:B------:R-:W-:Y:S01]  /*7800*/  LEA.HI.X.SX32 R213, R15, R121.reuse, 0x1, P1 ;  /* 0x000000790fd57211 */ /* 0x080fe200008f0eff */
[C---:B------:R-:W-:Y:S01]  /*7810*/  IMAD R6, R26.reuse, 0xc6, RZ ;  /* 0x000000c61a067824 */ /* 0x040fe200078e02ff */
[-C--:B------:R-:W-:Y:S01]  /*7820*/  IADD3 R202, P2, R5, R120.reuse, RZ ;  /* 0x0000007805ca7210 */ /* 0x080fe20007f5e0ff */
[C---:B------:R-:W-:Y:S01]  /*7830*/  IMAD R15, R26.reuse, 0xd6, RZ ;  /* 0x000000d61a0f7824 */ /* 0x040fe200078e02ff */
[-C--:B------:R-:W-:Y:S01]  /*7840*/  IADD3 R206, P0, R7, R120.reuse, RZ ;  /* 0x0000007807ce7210 */ /* 0x080fe20007f1e0ff */
[----:B------:R-:W-:Y:S01]  /*7850*/  IMAD R43, R43, 0x11c, RZ ;  /* 0x0000011c2b2b7824 */ /* 0x000fe200078e02ff */
[-C--:B------:R-:W-:Y:S01]  /*7860*/  LEA.HI.X.SX32 R203, R25, R121.reuse, 0x1, P2 ;  /* 0x0000007919cb7211 */ /* 0x080fe200010f0eff */
[C---:B------:R-:W-:Y:S01]  /*7870*/  IMAD R25, R26.reuse, 0xee, RZ ;  /* 0x000000ee1a197824 */ /* 0x040fe200078e02ff */
[-C--:B------:R-:W-:Y:S01]  /*7880*/  LEA.HI.X.SX32 R207, R19, R121.reuse, 0x1, P0 ;  /* 0x0000007913cf7211 */ /* 0x080fe200000f0eff */
[----:B------:R-:W-:Y:S01]  /*7890*/  IMAD R19, R26, 0x6b, RZ ;  /* 0x0000006b1a137824 */ /* 0x000fe200078e02ff */
[-C--:B------:R-:W-:Y:S01]  /*78a0*/  IADD3 R204, P1, R6, R120.reuse, RZ ;  /* 0x0000007806cc7210 */ /* 0x080fe20007f3e0ff */
[----:B------:R-:W-:Y:S01]  /*78b0*/  IMAD R77, R77, 0x14c, RZ ;  /* 0x0000014c4d4d7824 */ /* 0x000fe200078e02ff */
[-C--:B------:R-:W-:Y:S01]  /*78c0*/  IADD3 R200, P0, R15, R120.reuse, RZ ;  /* 0x000000780fc87210 */ /* 0x080fe20007f1e0ff */
[----:B------:R-:W-:Y:S01]  /*78d0*/  IMAD R58, R58, 0x12e, RZ ;  /* 0x0000012e3a3a7824 */ /* 0x000fe200078e02ff */
[-C--:B------:R-:W-:Y:S01]  /*78e0*/  LEA.HI.X.SX32 R205, R23, R121.reuse, 0x1, P1 ;  /* 0x0000007917cd7211 */ /* 0x080fe200008f0eff */
[----:B------:R-:W-:Y:S01]  /*78f0*/  IMAD R23, R26, 0x6f, RZ ;  /* 0x0000006f1a177824 */ /* 0x000fe200078e02ff */
[-C--:B------:R-:W-:Y:S01]  /*7900*/  LEA.HI.X.SX32 R201, R19, R121.reuse, 0x1, P0 ;  /* 0x0000007913c97211 */ /* 0x080fe200000f0eff */
[----:B------:R-:W-:Y:S01]  /*7910*/  IMAD R55, R55, 0x12c, RZ ;  /* 0x0000012c37377824 */ /* 0x000fe200078e02ff */
[-C--:B------:R-:W-:Y:S01]  /*7920*/  IADD3 R192, P2, R25, R120.reuse, RZ ;  /* 0x0000007819c07210 */ /* 0x080fe20007f5e0ff */
[----:B------:R-:W-:Y:S01]  /*7930*/  IMAD R71, R71, 0x146, RZ ;  /* 0x0000014647477824 */ /* 0x000fe200078e02ff */
[-C--:B------:R-:W-:Y:S01]  /*7940*/  IADD3 R198, P0, R18, R120.reuse, RZ ;  /* 0x0000007812c67210 */ /* 0x080fe20007f1e0ff */
[C---:B------:R-:W-:Y:S01]  /*7950*/  IMAD R19, R26.reuse, 0xe6, RZ ;  /* 0x000000e61a137824 */ /* 0x040fe200078e02ff */
[-C--:B------:R-:W-:Y:S01]  /*7960*/  LEA.HI.X.SX32 R193, R29, R121.reuse, 0x1, P2 ;  /* 0x000000791dc17211 */ /* 0x080fe200010f0eff */
[----:B------:R-:W-:Y:S01]  /*7970*/  IMAD R29, R26, 0x7b, RZ ;  /* 0x0000007b1a1d7824 */ /* 0x000fe200078e02ff */
[-C--:B------:R-:W-:Y:S01]  /*7980*/  LEA.HI.X.SX32 R199, R23, R121.reuse, 0x1, P0 ;  /* 0x0000007917c77211 */ /* 0x080fe200000f0eff */
[----:B------:R-:W-:Y:S01]  /*7990*/  IMAD R75, R75, 0x14e, RZ ;  /* 0x0000014e4b4b7824 */ /* 0x000fe200078e02ff */
[-C--:B------:R-:W-:Y:S01]  /*79a0*/  IADD3 R190, P0, R28, R120.reuse, RZ ;  /* 0x000000781cbe7210 */ /* 0x080fe20007f1e0ff */
[----:B------:R-:W-:Y:S01]  /*79b0*/  IMAD R67, R67, 0x13e, RZ ;  /* 0x0000013e43437824 */ /* 0x000fe200078e02ff */
[----:B------:R-:W-:Y:S01]  /*79c0*/  SHF.L.U32 R23, R26, 0x2, RZ ;  /* 0x000000021a177819 */ /* 0x000fe200000006ff */
[----:B------:R-:W1:Y:S01]  /*79d0*/  LDC R10, c[0x0][0x248] ;  /* 0x00009200ff0a7b82 */ /* 0x000e620000000800 */
[----:B------:R-:W-:Y:S01]  /*79e0*/  LEA.HI.X.SX32 R191, R29, R121, 0x1, P0 ;  /* 0x000000791dbf7211 */ /* 0x000fe200000f0eff */
[----:B------:R0:W5:Y:S01]  /*79f0*/  LDG.E.U16 R194, desc[UR4][R194.64] ;  /* 0x00000004c2c27981 */ /* 0x000162000c1e1500 */
[----:B------:R-:W-:-:S02]  /*7a00*/  LEA R224, P0, R225, R120, 0x3 ;  /* 0x00000078e1e07211 */ /* 0x000fc400078018ff */
[-C--:B------:R-:W-:Y:S01]  /*7a10*/  IADD3 R196, P1, R19, R120.reuse, RZ ;  /* 0x0000007813c47210 */ /* 0x080fe20007f3e0ff */
[----:B------:R-:W5:Y:S01]  /*7a20*/  LDG.E.U16 R228, desc[UR4][R228.64] ;  /* 0x00000004e4e47981 */ /* 0x000f62000c1e1500 */
[-C--:B------:R-:W-:Y:S01]  /*7a30*/  LEA.HI.X.SX32 R225, R23, R121.reuse, 0x1, P0 ;  /* 0x0000007917e17211 */ /* 0x080fe200000f0eff */
[----:B------:R-:W-:Y:S01]  /*7a40*/  IMAD R23, R26, 0x87, RZ ;  /* 0x000000871a177824 */ /* 0x000fe200078e02ff */
[-C--:B------:R-:W-:Y:S01]  /*7a50*/  IADD3 R180, P0, R38, R120.reuse, RZ ;  /* 0x0000007826b47210 */ /* 0x080fe20007f1e0ff */
[----:B------:R-:W1:Y:S01]  /*7a60*/  LDC R189, c[0x0][0x248] ;  /* 0x00009200ffbd7b82 */ /* 0x000e620000000800 */
[-C--:B------:R-:W-:Y:S01]  /*7a70*/  LEA.HI.X.SX32 R197, R27, R121.reuse, 0x1, P1 ;  /* 0x000000791bc57211 */ /* 0x080fe200008f0eff */
[----:B---3--:R-:W-:Y:S01]  /*7a80*/  IMAD R126, R126, 0x196, RZ ;  /* 0x000001967e7e7824 */ /* 0x008fe200078e02ff */
[-C--:B------:R-:W-:Y:S01]  /*7a90*/  LEA.HI.X.SX32 R181, R23, R121.reuse, 0x1, P0 ;  /* 0x0000007917b57211 */ /* 0x080fe200000f0eff */
[C---:B------:R-:W-:Y:S01]  /*7aa0*/  IMAD R23, R26.reuse, 0x8f, RZ ;  /* 0x0000008f1a177824 */ /* 0x040fe200078e02ff */
[-C--:B------:R-:W-:Y:S01]  /*7ab0*/  IADD3 R174, P0, R47, R120.reuse, RZ ;  /* 0x000000782fae7210 */ /* 0x080fe20007f1e0ff */
[C---:B------:R-:W-:Y:S01]  /*7ac0*/  IMAD R27, R26.reuse, 0xfe, RZ ;  /* 0x000000fe1a1b7824 */ /* 0x040fe200078e02ff */
[-C--:B------:R-:W-:Y:S01]  /*7ad0*/  IADD3 R184, P2, R237, R120.reuse, RZ ;  /* 0x00000078edb87210 */ /* 0x080fe20007f5e0ff */
[C---:B------:R-:W-:Y:S01]  /*7ae0*/  IMAD R29, R26.reuse, 0x8b, RZ ;  /* 0x0000008b1a1d7824 */ /* 0x040fe200078e02ff */
[-C--:B------:R-:W-:Y:S01]  /*7af0*/  LEA.HI.X.SX32 R175, R23, R121.reuse, 0x1, P0 ;  /* 0x0000007917af7211 */ /* 0x080fe200000f0eff */
[C---:B------:R-:W-:Y:S01]  /*7b00*/  IMAD R23, R26.reuse, 0x93, RZ ;  /* 0x000000931a177824 */ /* 0x040fe200078e02ff */
[-C--:B------:R-:W-:Y:S01]  /*7b10*/  IADD3 R172, P0, R51, R120.reuse, RZ ;  /* 0x0000007833ac7210 */ /* 0x080fe20007f1e0ff */
[----:B------:R3:W5:Y:S01]  /*7b20*/  LDG.E.U16 R224, desc[UR4][R224.64] ;  /* 0x00000004e0e07981 */ /* 0x000762000c1e1500 */
[-C--:B------:R-:W-:Y:S01]  /*7b30*/  IADD3 R186, P1, R27, R120.reuse, RZ ;  /* 0x000000781bba7210 */ /* 0x080fe20007f3e0ff */
[----:B0-----:R-:W-:Y:S01]  /*7b40*/  IMAD R127, R127, 0x19c, RZ ;  /* 0x0000019c7f7f7824 */ /* 0x001fe200078e02ff */
[-C--:B------:R-:W-:Y:S01]  /*7b50*/  LEA.HI.X.SX32 R173, R23, R121.reuse, 0x1, P0 ;  /* 0x0000007917ad7211 */ /* 0x080fe200000f0eff */
[----:B------:R-:W-:Y:S01]  /*7b60*/  IMAD R23, R26, 0x9b, RZ ;  /* 0x0000009b1a177824 */ /* 0x000fe200078e02ff */
[----:B------:R-:W-:Y:S01]  /*7b70*/  LEA.HI.X.SX32 R187, R31, R121, 0x1, P1 ;  /* 0x000000791fbb7211 */ /* 0x000fe200008f0eff */
[----:B------:R-:W0:Y:S01]  /*7b80*/  LDC R195, c[0x0][0x248] ;  /* 0x00009200ffc37b82 */ /* 0x000e220000000800 */
[-C--:B------:R-:W-:Y:S01]  /*7b90*/  IADD3 R182, P1, R37, R120.reuse, RZ ;  /* 0x0000007825b67210 */ /* 0x080fe20007f3e0ff */
[----:B------:R-:W5:Y:S01]  /*7ba0*/  LDG.E.U16 R196, desc[UR4][R196.64] ;  /* 0x00000004c4c47981 */ /* 0x000f62000c1e1500 */
[----:B------:R-:W-:-:S02]  /*7bb0*/  IADD3 R166, P0, R62, R120, RZ ;  /* 0x000000783ea67210 */ /* 0x000fc40007f1e0ff */
[-C--:B------:R-:W-:Y:S01]  /*7bc0*/  LEA.HI.X.SX32 R183, R35, R121.reuse, 0x1, P1 ;  /* 0x0000007923b77211 */ /* 0x080fe200008f0eff */
[----:B------:R3:W5:Y:S01]  /*7bd0*/  LDG.E.U16 R186, desc[UR4][R186.64] ;  /* 0x00000004baba7981 */ /* 0x000762000c1e1500 */
[-C--:B------:R-:W-:Y:S01]  /*7be0*/  LEA.HI.X.SX32 R167, R23, R121.reuse, 0x1, P0 ;  /* 0x0000007917a77211 */ /* 0x080fe200000f0eff */
[----:B---3--:R-:W3:Y:S01]  /*7bf0*/  LDC R225, c[0x0][0x248] ;  /* 0x00009200ffe17b82 */ /* 0x008ee20000000800 */
[-C--:B------:R-:W-:Y:S01]  /*7c00*/  LEA.HI.X.SX32 R185, R33, R121.reuse, 0x1, P2 ;  /* 0x0000007921b97211 */ /* 0x080fe200010f0eff */
[----:B------:R-:W5:Y:S01]  /*7c10*/  LDG.E.U16 R232, desc[UR4][R232.64] ;  /* 0x00000004e8e87981 */ /* 0x000f62000c1e1500 */
[-C--:B------:R-:W-:Y:S02]  /*7c20*/  IADD3 R178, P1, R42, R120.reuse, RZ ;  /* 0x000000782ab27210 */ /* 0x080fe40007f3e0ff */
[-C--:B------:R-:W-:Y:S01]  /*7c30*/  IADD3 R164, P0, R63, R120.reuse, RZ ;  /* 0x000000783fa47210 */ /* 0x080fe20007f1e0ff */
[C---:B------:R-:W-:Y:S01]  /*7c40*/  IMAD R23, R26.reuse, 0xa3, RZ ;  /* 0x000000a31a177824 */ /* 0x040fe200078e02ff */
[----:B------:R-:W-:Y:S01]  /*7c50*/  IADD3 R176, P2, R43, R120, RZ ;  /* 0x000000782bb07210 */ /* 0x000fe20007f5e0ff */
[----:B------:R-:W0:Y:S01]  /*7c60*/  LDC R187, c[0x0][0x248] ;  /* 0x00009200ffbb7b82 */ /* 0x000e220000000800 */
[-C--:B------:R-:W-:Y:S01]  /*7c70*/  LEA.HI.X.SX32 R179, R29, R121.reuse, 0x1, P1 ;  /* 0x000000791db37211 */ /* 0x080fe200008f0eff */
[----:B------:R-:W-:Y:S01]  /*7c80*/  IMAD R29, R26, 0x97, RZ ;  /* 0x000000971a1d7824 */ /* 0x000fe200078e02ff */
[-C--:B------:R-:W-:Y:S01]  /*7c90*/  LEA.HI.X.SX32 R165, R17, R121.reuse, 0x1, P0 ;  /* 0x0000007911a57211 */ /* 0x080fe200000f0eff */
[----:B------:R-:W5:Y:S01]  /*7ca0*/  LDG.E.U16 R230, desc[UR4][R230.64] ;  /* 0x00000004e6e67981 */ /* 0x000f62000c1e1500 */
[----:B------:R-:W-:-:S02]  /*7cb0*/  LEA.HI.X.SX32 R177, R39, R121, 0x1, P2 ;  /* 0x0000007927b17211 */ /* 0x000fc400010f0eff */
[-C--:B------:R-:W-:Y:S01]  /*7cc0*/  IADD3 R158, P0, R77, R120.reuse, RZ ;  /* 0x000000784d9e7210 */ /* 0x080fe20007f1e0ff */
[----:B------:R-:W3:Y:S01]  /*7cd0*/  LDC R235, c[0x0][0x248] ;  /* 0x00009200ffeb7b82 */ /* 0x000ee20000000800 */
[-C--:B------:R-:W-:Y:S01]  /*7ce0*/  IADD3 R168, P2, R58, R120.reuse, RZ ;  /* 0x000000783aa87210 */ /* 0x080fe20007f5e0ff */
[----:B------:R-:W5:Y:S01]  /*7cf0*/  LDG.E.U16 R198, desc[UR4][R198.64] ;  /* 0x00000004c6c67981 */ /* 0x000f62000c1e1500 */
[-C--:B------:R-:W-:Y:S02]  /*7d00*/  IADD3 R170, P1, R55, R120.reuse, RZ ;  /* 0x0000007837aa7210 */ /* 0x080fe40007f3e0ff */
[-C--:B------:R-:W-:Y:S01]  /*7d10*/  LEA.HI.X.SX32 R159, R13, R121.reuse, 0x1, P0 ;  /* 0x000000790d9f7211 */ /* 0x080fe200000f0eff */
[C---:B------:R-:W-:Y:S01]  /*7d20*/  IMAD R13, R26.reuse, 0xa7, RZ ;  /* 0x000000a71a0d7824 */ /* 0x040fe200078e02ff */
[-C--:B------:R-:W-:Y:S01]  /*7d30*/  LEA.HI.X.SX32 R169, R29, R121.reuse, 0x1, P2 ;  /* 0x000000791da97211 */ /* 0x080fe200010f0eff */
[C---:B------:R-:W-:Y:S01]  /*7d40*/  IMAD R17, R26.reuse, 0xab, RZ ;  /* 0x000000ab1a117824 */ /* 0x040fe200078e02ff */
[-C--:B------:R-:W-:Y:S01]  /*7d50*/  LEA.HI.X.SX32 R171, R21, R121.reuse, 0x1, P1 ;  /* 0x0000007915ab7211 */ /* 0x080fe200008f0eff */
[C---:B------:R-:W-:Y:S01]  /*7d60*/  IMAD R21, R26.reuse, 0x9f, RZ ;  /* 0x0000009f1a157824 */ /* 0x040fe200078e02ff */
[-C--:B------:R-:W-:Y:S01]  /*7d70*/  IADD3 R160, P2, R71, R120.reuse, RZ ;  /* 0x0000007847a07210 */ /* 0x080fe20007f5e0ff */
[----:B------:R1:W5:Y:S01]  /*7d80*/  LDG.E.U16 R164, desc[UR4][R164.64] ;  /* 0x00000004a4a47981 */ /* 0x000362000c1e1500 */
[-C--:B------:R-:W-:Y:S01]  /*7d90*/  IADD3 R156, P0, R75, R120.reuse, RZ ;  /* 0x000000784b9c7210 */ /* 0x080fe20007f1e0ff */
[----:B------:R-:W3:Y:S01]  /*7da0*/  LDC R229, c[0x0][0x248] ;  /* 0x00009200ffe57b82 */ /* 0x000ee20000000800 */
[-C--:B------:R-:W-:Y:S01]  /*7db0*/  IADD3 R162, P1, R67, R120.reuse, RZ ;  /* 0x0000007843a27210 */ /* 0x080fe20007f3e0ff */
[----:B-1----:R-:W-:Y:S01]  /*7dc0*/  IMAD R189, R189, 0x1bc, RZ ;  /* 0x000001bcbdbd7824 */ /* 0x002fe200078e02ff */
[-C--:B------:R-:W-:Y:S01]  /*7dd0*/  LEA.HI.X.SX32 R161, R23, R121.reuse, 0x1, P2 ;  /* 0x0000007917a17211 */ /* 0x080fe200010f0eff */
[----:B------:R-:W5:Y:S01]  /*7de0*/  LDG.E.U16 R242, desc[UR4][R242.64] ;  /* 0x00000004f2f27981 */ /* 0x000f62000c1e1500 */
[-C--:B------:R-:W-:Y:S01]  /*7df0*/  LEA.HI.X.SX32 R157, R13, R121.reuse, 0x1, P0 ;  /* 0x000000790d9d7211 */ /* 0x080fe200000f0eff */
[----:B------:R-:W-:Y:S01]  /*7e00*/  IMAD R13, R26, 0xaf, RZ ;  /* 0x000000af1a0d7824 */ /* 0x000fe200078e02ff */
[-C--:B------:R-:W-:Y:S01]  /*7e10*/  IADD3 R152, P2, R83, R120.reuse, RZ ;  /* 0x0000007853987210 */ /* 0x080fe20007f5e0ff */
[----:B------:R-:W1:Y:S01]  /*7e20*/  LDC R165, c[0x0][0x248] ;  /* 0x00009200ffa57b82 */ /* 0x000e620000000800 */
[----:B------:R-:W-:Y:S01]  /*7e30*/  LEA.HI.X.SX32 R163, R21, R121, 0x1, P1 ;  /* 0x0000007915a37211 */ /* 0x000fe200008f0eff */
[----:B------:R-:W5:Y:S01]  /*7e40*/  LDG.E.U16 R240, desc[UR4][R240.64] ;  /* 0x00000004f0f07981 */ /* 0x000f62000c1e1500 */
[----:B------:R-:W-:-:S02]  /*7e50*/  IADD3 R150, P0, R87, R120, RZ ;  /* 0x0000007857967210 */ /* 0x000fc40007f1e0ff */
[-C--:B------:R-:W-:Y:S01]  /*7e60*/  IADD3 R154, P1, R82, R120.reuse, RZ ;  /* 0x00000078529a7210 */ /* 0x080fe20007f3e0ff */
[----:B------:R-:W5:Y:S01]  /*7e70*/  LDG.E.U16 R204, desc[UR4][R204.64] ;  /* 0x00000004cccc7981 */ /* 0x000f62000c1e1500 */
[-C--:B------:R-:W-:Y:S01]  /*7e80*/  LEA.HI.X.SX32 R153, R11, R121.reuse, 0x1, P2 ;  /* 0x000000790b997211 */ /* 0x080fe200010f0eff */
[C---:B------:R-:W-:Y:S01]  /*7e90*/  IMAD R11, R26.reuse, 0xb3, RZ ;  /* 0x000000b31a0b7824 */ /* 0x040fe200078e02ff */
[-C--:B------:R-:W-:Y:S01]  /*7ea0*/  LEA.HI.X.SX32 R151, R13, R121.reuse, 0x1, P0 ;  /* 0x000000790d977211 */ /* 0x080fe200000f0eff */
[----:B------:R-:W3:Y:S01]  /*7eb0*/  LDC R197, c[0x0][0x248] ;  /* 0x00009200ffc57b82 */ /* 0x000ee20000000800 */
[-C--:B------:R-:W-:Y:S01]  /*7ec0*/  LEA.HI.X.SX32 R155, R17, R121.reuse, 0x1, P1 ;  /* 0x00000079119b7211 */ /* 0x080fe200008f0eff */
[C---:B------:R-:W-:Y:S01]  /*7ed0*/  IMAD R21, R26.reuse, 0xd7, RZ ;  /* 0x000000d71a157824 */ /* 0x040fe200078e02ff */
[-C--:B------:R-:W-:Y:S01]  /*7ee0*/  IADD3 R148, P0, R91, R120.reuse, RZ ;  /* 0x000000785b947210 */ /* 0x080fe20007f1e0ff */
[C---:B------:R-:W-:Y:S01]  /*7ef0*/  IMAD R13, R26.reuse, 0xb7, RZ ;  /* 0x000000b71a0d7824 */ /* 0x040fe200078e02ff */
[-C--:B------:R-:W-:Y:S01]  /*7f00*/  IADD3 R146, P1, R95, R120.reuse, RZ ;  /* 0x000000785f927210 */ /* 0x080fe20007f3e0ff */
[----:B------:R0:W5:Y:S01]  /*7f10*/  LDG.E.U16 R150, desc[UR4][R150.64] ;  /* 0x0000000496967981 */ /* 0x000162000c1e1500 */
[-C--:B------:R-:W-:Y:S01]  /*7f20*/  LEA.HI.X.SX32 R149, R11, R121.reuse, 0x1, P0 ;  /* 0x000000790b957211 */ /* 0x080fe200000f0eff */
[----:B------:R-:W3:Y:S01]  /*7f30*/  LDC R233, c[0x0][0x248] ;  /* 0x00009200ffe97b82 */ /* 0x000ee20000000800 */
[----:B------:R-:W-:Y:S01]  /*7f40*/  LEA.HI.X.SX32 R147, R9, R121, 0x1, P1 ;  /* 0x0000007909937211 */ /* 0x000fe200008f0eff */
[----:B------:R-:W-:Y:S01]  /*7f50*/  IMAD R17, R26, 0xbb, RZ ;  /* 0x000000bb1a117824 */ /* 0x000fe200078e02ff */
[-C--:B------:R-:W-:Y:S01]  /*7f60*/  IADD3 R140, P1, R103, R120.reuse, RZ ;  /* 0x00000078678c7210 */ /* 0x080fe20007f3e0ff */
[----:B------:R1:W5:Y:S01]  /*7f70*/  LDG.E.U16 R148, desc[UR4][R148.64] ;  /* 0x0000000494947981 */ /* 0x000362000c1e1500 */
[----:B------:R-:W-:-:S02]  /*7f80*/  IADD3 R144, P0, R98, R120, RZ ;  /* 0x0000007862907210 */ /* 0x000fc40007f1e0ff */
[-C--:B------:R-:W-:Y:S01]  /*7f90*/  LEA.HI.X.SX32 R141, R7, R121.reuse, 0x1, P1 ;  /* 0x00000079078d7211 */ /* 0x080fe200008f0eff */
[----:B------:R-:W-:Y:S01]  /*7fa0*/  IMAD R7, R26, 0xbf, RZ ;  /* 0x000000bf1a077824 */ /* 0x000fe200078e02ff */
[-C--:B------:R-:W-:Y:S01]  /*7fb0*/  LEA.HI.X.SX32 R145, R13, R121.reuse, 0x1, P0 ;  /* 0x000000790d917211 */ /* 0x080fe200000f0eff */
[----:B0-----:R-:W0:Y:S01]  /*7fc0*/  LDC R151, c[0x0][0x248] ;  /* 0x00009200ff977b82 */ /* 0x001e220000000800 */
[-C--:B------:R-:W-:Y:S01]  /*7fd0*/  IADD3 R138, P0, R107, R120.reuse, RZ ;  /* 0x000000786b8a7210 */ /* 0x080fe20007f1e0ff */
[----:B-1----:R-:W-:Y:S01]  /*7fe0*/  IMAD R165, R165, 0x1b6, RZ ;  /* 0x000001b6a5a57824 */ /* 0x002fe200078e02ff */
[-C--:B------:R-:W-:Y:S01]  /*7ff0*/  IADD3 R142, P2, R102, R120.reuse, RZ ;  /* 0x00000078668e7210 */ /* 0x080fe20007f5e0ff */
[C---:B------:R-:W-:Y:S01]  /*8000*/  IMAD R9, R26.reuse, 0xc3, RZ ;  /* 0x000000c31a097824 */ /* 0x040fe200078e02ff */
[----:B------:R-:W5:Y:S03]  /*8010*/  LDG.E.U16 R238, desc[UR4][R238.64] ;  /* 0x00000004eeee7981 */ /* 0x000f66000c1e1500 */
[----:B------:R-:W1:Y:S01]  /*8020*/  LDC R149, c[0x0][0x248] ;  /* 0x00009200ff957b82 */ /* 0x000e620000000800 */
[-C--:B------:R-:W-:Y:S01]  /*8030*/  LEA.HI.X.SX32 R139, R7, R121.reuse, 0x1, P0 ;  /* 0x00000079078b7211 */ /* 0x080fe200000f0eff */
[----:B------:R-:W-:Y:S01]  /*8040*/  IMAD R7, R26, 0xc7, RZ ;  /* 0x000000c71a077824 */ /* 0x000fe200078e02ff */
[-C--:B------:R-:W-:Y:S01]  /*8050*/  IADD3 R132, P0, R118, R120.reuse, RZ ;  /* 0x0000007876847210 */ /* 0x080fe20007f1e0ff */
[----:B------:R3:W5:Y:S03]  /*8060*/  LDG.E.U16 R140, desc[UR4][R140.64] ;  /* 0x000000048c8c7981 */ /* 0x000766000c1e1500 */
[-C--:B------:R-:W-:Y:S01]  /*8070*/  LEA.HI.X.SX32 R133, R7, R121.reuse, 0x1, P0 ;  /* 0x0000007907857211 */ /* 0x080fe200000f0eff */
[----:B------:R-:W1:Y:S01]  /*8080*/  LDC R231, c[0x0][0x248] ;  /* 0x00009200ffe77b82 */ /* 0x000e620000000800 */
[-C--:B------:R-:W-:Y:S01]  /*8090*/  LEA.HI.X.SX32 R143, R17, R121.reuse, 0x1, P2 ;  /* 0x00000079118f7211 */ /* 0x080fe200010f0eff */
[----:B------:R-:W-:Y:S01]  /*80a0*/  IMAD R7, R26, 0xcb, RZ ;  /* 0x000000cb1a077824 */ /* 0x000fe200078e02ff */
[-C--:B------:R-:W-:Y:S01]  /*80b0*/  IADD3 R136, P1, R111, R120.reuse, RZ ;  /* 0x000000786f887210 */ /* 0x080fe20007f3e0ff */
[----:B------:R0:W5:Y:S01]  /*80c0*/  LDG.E.U16 R132, desc[UR4][R132.64] ;  /* 0x0000000484847981 */ /* 0x000162000c1e1500 */
[-C--:B------:R-:W-:Y:S01]  /*80d0*/  IADD3 R134, P2, R115, R120.reuse, RZ ;  /* 0x0000007873867210 */ /* 0x080fe20007f5e0ff */
[----:B---3--:R-:W-:Y:S01]  /*80e0*/  IMAD R141, R10, 0x1a6, RZ ;  /* 0x000001a60a8d7824 */ /* 0x008fe200078e02ff */
[-C--:B------:R-:W-:Y:S01]  /*80f0*/  IADD3 R12, P0, R126, R120.reuse, RZ ;  /* 0x000000787e0c7210 */ /* 0x080fe20007f1e0ff */
[C---:B------:R-:W-:Y:S01]  /*8100*/  IMAD R17, R26.reuse, 0xd3, RZ ;  /* 0x000000d31a117824 */ /* 0x040fe200078e02ff */
[-C--:B------:R-:W-:Y:S01]  /*8110*/  LEA.HI.X.SX32 R137, R9, R121.reuse, 0x1, P1 ;  /* 0x0000007909897211 */ /* 0x080fe200008f0eff */
[----:B------:R-:W-:Y:S01]  /*8120*/  IMAD R9, R26, 0xcf, RZ ;  /* 0x000000cf1a097824 */ /* 0x000fe200078e02ff */
[-C--:B------:R-:W-:Y:S01]  /*8130*/  LEA.HI.X.SX32 R135, R6, R121.reuse, 0x1, P2 ;  /* 0x0000007906877211 */ /* 0x080fe200010f0eff */
[----:B0-----:R-:W-:Y:S01]  /*8140*/  IMAD R151, R151, 0x1ae, RZ ;  /* 0x000001ae97977824 */ /* 0x001fe200078e02ff */
[----:B------:R-:W0:Y:S01]  /*8150*/  LDC R199, c[0x0][0x248] ;  /* 0x00009200ffc77b82 */ /* 0x000e220000000800 */
[----:B------:R-:W-:Y:S01]  /*8160*/  IMAD R133, R8, 0x19e, RZ ;  /* 0x0000019e08857824 */ /* 0x000fe200078e02ff */
[-C--:B------:R-:W-:Y:S01]  /*8170*/  IADD3 R6, P1, R127, R120.reuse, RZ ;  /* 0x000000787f067210 */ /* 0x080fe20007f3e0ff */
[----:B-1----:R-:W-:Y:S01]  /*8180*/  IMAD R149, R149, 0x1ac, RZ ;  /* 0x000001ac95957824 */ /* 0x002fe200078e02ff */
        /* <DEDUP_REMOVED lines=9> */
[----:B------:R1:W3:Y:S01]  /*8220*/  LDG.E.U16 R5, desc[UR4][R12.64] ;  /* 0x000000040c057981 */ /* 0x0002e2000c1e1500 */
[----:B------:R-:W-:Y:S01]  /*8230*/  LEA.HI.X.SX32 R9, R17, R121, 0x1, P0 ;  /* 0x0000007911097211 */ /* 0x000fe200000f0eff */
[----:B------:R-:W4:Y:S01]  /*8240*/  LDC R243, c[0x0][0x248] ;  /* 0x00009200fff37b82 */ /* 0x000f220000000800 */
[-C--:B------:R-:W-:Y:S01]  /*8250*/  IADD3 R16, P0, R149, R120.reuse, RZ ;  /* 0x0000007895107210 */ /* 0x080fe20007f1e0ff */
[----:B------:R-:W3:Y:S01]  /*8260*/  LDG.E.U16 R6, desc[UR4][R6.64] ;  /* 0x0000000406067981 */ /* 0x000ee2000c1e1500 */
[----:B------:R-:W-:-:S02]  /*8270*/  IADD3 R14, P2, R165, R120, RZ ;  /* 0x00000078a50e7210 */ /* 0x000fc40007f5e0ff */
[-C--:B------:R-:W-:Y:S01]  /*8280*/  LEA.HI.X.SX32 R17, R15, R121.reuse, 0x1, P0 ;  /* 0x000000790f117211 */ /* 0x080fe200000f0eff */
[----:B------:R-:W3:Y:S01]  /*8290*/  LDG.E.U16 R8, desc[UR4][R8.64] ;  /* 0x0000000408087981 */ /* 0x000ee2000c1e1500 */
[----:B-1----:R-:W-:Y:S01]  /*82a0*/  IMAD R13, R26, 0xdb, RZ ;  /* 0x000000db1a0d7824 */ /* 0x002fe200078e02ff */
[-C--:B------:R-:W-:Y:S01]  /*82b0*/  IADD3 R12, P0, R189, R120.reuse, RZ ;  /* 0x00000078bd0c7210 */ /* 0x080fe20007f1e0ff */
[----:B------:R-:W1:Y:S01]  /*82c0*/  LDC R241, c[0x0][0x248] ;  /* 0x00009200fff17b82 */ /* 0x000e620000000800 */
[----:B------:R-:W-:Y:S01]  /*82d0*/  IMAD R229, R229, 0x1d6, RZ ;  /* 0x000001d6e5e57824 */ /* 0x000fe200078e02ff */
[----:B------:R0:W3:Y:S01]  /*82e0*/  LDG.E.U16 R7, desc[UR4][R10.64] ;  /* 0x000000040a077981 */ /* 0x0000e2000c1e1500 */
[-C--:B------:R-:W-:Y:S02]  /*82f0*/  LEA.HI.X.SX32 R15, R13, R121.reuse, 0x1, P2 ;  /* 0x000000790d0f7211 */ /* 0x080fe400010f0eff */
[----:B------:R-:W-:Y:S01]  /*8300*/  LEA.HI.X.SX32 R13, R18, R121, 0x1, P0 ;  /* 0x00000079120d7211 */ /* 0x000fe200000f0eff */
[----:B------:R0:W3:Y:S02]  /*8310*/  LDG.E.U16 R9, desc[UR4][R16.64] ;  /* 0x0000000410097981 */ /* 0x0000e4000c1e1500 */
[----:B------:R-:W1:Y:S01]  /*8320*/  LDC R205, c[0x0][0x248] ;  /* 0x00009200ffcd7b82 */ /* 0x000e620000000800 */
[----:B------:R-:W-:Y:S01]  /*8330*/  IMAD R23, R26, 0xeb, RZ ;  /* 0x000000eb1a177824 */ /* 0x000fe200078e02ff */
[----:B------:R-:W3:Y:S01]  /*8340*/  LDG.E.U16 R248, desc[UR4][R248.64] ;  /* 0x00000004f8f87981 */ /* 0x000ee2000c1e1500 */
[----:B0-----:R-:W-:-:S02]  /*8350*/  IADD3 R10, P1, R151, R120, RZ ;  /* 0x00000078970a7210 */ /* 0x001fc40007f3e0ff */
[-C--:B------:R-:W-:Y:S01]  /*8360*/  IADD3 R20, P0, R187, R120.reuse, RZ ;  /* 0x00000078bb147210 */ /* 0x080fe20007f1e0ff */
[----:B------:R-:W-:Y:S01]  /*8370*/  IMAD R197, R197, 0x1dc, RZ ;  /* 0x000001dcc5c57824 */ /* 0x000fe200078e02ff */
[-C--:B------:R-:W-:Y:S01]  /*8380*/  LEA.HI.X.SX32 R11, R21, R121.reuse, 0x1, P1 ;  /* 0x00000079150b7211 */ /* 0x080fe200008f0eff */
[C---:B------:R-:W-:Y:S01]  /*8390*/  IMAD R17, R26.reuse, 0xdf, RZ ;  /* 0x000000df1a117824 */ /* 0x040fe200078e02ff */
[-C--:B------:R-:W-:Y:S01]  /*83a0*/  IADD3 R18, P2, R195, R120.reuse, RZ ;  /* 0x00000078c3127210 */ /* 0x080fe20007f5e0ff */
[----:B------:R-:W0:Y:S01]  /*83b0*/  LDC R239, c[0x0][0x248] ;  /* 0x00009200ffef7b82 */ /* 0x000e220000000800 */
[----:B------:R-:W-:Y:S01]  /*83c0*/  IMAD R233, R233, 0x1de, RZ ;  /* 0x000001dee9e97824 */ /* 0x000fe200078e02ff */
[----:B------:R-:W3:Y:S01]  /*83d0*/  LDG.E.U16 R10, desc[UR4][R10.64] ;  /* 0x000000040a0a7981 */ /* 0x000ee2000c1e1500 */
[-C--:B------:R-:W-:Y:S01]  /*83e0*/  LEA.HI.X.SX32 R21, R17, R121.reuse, 0x1, P0 ;  /* 0x0000007911157211 */ /* 0x080fe200000f0eff */
[C---:B------:R-:W-:Y:S01]  /*83f0*/  IMAD R17, R26.reuse, 0xe7, RZ ;  /* 0x000000e71a117824 */ /* 0x040fe200078e02ff */
[----:B------:R-:W-:Y:S01]  /*8400*/  IADD3 R16, P0, R235, R120, RZ ;  /* 0x00000078eb107210 */ /* 0x000fe20007f1e0ff */
[----:B------:R-:W-:Y:S01]  /*8410*/  IMAD R231, R231, 0x1e6, RZ ;  /* 0x000001e6e7e77824 */ /* 0x000fe200078e02ff */
[----:B------:R-:W3:Y:S01]  /*8420*/  LDG.E.U16 R12, desc[UR4][R12.64] ;  /* 0x000000040c0c7981 */ /* 0x000ee2000c1e1500 */
[----:B------:R-:W-:Y:S01]  /*8430*/  IMAD R199, R199, 0x1ec, RZ ;  /* 0x000001ecc7c77824 */ /* 0x000fe200078e02ff */
[----:B------:R-:W2:Y:S01]  /*8440*/  LDC R33, c[0x0][0x248] ;  /* 0x00009200ff217b82 */ /* 0x000ea20000000800 */
[----:B------:R-:W-:Y:S01]  /*8450*/  IMAD R29, R26, 0xf3, RZ ;  /* 0x000000f31a1d7824 */ /* 0x000fe200078e02ff */
[----:B------:R-:W3:Y:S04]  /*8460*/  LDG.E.U16 R136, desc[UR4][R136.64] ;  /* 0x0000000488887981 */ /* 0x000ee8000c1e1500 */
[----:B------:R4:W3:Y:S01]  /*8470*/  LDG.E.U16 R11, desc[UR4][R14.64] ;  /* 0x000000040e0b7981 */ /* 0x0008e2000c1e1500 */
[-C--:B------:R-:W-:Y:S01]  /*8480*/  LEA.HI.X.SX32 R19, R19, R121.reuse, 0x1, P2 ;  /* 0x0000007913137211 */ /* 0x080fe200010f0eff */
[----:B------:R-:W2:Y:S01]  /*8490*/  LDC R35, c[0x0][0x248] ;  /* 0x00009200ff237b82 */ /* 0x000ea20000000800 */
[----:B------:R-:W-:Y:S01]  /*84a0*/  LEA.HI.X.SX32 R17, R17, R121, 0x1, P0 ;  /* 0x0000007911117211 */ /* 0x000fe200000f0eff */
[----:B------:R1:W3:Y:S01]  /*84b0*/  LDG.E.U16 R13, desc[UR4][R20.64] ;  /* 0x00000004140d7981 */ /* 0x0002e2000c1e1500 */
[----:B------:R-:W-:-:S02]  /*84c0*/  IMAD R57, R40, 0x216, RZ ;  /* 0x0000021628397824 */ /* 0x000fc400078e02ff */
[----:B------:R-:W-:Y:S01]  /*84d0*/  IMAD R45, R45, 0x10b, RZ ;  /* 0x0000010b2d2d7824 */ /* 0x000fe200078e02ff */
[----:B------:R-:W3:Y:S01]  /*84e0*/  LDG.E.U16 R134, desc[UR4][R134.64] ;  /* 0x0000000486867981 */ /* 0x000ee2000c1e1500 */
[C---:B----4-:R-:W-:Y:S01]  /*84f0*/  IMAD R15, R26.reuse, 0xe3, RZ ;  /* 0x000000e31a0f7824 */ /* 0x050fe200078e02ff */
[-C--:B------:R-:W-:Y:S02]  /*8500*/  IADD3 R14, P1, R225, R120.reuse, RZ ;  /* 0x00000078e10e7210 */ /* 0x080fe40007f3e0ff */
[----:B------:R-:W4:Y:S01]  /*8510*/  LDG.E.U16 R16, desc[UR4][R16.64] ;  /* 0x0000000410107981 */ /* 0x000f22000c1e1500 */
[-C--:B------:R-:W-:Y:S01]  /*8520*/  IADD3 R22, P0, R229, R120.reuse, RZ ;  /* 0x00000078e5167210 */ /* 0x080fe20007f1e0ff */
[----:B-1----:R-:W-:Y:S01]  /*8530*/  IMAD R21, R26, 0xef, RZ ;  /* 0x000000ef1a157824 */ /* 0x002fe200078e02ff */
[-C--:B------:R-:W-:Y:S01]  /*8540*/  LEA.HI.X.SX32 R15, R15, R121.reuse, 0x1, P1 ;  /* 0x000000790f0f7211 */ /* 0x080fe200008f0eff */
[----:B------:R-:W-:Y:S01]  /*8550*/  IMAD R243, R243, 0x1ee, RZ ;  /* 0x000001eef3f37824 */ /* 0x000fe200078e02ff */
[----:B------:R-:W-:Y:S01]  /*8560*/  LEA.HI.X.SX32 R23, R23, R121, 0x1, P0 ;  /* 0x0000007917177211 */ /* 0x000fe200000f0eff */
[----:B------:R-:W-:Y:S01]  /*8570*/  IMAD R241, R241, 0x1f6, RZ ;  /* 0x000001f6f1f17824 */ /* 0x000fe200078e02ff */
[-C--:B------:R-:W-:Y:S01]  /*8580*/  IADD3 R20, P2, R231, R120.reuse, RZ ;  /* 0x00000078e7147210 */ /* 0x080fe20007f5e0ff */
[----:B------:R-:W4:Y:S01]  /*8590*/  LDG.E.U16 R14, desc[UR4][R14.64] ;  /* 0x000000040e0e7981 */ /* 0x000f22000c1e1500 */
[----:B------:R-:W-:Y:S01]  /*85a0*/  IADD3 R24, P0, R233, R120, RZ ;  /* 0x00000078e9187210 */ /* 0x000fe20007f1e0ff */
[----:B------:R-:W-:Y:S01]  /*85b0*/  IMAD R205, R205, 0x1fc, RZ ;  /* 0x000001fccdcd7824 */ /* 0x000fe200078e02ff */
[----:B------:R-:W1:Y:S01]  /*85c0*/  LDC R39, c[0x0][0x248] ;  /* 0x00009200ff277b82 */ /* 0x000e620000000800 */
[----:B------:R-:W4:Y:S01]  /*85d0*/  LDG.E.U16 R17, desc[UR4][R22.64] ;  /* 0x0000000416117981 */ /* 0x000f22000c1e1500 */
[----:B------:R-:W-:-:S02]  /*85e0*/  IMAD R59, R49, 0x21e, RZ ;  /* 0x0000021e313b7824 */ /* 0x000fc400078e02ff */
[----:B------:R-:W-:Y:S01]  /*85f0*/  IMAD R53, R53, 0x113, RZ ;  /* 0x0000011335357824 */ /* 0x000fe200078e02ff */
[----:B------:R-:W3:Y:S01]  /*8600*/  LDG.E.U16 R142, desc[UR4][R142.64] ;  /* 0x000000048e8e7981 */ /* 0x000ee2000c1e1500 */
[----:B0-----:R-:W-:Y:S02]  /*8610*/  IMAD R239, R239, 0x1fe, RZ ;  /* 0x000001feefef7824 */ /* 0x001fe400078e02ff */
[----:B--2---:R-:W-:Y:S01]  /*8620*/  IMAD R41, R33, 0x206, RZ ;  /* 0x0000020621297824 */ /* 0x004fe200078e02ff */
[----:B------:R0:W2:Y:S01]  /*8630*/  LDG.E.U16 R15, desc[UR4][R18.64] ;  /* 0x00000004120f7981 */ /* 0x0000a2000c1e1500 */
[----:B------:R-:W-:Y:S01]  /*8640*/  IMAD R35, R35, 0x20a, RZ ;  /* 0x0000020a23237824 */ /* 0x000fe200078e02ff */
[----:B------:R-:W5:Y:S01]  /*8650*/  LDC R40, c[0x0][0x248] ;  /* 0x00009200ff287b82 */ /* 0x000f620000000800 */
[----:B------:R-:W-:Y:S01]  /*8660*/  IMAD R52, R52, 0x22e, RZ ;  /* 0x0000022e34347824 */ /* 0x000fe200078e02ff */
[----:B------:R-:W2:Y:S01]  /*8670*/  LDG.E.U16 R138, desc[UR4][R138.64] ;  /* 0x000000048a8a7981 */ /* 0x000ea2000c1e1500 */
[----:B------:R-:W-:-:S02]  /*8680*/  IMAD R50, R50, 0x117, RZ ;  /* 0x0000011732327824 */ /* 0x000fc400078e02ff */
[----:B------:R-:W-:Y:S01]  /*8690*/  IMAD R60, R60, 0x23a, RZ ;  /* 0x0000023a3c3c7824 */ /* 0x000fe200078e02ff */
[----:B------:R-:W2:Y:S01]  /*86a0*/  LDG.E.U16 R144, desc[UR4][R144.64] ;  /* 0x0000000490907981 */ /* 0x000ea2000c1e1500 */
[-C--:B0-----:R-:W-:Y:S01]  /*86b0*/  IADD3 R18, P1, R197, R120.reuse, RZ ;  /* 0x00000078c5127210 */ /* 0x081fe20007f3e0ff */
[----:B------:R-:W-:Y:S01]  /*86c0*/  IMAD R61, R61, 0x24e, RZ ;  /* 0x0000024e3d3d7824 */ /* 0x000fe200078e02ff */
[----:B------:R-:W0:Y:S01]  /*86d0*/  LDC R249, c[0x0][0x248] ;  /* 0x00009200fff97b82 */ /* 0x000e220000000800 */
[----:B------:R-:W-:Y:S01]  /*86e0*/  IMAD R64, R64, 0x127, RZ ;  /* 0x0000012740407824 */ /* 0x000fe200078e02ff */
[-C--:B------:R-:W-:Y:S01]  /*86f0*/  LEA.HI.X.SX32 R19, R25, R121.reuse, 0x1, P1 ;  /* 0x0000007919137211 */ /* 0x080fe200008f0eff */
[----:B------:R-:W-:Y:S01]  /*8700*/  IMAD R69, R69, 0x25c, RZ ;  /* 0x0000025c45457824 */ /* 0x000fe200078e02ff */
[-C--:B------:R-:W-:Y:S01]  /*8710*/  IADD3 R22, P1, R199, R120.reuse, RZ ;  /* 0x00000078c7167210 */ /* 0x080fe20007f3e0ff */
[----:B------:R-:W-:Y:S01]  /*8720*/  IMAD R66, R66, 0x12b, RZ ;  /* 0x0000012b42427824 */ /* 0x000fe200078e02ff */
[-C--:B------:R-:W-:Y:S01]  /*8730*/  LEA.HI.X.SX32 R25, R21, R121.reuse, 0x1, P0 ;  /* 0x0000007915197211 */ /* 0x080fe200000f0eff */
[----:B------:R-:W2:Y:S01]  /*8740*/  LDG.E.U16 R18, desc[UR4][R18.64] ;  /* 0x0000000412127981 */ /* 0x000ea2000c1e1500 */
[-C--:B------:R-:W-:Y:S01]  /*8750*/  LEA.HI.X.SX32 R21, R29, R121.reuse, 0x1, P2 ;  /* 0x000000791d157211 */ /* 0x080fe200010f0eff */
[----:B------:R-:W-:Y:S01]  /*8760*/  IMAD R33, R26, 0x103, RZ ;  /* 0x000001031a217824 */ /* 0x000fe200078e02ff */
[----:B------:R-:W-:Y:S01]  /*8770*/  LEA.HI.X.SX32 R23, R28, R121, 0x1, P1 ;  /* 0x000000791c177211 */ /* 0x000fe200008f0eff */
[----:B------:R-:W-:Y:S01]  /*8780*/  IMAD R29, R26, 0xf7, RZ ;  /* 0x000000f71a1d7824 */ /* 0x000fe200078e02ff */
[----:B------:R-:W4:Y:S01]  /*8790*/  LDC R137, c[0x0][0x248] ;  /* 0x00009200ff897b82 */ /* 0x000f220000000800 */
[----:B------:R-:W2:Y:S01]  /*87a0*/  LDG.E.U16 R20, desc[UR4][R20.64] ;  /* 0x0000000414147981 */ /* 0x000ea2000c1e1500 */
[----:B------:R-:W-:-:S03]  /*87b0*/  IADD3 R30, P1, R241, R120, RZ ;  /* 0x00000078f11e7210 */ /* 0x000fc60007f3e0ff */
[----:B------:R1:W2:Y:S02]  /*87c0*/  LDG.E.U16 R19, desc[UR4][R24.64] ;  /* 0x0000000418137981 */ /* 0x0002a4000c1e1500 */
[----:B-1----:R-:W-:Y:S02]  /*87d0*/  IMAD R39, R39, 0x10d, RZ ;  /* 0x0000010d27277824 */ /* 0x002fe400078e02ff */
[----:B------:R-:W-:Y:S01]  /*87e0*/  IMAD R49, R56, 0x228, RZ ;  /* 0x0000022838317824 */ /* 0x000fe200078e02ff */
[----:B------:R-:W1:Y:S01]  /*87f0*/  LDC R135, c[0x0][0x248] ;  /* 0x00009200ff877b82 */ /* 0x000e620000000800 */
[----:B------:R-:W-:Y:S01]  /*8800*/  IMAD R70, R70, 0x25a, RZ ;  /* 0x0000025a46467824 */ /* 0x000fe200078e02ff */
[----:B------:R0:W2:Y:S01]  /*8810*/  LDG.E.U16 R21, desc[UR4][R22.64] ;  /* 0x0000000416157981 */ /* 0x0000a2000c1e1500 */
[----:B------:R-:W-:Y:S01]  /*8820*/  IMAD R25, R26, 0xfb, RZ ;  /* 0x000000fb1a197824 */ /* 0x000fe200078e02ff */
[----:B------:R-:W-:-:S04]  /*8830*/  IADD3 R24, P2, R205, R120, RZ ;  /* 0x00000078cd187210 */ /* 0x000fc80007f5e0ff */
[----:B------:R-:W1:Y:S01]  /*8840*/  LDC R56, c[0x0][0x248] ;  /* 0x00009200ff387b82 */ /* 0x000e620000000800 */
[----:B------:R-:W-:Y:S01]  /*8850*/  IMAD R72, R72, 0x12d, RZ ;  /* 0x0000012d48487824 */ /* 0x000fe200078e02ff */
[----:B------:R-:W3:Y:S01]  /*8860*/  LDG.E.U16 R154, desc[UR4][R154.64] ;  /* 0x000000049a9a7981 */ /* 0x000ee2000c1e1500 */
[----:B0-----:R-:W-:Y:S01]  /*8870*/  IADD3 R22, P0, R243, R120, RZ ;  /* 0x00000078f3167210 */ /* 0x001fe20007f1e0ff */
[----:B------:R-:W-:Y:S02]  /*8880*/  IMAD R65, R65, 0x12f, RZ ;  /* 0x0000012f41417824 */ /* 0x000fe400078e02ff */
[----:B------:R-:W2:Y:S01]  /*8890*/  LDG.E.U16 R152, desc[UR4][R152.64] ;  /* 0x0000000498987981 */ /* 0x000ea2000c1e1500 */
[-C--:B------:R-:W-:Y:S01]  /*88a0*/  LEA.HI.X.SX32 R23, R29, R121.reuse, 0x1, P0 ;  /* 0x000000791d177211 */ /* 0x080fe200000f0eff */
[----:B------:R-:W-:Y:S01]  /*88b0*/  IMAD R68, R68, 0x26a, RZ ;  /* 0x0000026a44447824 */ /* 0x000fe200078e02ff */
[----:B------:R-:W-:Y:S01]  /*88c0*/  LEA R29, R26, -R26, 0x8 ;  /* 0x8000001a1a1d7211 */ /* 0x000fe200078e40ff */
[----:B------:R-:W-:Y:S01]  /*88d0*/  IMAD R73, R73, 0x27c, RZ ;  /* 0x0000027c49497824 */ /* 0x000fe200078e02ff */
[----:B------:R-:W-:Y:S01]  /*88e0*/  IADD3 R28, P0, R239, R120, RZ ;  /* 0x00000078ef1c7210 */ /* 0x000fe20007f1e0ff */
[----:B------:R-:W2:Y:S01]  /*88f0*/  LDG.E.U16 R22, desc[UR4][R22.64] ;  /* 0x0000000416167981 */ /* 0x000ea2000c1e1500 */
[-C--:B------:R-:W-:Y:S01]  /*8900*/  LEA.HI.X.SX32 R31, R25, R121.reuse, 0x1, P1 ;  /* 0x00000079191f7211 */ /* 0x080fe200008f0eff */
[----:B------:R-:W-:Y:S01]  /*8910*/  IMAD R249, R249, 0x184, RZ ;  /* 0x00000184f9f97824 */ /* 0x000fe200078e02ff */
[-C--:B------:R-:W-:Y:S01]  /*8920*/  LEA.HI.X.SX32 R25, R27, R121.reuse, 0x1, P2 ;  /* 0x000000791b197211 */ /* 0x080fe200010f0eff */
[----:B------:R-:W0:Y:S01]  /*8930*/  LDC R139, c[0x0][0x248] ;  /* 0x00009200ff8b7b82 */ /* 0x000e220000000800 */
[----:B------:R-:W-:Y:S01]  /*8940*/  LEA.HI.X.SX32 R29, R29, R121, 0x1, P0 ;  /* 0x000000791d1d7211 */ /* 0x000fe200000f0eff */
[----:B------:R-:W2:Y:S04]  /*8950*/  LDG.E.U16 R146, desc[UR4][R146.64] ;  /* 0x0000000492927981 */ /* 0x000ea8000c1e1500 */
[----:B------:R1:W2:Y:S02]  /*8960*/  LDG.E.U16 R23, desc[UR4][R30.64] ;  /* 0x000000041e177981 */ /* 0x0002a4000c1e1500 */
[----:B-1----:R-:W-:Y:S01]  /*8970*/  IMAD R56, R56, 0x11f, RZ ;  /* 0x0000011f38387824 */ /* 0x002fe200078e02ff */
[----:B------:R-:W1:Y:S01]  /*8980*/  LDC R143, c[0x0][0x248] ;  /* 0x00009200ff8f7b82 */ /* 0x000e620000000800 */
[----:B------:R-:W2:Y:S01]  /*8990*/  LDG.E.U16 R24, desc[UR4][R24.64] ;  /* 0x0000000418187981 */ /* 0x000ea2000c1e1500 */
[----:B------:R-:W-:-:S03]  /*89a0*/  IMAD R27, R26, 0x105, RZ ;  /* 0x000001051a1b7824 */ /* 0x000fc600078e02ff */
[----:B------:R-:W3:Y:S01]  /*89b0*/  LDG.E.U16 R160, desc[UR4][R160.64] ;  /* 0x00000004a0a07981 */ /* 0x000ee2000c1e1500 */
[----:B------:R-:W-:Y:S01]  /*89c0*/  IMAD R31, R34, 0x208, RZ ;  /* 0x00000208221f7824 */ /* 0x000fe200078e02ff */
[-C--:B------:R-:W-:Y:S01]  /*89d0*/  IADD3 R34, P0, R41, R120.reuse, RZ ;  /* 0x0000007829227210 */ /* 0x080fe20007f1e0ff */
[----:B------:R-:W1:Y:S01]  /*89e0*/  LDC R145, c[0x0][0x248] ;  /* 0x00009200ff917b82 */ /* 0x000e620000000800 */
[----:B------:R-:W2:Y:S04]  /*89f0*/  LDG.E.U16 R158, desc[UR4][R158.64] ;  /* 0x000000049e9e7981 */ /* 0x000ea8000c1e1500 */
[----:B------:R0:W2:Y:S03]  /*8a00*/  LDG.E.U16 R25, desc[UR4][R28.64] ;  /* 0x000000041c197981 */ /* 0x0000a6000c1e1500 */
[----:B------:R-:W1:Y:S01]  /*8a10*/  LDC R41, c[0x0][0x248] ;  /* 0x00009200ff297b82 */ /* 0x000e620000000800 */
[----:B------:R-:W2:Y:S04]  /*8a20*/  LDG.E.U16 R162, desc[UR4][R162.64] ;  /* 0x00000004a2a27981 */ /* 0x000ea8000c1e1500 */
[----:B------:R-:W3:Y:S01]  /*8a30*/  LDG.E.U16 R166, desc[UR4][R166.64] ;  /* 0x00000004a6a67981 */ /* 0x000ee2000c1e1500 */
[----:B0-----:R-:W-:Y:S01]  /*8a40*/  IMAD R29, R32, 0x20e, RZ ;  /* 0x0000020e201d7824 */ /* 0x001fe200078e02ff */
[-C--:B------:R-:W-:Y:S01]  /*8a50*/  IADD3 R32, P1, R31, R120.reuse, RZ ;  /* 0x000000781f207210 */ /* 0x080fe20007f3e0ff */
[----:B------:R-:W-:Y:S01]  /*8a60*/  IMAD R31, R26, 0x107, RZ ;  /* 0x000001071a1f7824 */ /* 0x000fe200078e02ff */
[-C--:B------:R-:W-:Y:S01]  /*8a70*/  IADD3 R28, P2, R35, R120.reuse, RZ ;  /* 0x00000078231c7210 */ /* 0x080fe20007f5e0ff */
[----:B------:R-:W0:Y:S01]  /*8a80*/  LDC R155, c[0x0][0x248] ;  /* 0x00009200ff9b7b82 */ /* 0x000e220000000800 */
[----:B------:R-:W-:Y:S01]  /*8a90*/  LEA.HI.X.SX32 R35, R33, R121, 0x1, P0 ;  /* 0x0000007921237211 */ /* 0x000fe200000f0eff */
[----:B------:R-:W2:Y:S01]  /*8aa0*/  LDG.E.U16 R156, desc[UR4][R156.64] ;  /* 0x000000049c9c7981 */ /* 0x000ea2000c1e1500 */
[----:B------:R-:W-:-:S02]  /*8ab0*/  IADD3 R30, P0, R29, R120, RZ ;  /* 0x000000781d1e7210 */ /* 0x000fc40007f1e0ff */
[-C--:B------:R-:W-:Y:S01]  /*8ac0*/  LEA.HI.X.SX32 R29, R27, R121.reuse, 0x1, P2 ;  /* 0x000000791b1d7211 */ /* 0x080fe200010f0eff */
[----:B------:R1:W2:Y:S01]  /*8ad0*/  LDG.E.U16 R26, desc[UR4][R34.64] ;  /* 0x00000004221a7981 */ /* 0x0002a2000c1e1500 */
[-C--:B------:R-:W-:Y:S01]  /*8ae0*/  LEA.HI.X.SX32 R33, R130, R121.reuse, 0x1, P1 ;  /* 0x0000007982217211 */ /* 0x080fe200008f0eff */
[----:B------:R-:W0:Y:S01]  /*8af0*/  LDC R153, c[0x0][0x248] ;  /* 0x00009200ff997b82 */ /* 0x000e220000000800 */
[----:B------:R-:W-:Y:S01]  /*8b00*/  LEA.HI.X.SX32 R31, R31, R121, 0x1, P0 ;  /* 0x000000791f1f7211 */ /* 0x000fe200000f0eff */
[----:B------:R-:W2:Y:S04]  /*8b10*/  LDG.E.U16 R28, desc[UR4][R28.64] ;  /* 0x000000041c1c7981 */ /* 0x000ea8000c1e1500 */
[----:B------:R1:W2:Y:S02]  /*8b20*/  LDG.E.U16 R27, desc[UR4][R32.64] ;  /* 0x00000004201b7981 */ /* 0x0002a4000c1e1500 */
[----:B-1----:R-:W-:Y:S01]  /*8b30*/  IMAD R35, R46, 0x218, RZ ;  /* 0x000002182e237824 */ /* 0x002fe200078e02ff */
[----:B------:R-:W1:Y:S01]  /*8b40*/  LDC R130, c[0x0][0x248] ;  /* 0x00009200ff827b82 */ /* 0x000e620000000800 */
[----:B------:R-:W2:Y:S04]  /*8b50*/  LDG.E.U16 R174, desc[UR4][R174.64] ;  /* 0x00000004aeae7981 */ /* 0x000ea8000c1e1500 */
[----:B------:R5:W2:Y:S01]  /*8b60*/  LDG.E.U16 R29, desc[UR4][R30.64] ;  /* 0x000000041e1d7981 */ /* 0x000aa2000c1e1500 */
[----:B------:R-:W-:-:S02]  /*8b70*/  IMAD R33, R36, 0x21a, RZ ;  /* 0x0000021a24217824 */ /* 0x000fc400078e02ff */
[----:B------:R-:W0:Y:S01]  /*8b80*/  LDC R46, c[0x0][0x248] ;  /* 0x00009200ff2e7b82 */ /* 0x000e220000000800 */
[----:B------:R-:W2:Y:S04]  /*8b90*/  LDG.E.U16 R168, desc[UR4][R168.64] ;  /* 0x00000004a8a87981 */ /* 0x000ea8000c1e1500 */
[----:B------:R-:W3:Y:S01]  /*8ba0*/  LDG.E.U16 R172, desc[UR4][R172.64] ;  /* 0x00000004acac7981 */ /* 0x000ee2000c1e1500 */
[----:B-----5:R-:W-:Y:S01]  /*8bb0*/  IADD3 R30, P0, R57, R120, RZ ;  /* 0x00000078391e7210 */ /* 0x020fe20007f1e0ff */
[----:B------:R-:W-:Y:S01]  /*8bc0*/  IMAD R41, R41, 0x10f, RZ ;  /* 0x0000010f29297824 */ /* 0x000fe200078e02ff */
[----:B------:R-:W5:Y:S01]  /*8bd0*/  LDC R147, c[0x0][0x248] ;  /* 0x00009200ff937b82 */ /* 0x000f620000000800 */
[----:B------:R-:W2:Y:S01]  /*8be0*/  LDG.E.U16 R176, desc[UR4][R176.64] ;  /* 0x00000004b0b07981 */ /* 0x000ea2000c1e1500 */
[----:B------:R-:W-:-:S02]  /*8bf0*/  LEA.HI.X.SX32 R31, R45, R121, 0x1, P0 ;  /* 0x000000792d1f7211 */ /* 0x000fc400000f0eff */
[-C--:B------:R-:W-:Y:S01]  /*8c00*/  IADD3 R32, P0, R33, R120.reuse, RZ ;  /* 0x0000007821207210 */ /* 0x080fe20007f1e0ff */
[----:B------:R-:W-:Y:S01]  /*8c10*/  IMAD R57, R44, 0x21c, RZ ;  /* 0x0000021c2c397824 */ /* 0x000fe200078e02ff */
[-C--:B------:R-:W-:Y:S01]  /*8c20*/  IADD3 R36, P1, R35, R120.reuse, RZ ;  /* 0x0000007823247210 */ /* 0x080fe20007f3e0ff */
[----:B------:R-:W2:Y:S01]  /*8c30*/  LDG.E.U16 R30, desc[UR4][R30.64] ;  /* 0x000000041e1e7981 */ /* 0x000ea2000c1e1500 */
[-C--:B------:R-:W-:Y:S01]  /*8c40*/  LEA.HI.X.SX32 R33, R39, R121.reuse, 0x1, P0 ;  /* 0x0000007927217211 */ /* 0x080fe200000f0eff */
[----:B------:R-:W1:Y:S01]  /*8c50*/  LDC R44, c[0x0][0x248] ;  /* 0x00009200ff2c7b82 */ /* 0x000e620000000800 */
[----:B------:R-:W-:Y:S01]  /*8c60*/  IADD3 R34, P2, R57, R120, RZ ;  /* 0x0000007839227210 */ /* 0x000fe20007f5e0ff */
[----:B------:R-:W2:Y:S04]  /*8c70*/  LDG.E.U16 R170, desc[UR4][R170.64] ;  /* 0x00000004aaaa7981 */ /* 0x000ea8000c1e1500 */
[----:B------:R-:W3:Y:S02]  /*8c80*/  LDG.E.U16 R178, desc[UR4][R178.64] ;  /* 0x00000004b2b27981 */ /* 0x000ee4000c1e1500 */
[----:B------:R-:W0:Y:S01]  /*8c90*/  LDC R39, c[0x0][0x248] ;  /* 0x00009200ff277b82 */ /* 0x000e220000000800 */
[-C--:B------:R-:W-:Y:S01]  /*8ca0*/  LEA.HI.X.SX32 R37, R37, R121.reuse, 0x1, P1 ;  /* 0x0000007925257211 */ /* 0x080fe200008f0eff */
[----:B------:R-:W2:Y:S01]  /*8cb0*/  LDG.E.U16 R32, desc[UR4][R32.64] ;  /* 0x0000000420207981 */ /* 0x000ea2000c1e1500 */
[----:B------:R-:W-:Y:S01]  /*8cc0*/  LEA.HI.X.SX32 R35, R38, R121, 0x1, P2 ;  /* 0x0000007926237211 */ /* 0x000fe200010f0eff */
[----:B------:R-:W-:-:S02]  /*8cd0*/  IMAD R57, R54, 0x226, RZ ;  /* 0x0000022636397824 */ /* 0x000fc400078e02ff */
[----:B------:R5:W2:Y:S02]  /*8ce0*/  LDG.E.U16 R31, desc[UR4][R36.64] ;  /* 0x00000004241f7981 */ /* 0x000aa4000c1e1500 */
[----:B------:R-:W1:Y:S02]  /*8cf0*/  LDC R45, c[0x0][0x248] ;  /* 0x00009200ff2d7b82 */ /* 0x000e640000000800 */
[----:B------:R-:W3:Y:S04]  /*8d00*/  LDG.E.U16 R184, desc[UR4][R184.64] ;  /* 0x00000004b8b87981 */ /* 0x000ee8000c1e1500 */
[----:B------:R5:W2:Y:S02]  /*8d10*/  LDG.E.U16 R33, desc[UR4][R34.64] ;  /* 0x0000000422217981 */ /* 0x000aa4000c1e1500 */
[----:B-----5:R-:W-:Y:S01]  /*8d20*/  IMAD R37, R40, 0x22a, RZ ;  /* 0x0000022a28257824 */ /* 0x020fe200078e02ff */
[-C--:B------:R-:W-:Y:S01]  /*8d30*/  IADD3 R36, P2, R49, R120.reuse, RZ ;  /* 0x0000007831247210 */ /* 0x080fe20007f5e0ff */
[----:B------:R-:W5:Y:S01]  /*8d40*/  LDC R54, c[0x0][0x248] ;  /* 0x00009200ff367b82 */ /* 0x000f620000000800 */
[-C--:B------:R-:W-:Y:S01]  /*8d50*/  IADD3 R40, P1, R57, R120.reuse, RZ ;  /* 0x0000007839287210 */ /* 0x080fe20007f3e0ff */
[----:B------:R-:W2:Y:S01]  /*8d60*/  LDG.E.U16 R182, desc[UR4][R182.64] ;  /* 0x00000004b6b67981 */ /* 0x000ea2000c1e1500 */
[----:B------:R-:W-:Y:S01]  /*8d70*/  IADD3 R34, P0, R59, R120, RZ ;  /* 0x000000783b227210 */ /* 0x000fe20007f1e0ff */
[----:B0-----:R-:W-:-:S04]  /*8d80*/  IMAD R39, R39, 0x115, RZ ;  /* 0x0000011527277824 */ /* 0x001fc800078e02ff */
[----:B------:R-:W0:Y:S01]  /*8d90*/  LDC R59, c[0x0][0x248] ;  /* 0x00009200ff3b7b82 */ /* 0x000e220000000800 */
[----:B------:R-:W2:Y:S01]  /*8da0*/  LDG.E.U16 R180, desc[UR4][R180.64] ;  /* 0x00000004b4b47981 */ /* 0x000ea2000c1e1500 */
[-C--:B------:R-:W-:Y:S02]  /*8db0*/  LEA.HI.X.SX32 R35, R41, R121.reuse, 0x1, P0 ;  /* 0x0000007929237211 */ /* 0x080fe400000f0eff */
[-C--:B------:R-:W-:Y:S01]  /*8dc0*/  IADD3 R38, P0, R37, R120.reuse, RZ ;  /* 0x0000007825267210 */ /* 0x080fe20007f1e0ff */
[----:B------:R-:W3:Y:S01]  /*8dd0*/  LDG.E.U16 R190, desc[UR4][R190.64] ;  /* 0x00000004bebe7981 */ /* 0x000ee2000c1e1500 */
[-C--:B------:R-:W-:Y:S02]  /*8de0*/  LEA.HI.X.SX32 R37, R217, R121.reuse, 0x1, P2 ;  /* 0x00000079d9257211 */ /* 0x080fe400010f0eff */
[-C--:B------:R-:W-:Y:S01]  /*8df0*/  LEA.HI.X.SX32 R41, R53, R121.reuse, 0x1, P1 ;  /* 0x0000007935297211 */ /* 0x080fe200008f0eff */
[----:B------:R-:W-:Y:S01]  /*8e00*/  IMAD R53, R48, 0x22c, RZ ;  /* 0x0000022c30357824 */ /* 0x000fe200078e02ff */
[----:B------:R-:W-:Y:S01]  /*8e10*/  LEA.HI.X.SX32 R39, R39, R121, 0x1, P0 ;  /* 0x0000007927277211 */ /* 0x000fe200000f0eff */
[----:B------:R-:W2:Y:S01]  /*8e20*/  LDG.E.U16 R36, desc[UR4][R36.64] ;  /* 0x0000000424247981 */ /* 0x000ea2000c1e1500 */
[----:B------:R-:W-:Y:S01]  /*8e30*/  IMAD R46, R46, 0x238, RZ ;  /* 0x000002382e2e7824 */ /* 0x000fe200078e02ff */
[----:B------:R-:W4:Y:S02]  /*8e40*/  LDC R49, c[0x0][0x248] ;  /* 0x00009200ff317b82 */ /* 0x000f240000000800 */
[----:B------:R-:W2:Y:S04]  /*8e50*/  LDG.E.U16 R34, desc[UR4][R34.64] ;  /* 0x0000000422227981 */ /* 0x000ea8000c1e1500 */
[----:B------:R-:W2:Y:S02]  /*8e60*/  LDG.E.U16 R214, desc[UR4][R214.64] ;  /* 0x00000004d6d67981 */ /* 0x000ea4000c1e1500 */
[----:B------:R-:W4:Y:S02]  /*8e70*/  LDC R48, c[0x0][0x248] ;  /* 0x00009200ff307b82 */ /* 0x000f240000000800 */
[----:B------:R1:W2:Y:S04]  /*8e80*/  LDG.E.U16 R37, desc[UR4][R38.64] ;  /* 0x0000000426257981 */ /* 0x0002a8000c1e1500 */
[----:B------:R1:W2:Y:S01]  /*8e90*/  LDG.E.U16 R35, desc[UR4][R40.64] ;  /* 0x0000000428237981 */ /* 0x0002a2000c1e1500 */
[----:B-----5:R-:W-:Y:S01]  /*8ea0*/  IMAD R54, R54, 0x23e, RZ ;  /* 0x0000023e36367824 */ /* 0x020fe200078e02ff */
[----:B------:R-:W5:Y:S02]  /*8eb0*/  LDC R57, c[0x0][0x248] ;  /* 0x00009200ff397b82 */ /* 0x000f640000000800 */
[----:B------:R-:W3:Y:S01]  /*8ec0*/  LDG.E.U16 R208, desc[UR4][R208.64] ;  /* 0x00000004d0d07981 */ /* 0x000ee2000c1e1500 */
[----:B-1----:R-:W-:-:S03]  /*8ed0*/  IADD3 R38, P0, R53, R120, RZ ;  /* 0x0000007835267210 */ /* 0x002fc60007f1e0ff */
[----:B------:R-:W2:Y:S01]  /*8ee0*/  LDG.E.U16 R210, desc[UR4][R210.64] ;  /* 0x00000004d2d27981 */ /* 0x000ea2000c1e1500 */
[-C--:B------:R-:W-:Y:S01]  /*8ef0*/  LEA.HI.X.SX32 R39, R42, R121.reuse, 0x1, P0 ;  /* 0x000000792a277211 */ /* 0x080fe200000f0eff */
[----:B------:R-:W-:Y:S01]  /*8f00*/  IMAD R40, R44, 0x236, RZ ;  /* 0x000002362c287824 */ /* 0x000fe200078e02ff */
[-C--:B------:R-:W-:Y:S01]  /*8f10*/  IADD3 R42, P2, R46, R120.reuse, RZ ;  /* 0x000000782e2a7210 */ /* 0x080fe20007f5e0ff */
[----:B------:R-:W-:Y:S01]  /*8f20*/  IMAD R41, R45, 0x11b, RZ ;  /* 0x0000011b2d297824 */ /* 0x000fe200078e02ff */
[----:B------:R-:W1:Y:S01]  /*8f30*/  LDC R46, c[0x0][0x248] ;  /* 0x00009200ff2e7b82 */ /* 0x000e620000000800 */
[-C--:B------:R-:W-:Y:S01]  /*8f40*/  IADD3 R44, P1, R52, R120.reuse, RZ ;  /* 0x00000078342c7210 */ /* 0x080fe20007f3e0ff */
[----:B------:R-:W2:Y:S01]  /*8f50*/  LDG.E.U16 R38, desc[UR4][R38.64] ;  /* 0x0000000426267981 */ /* 0x000ea2000c1e1500 */
[----:B------:R-:W-:Y:S02]  /*8f60*/  IADD3 R40, P0, R40, R120, RZ ;  /* 0x0000007828287210 */ /* 0x000fe40007f1e0ff */
[-C--:B------:R-:W-:Y:S01]  /*8f70*/  LEA.HI.X.SX32 R45, R50, R121.reuse, 0x1, P1 ;  /* 0x00000079322d7211 */ /* 0x080fe200008f0eff */
[----:B------:R-:W2:Y:S01]  /*8f80*/  LDG.E.U16 R202, desc[UR4][R202.64] ;  /* 0x00000004caca7981 */ /* 0x000ea2000c1e1500 */
[-C--:B------:R-:W-:Y:S01]  /*8f90*/  LEA.HI.X.SX32 R41, R41, R121.reuse, 0x1, P0 ;  /* 0x0000007929297211 */ /* 0x080fe200000f0eff */
[----:B------:R-:W5:Y:S01]  /*8fa0*/  LDC R50, c[0x0][0x248] ;  /* 0x00009200ff327b82 */ /* 0x000f620000000800 */
[----:B------:R-:W-:Y:S01]  /*8fb0*/  LEA.HI.X.SX32 R43, R43, R121, 0x1, P2 ;  /* 0x000000792b2b7211 */ /* 0x000fe200010f0eff */
[----:B0-----:R-:W-:Y:S01]  /*8fc0*/  IMAD R59, R59, 0x11d, RZ ;  /* 0x0000011d3b3b7824 */ /* 0x001fe200078e02ff */
[----:B------:R-:W2:Y:S01]  /*8fd0*/  LDG.E.U16 R200, desc[UR4][R200.64] ;  /* 0x00000004c8c87981 */ /* 0x000ea2000c1e1500 */
[----:B----4-:R-:W-:-:S03]  /*8fe0*/  IMAD R49, R49, 0x23c, RZ ;  /* 0x0000023c31317824 */ /* 0x010fc600078e02ff */
[----:B------:R-:W4:Y:S01]  /*8ff0*/  LDG.E.U16 R40, desc[UR4][R40.64] ;  /* 0x0000000428287981 */ /* 0x000f22000c1e1500 */
[----:B------:R-:W0:Y:S03]  /*9000*/  LDC R53, c[0x0][0x248] ;  /* 0x00009200ff357b82 */ /* 0x000e260000000800 */
[----:B------:R1:W4:Y:S04]  /*9010*/  LDG.E.U16 R39, desc[UR4][R44.64] ;  /* 0x000000042c277981 */ /* 0x000328000c1e1500 */
[----:B------:R-:W4:Y:S01]  /*9020*/  LDG.E.U16 R206, desc[UR4][R206.64] ;  /* 0x00000004cece7981 */ /* 0x000f22000c1e1500 */
[----:B------:R-:W0:Y:S03]  /*9030*/  LDC R52, c[0x0][0x248] ;  /* 0x00009200ff347b82 */ /* 0x000e260000000800 */
[----:B------:R5:W4:Y:S01]  /*9040*/  LDG.E.U16 R41, desc[UR4][R42.64] ;  /* 0x000000042a297981 */ /* 0x000b22000c1e1500 */
[----:B-1----:R-:W-:Y:S01]  /*9050*/  IMAD R45, R48, 0x246, RZ ;  /* 0x00000246302d7824 */ /* 0x002fe200078e02ff */
[-C--:B------:R-:W-:Y:S01]  /*9060*/  IADD3 R44, P2, R54, R120.reuse, RZ ;  /* 0x00000078362c7210 */ /* 0x080fe20007f5e0ff */
[----:B------:R-:W-:Y:S01]  /*9070*/  IMAD R54, R46, 0x123, RZ ;  /* 0x000001232e367824 */ /* 0x000fe200078e02ff */
[-C--:B------:R-:W-:Y:S01]  /*9080*/  IADD3 R48, P1, R49, R120.reuse, RZ ;  /* 0x0000007831307210 */ /* 0x080fe20007f3e0ff */
[----:B-----5:R-:W-:Y:S01]  /*9090*/  IMAD R50, R50, 0x248, RZ ;  /* 0x0000024832327824 */ /* 0x020fe200078e02ff */
[----:B------:R-:W1:Y:S01]  /*90a0*/  LDC R161, c[0x0][0x248] ;  /* 0x00009200ffa17b82 */ /* 0x000e620000000800 */
[----:B------:R-:W5:Y:S01]  /*90b0*/  LDG.E.U16 R192, desc[UR4][R192.64] ;  /* 0x00000004c0c07981 */ /* 0x000f62000c1e1500 */
[----:B------:R-:W-:-:S03]  /*90c0*/  IADD3 R42, P0, R60, R120, RZ ;  /* 0x000000783c2a7210 */ /* 0x000fc60007f1e0ff */
[----:B------:R-:W3:Y:S01]  /*90d0*/  LDG.E.U16 R212, desc[UR4][R212.64] ;  /* 0x00000004d4d47981 */ /* 0x000ee2000c1e1500 */
[-C--:B------:R-:W-:Y:S01]  /*90e0*/  LEA.HI.X.SX32 R43, R59, R121.reuse, 0x1, P0 ;  /* 0x000000793b2b7211 */ /* 0x080fe200000f0eff */
[----:B0-----:R-:W-:Y:S01]  /*90f0*/  IMAD R53, R53, 0x24a, RZ ;  /* 0x0000024a35357824 */ /* 0x001fe200078e02ff */
[-C--:B------:R-:W-:Y:S01]  /*9100*/  IADD3 R46, P0, R45, R120.reuse, RZ ;  /* 0x000000782d2e7210 */ /* 0x080fe20007f1e0ff */
[----:B------:R-:W-:Y:S01]  /*9110*/  IMAD R57, R57, 0x24c, RZ ;  /* 0x0000024c39397824 */ /* 0x000fe200078e02ff */
[-C--:B------:R-:W-:Y:S01]  /*9120*/  LEA.HI.X.SX32 R49, R47, R121.reuse, 0x1, P1 ;  /* 0x000000792f317211 */ /* 0x080fe200008f0eff */
[----:B------:R-:W5:Y:S01]  /*9130*/  LDG.E.U16 R42, desc[UR4][R42.64] ;  /* 0x000000042a2a7981 */ /* 0x000f62000c1e1500 */
[-C--:B------:R-:W-:Y:S01]  /*9140*/  LEA.HI.X.SX32 R45, R56, R121.reuse, 0x1, P2 ;  /* 0x00000079382d7211 */ /* 0x080fe200010f0eff */
[----:B------:R-:W0:Y:S01]  /*9150*/  LDC R59, c[0x0][0x248] ;  /* 0x00009200ff3b7b82 */ /* 0x000e220000000800 */
[----:B------:R-:W-:Y:S01]  /*9160*/  LEA.HI.X.SX32 R47, R54, R121, 0x1, P0 ;  /* 0x00000079362f7211 */ /* 0x000fe200000f0eff */
[----:B------:R-:W5:Y:S04]  /*9170*/  LDG.E.U16 R218, desc[UR4][R218.64] ;  /* 0x00000004dada7981 */ /* 0x000f68000c1e1500 */
[----:B------:R-:W5:Y:S02]  /*9180*/  LDG.E.U16 R44, desc[UR4][R44.64] ;  /* 0x000000042c2c7981 */ /* 0x000f64000c1e1500 */
[----:B------:R-:W1:Y:S02]  /*9190*/  LDC R56, c[0x0][0x248] ;  /* 0x00009200ff387b82 */ /* 0x000e640000000800 */
[----:B------:R0:W5:Y:S04]  /*91a0*/  LDG.E.U16 R43, desc[UR4][R48.64] ;  /* 0x00000004302b7981 */ /* 0x000168000c1e1500 */
[----:B------:R-:W2:Y:S02]  /*91b0*/  LDG.E.U16 R220, desc[UR4][R220.64] ;  /* 0x00000004dcdc7981 */ /* 0x000ea4000c1e1500 */
[----:B------:R-:W1:Y:S02]  /*91c0*/  LDC R54, c[0x0][0x248] ;  /* 0x00009200ff367b82 */ /* 0x000e640000000800 */
[----:B------:R0:W5:Y:S02]  /*91d0*/  LDG.E.U16 R45, desc[UR4][R46.64] ;  /* 0x000000042e2d7981 */ /* 0x000164000c1e1500 */
[----:B0-----:R-:W-:Y:S01]  /*91e0*/  IMAD R49, R52, 0x125, RZ ;  /* 0x0000012534317824 */ /* 0x001fe200078e02ff */
[-C--:B------:R-:W-:Y:S01]  /*91f0*/  IADD3 R52, P1, R53, R120.reuse, RZ ;  /* 0x0000007835347210 */ /* 0x080fe20007f3e0ff */
[----:B------:R-:W5:Y:S01]  /*9200*/  LDG.E.U16 R246, desc[UR4][R246.64] ;  /* 0x00000004f6f67981 */ /* 0x000f62000c1e1500 */
[-C--:B------:R-:W-:Y:S01]  /*9210*/  IADD3 R48, P2, R57, R120.reuse, RZ ;  /* 0x0000007839307210 */ /* 0x080fe20007f5e0ff */
[----:B------:R-:W0:Y:S02]  /*9220*/  LDC R60, c[0x0][0x248] ;  /* 0x00009200ff3c7b82 */ /* 0x000e240000000800 */
[----:B------:R-:W5:Y:S01]  /*9230*/  LDG.E.U16 R222, desc[UR4][R222.64] ;  /* 0x00000004dede7981 */ /* 0x000f62000c1e1500 */
[----:B------:R-:W-:-:S03]  /*9240*/  IADD3 R46, P0, R50, R120, RZ ;  /* 0x00000078322e7210 */ /* 0x000fc60007f1e0ff */
[----:B------:R-:W5:Y:S01]  /*9250*/  LDG.E.U16 R244, desc[UR4][R244.64] ;  /* 0x00000004f4f47981 */ /* 0x000f62000c1e1500 */
[-C--:B------:R-:W-:Y:S01]  /*9260*/  LEA.HI.X.SX32 R47, R227, R121.reuse, 0x1, P0 ;  /* 0x00000079e32f7211 */ /* 0x080fe200000f0eff */
[----:B-1----:R-:W-:Y:S01]  /*9270*/  IMAD R56, R56, 0x256, RZ ;  /* 0x0000025638387824 */ /* 0x002fe200078e02ff */
[----:B------:R-:W-:Y:S01]  /*9280*/  IADD3 R50, P0, R61, R120, RZ ;  /* 0x000000783d327210 */ /* 0x000fe20007f1e0ff */
[----:B------:R-:W-:Y:S01]  /*9290*/  IMAD R59, R59, 0x25e, RZ ;  /* 0x0000025e3b3b7824 */ /* 0x000fe200078e02ff */
[-C--:B------:R-:W-:Y:S01]  /*92a0*/  LEA.HI.X.SX32 R53, R49, R121.reuse, 0x1, P1 ;  /* 0x0000007931357211 */ /* 0x080fe200008f0eff */
[----:B------:R-:W1:Y:S01]  /*92b0*/  LDC R61, c[0x0][0x248] ;  /* 0x00009200ff3d7b82 */ /* 0x000e620000000800 */
[-C--:B------:R-:W-:Y:S01]  /*92c0*/  LEA.HI.X.SX32 R49, R51, R121.reuse, 0x1, P2 ;  /* 0x0000007933317211 */ /* 0x080fe200010f0eff */
[----:B------:R-:W5:Y:S01]  /*92d0*/  LDG.E.U16 R46, desc[UR4][R46.64] ;  /* 0x000000042e2e7981 */ /* 0x000f62000c1e1500 */
[----:B------:R-:W-:Y:S01]  /*92e0*/  LEA.HI.X.SX32 R51, R64, R121, 0x1, P0 ;  /* 0x0000007940337211 */ /* 0x000fe200000f0eff */
[----:B------:R-:W-:-:S02]  /*92f0*/  IMAD R54, R54, 0x258, RZ ;  /* 0x0000025836367824 */ /* 0x000fc400078e02ff */
[----:B------:R-:W5:Y:S02]  /*9300*/  LDG.E.U16 R48, desc[UR4][R48.64] ;  /* 0x0000000430307981 */ /* 0x000f64000c1e1500 */
[----:B------:R-:W0:Y:S02]  /*9310*/  LDC R64, c[0x0][0x248] ;  /* 0x00009200ff407b82 */ /* 0x000e240000000800 */
[----:B------:R-:W5:Y:S04]  /*9320*/  LDG.E.U16 R47, desc[UR4][R52.64] ;  /* 0x00000004342f7981 */ /* 0x000f68000c1e1500 */
[----:B------:R1:W5:Y:S01]  /*9330*/  LDG.E.U16 R49, desc[UR4][R50.64] ;  /* 0x0000000432317981 */ /* 0x000362000c1e1500 */
[----:B------:R-:W-:Y:S01]  /*9340*/  IMAD R130, R130, 0x134, RZ ;  /* 0x0000013482827824 */ /* 0x000fe200078e02ff */
[----:B------:R-:W4:Y:S01]  /*9350*/  LDC R159, c[0x0][0x248] ;  /* 0x00009200ff9f7b82 */ /* 0x000f220000000800 */
[----:B-1----:R-:W-:-:S07]  /*9360*/  IADD3 R50, P0, R56, R120, RZ ;  /* 0x0000007838327210 */ /* 0x002fce0007f1e0ff */
[----:B------:R-:W1:Y:S01]  /*9370*/  LDC R163, c[0x0][0x248] ;  /* 0x00009200ffa37b82 */ /* 0x000e620000000800 */
[-C--:B------:R-:W-:Y:S02]  /*9380*/  IADD3 R56, P1, R54, R120.reuse, RZ ;  /* 0x0000007836387210 */ /* 0x080fe40007f3e0ff */
[----:B------:R-:W-:-:S05]  /*9390*/  IADD3 R54, P2, R69, R120, RZ ;  /* 0x0000007845367210 */ /* 0x000fca0007f5e0ff */
[----:B------:R-:W1:Y:S01]  /*93a0*/  LDC R69, c[0x0][0x248] ;  /* 0x00009200ff457b82 */ /* 0x000e620000000800 */
[-C--:B------:R-:W-:Y:S02]  /*93b0*/  LEA.HI.X.SX32 R51, R66, R121.reuse, 0x1, P0 ;  /* 0x0000007942337211 */ /* 0x080fe400000f0eff */
[----:B------:R-:W-:Y:S02]  /*93c0*/  IADD3 R52, P0, R70, R120, RZ ;  /* 0x0000007846347210 */ /* 0x000fe40007f1e0ff */
[-C--:B------:R-:W-:Y:S01]  /*93d0*/  LEA.HI.X.SX32 R57, R55, R121.reuse, 0x1, P1 ;  /* 0x0000007937397211 */ /* 0x080fe200008f0eff */
[----:B------:R-:W-:Y:S01]  /*93e0*/  IMAD R61, R61, 0x266, RZ ;  /* 0x000002663d3d7824 */ /* 0x000fe200078e02ff */
[-C--:B------:R-:W-:Y:S01]  /*93f0*/  LEA.HI.X.SX32 R53, R72, R121.reuse, 0x1, P0 ;  /* 0x0000007948357211 */ /* 0x080fe200000f0eff */
[----:B------:R-:W1:Y:S01]  /*9400*/  LDC R66, c[0x0][0x248] ;  /* 0x00009200ff427b82 */ /* 0x000e620000000800 */
[----:B------:R-:W-:Y:S01]  /*9410*/  LEA.HI.X.SX32 R55, R58, R121, 0x1, P2 ;  /* 0x000000793a377211 */ /* 0x000fe200010f0eff */
[----:B0-----:R-:W-:Y:S01]  /*9420*/  IMAD R64, R64, 0x268, RZ ;  /* 0x0000026840407824 */ /* 0x001fe200078e02ff */
[----:B------:R-:W5:Y:S04]  /*9430*/  LDG.E.U16 R50, desc[UR4][R50.64] ;  /* 0x0000000432327981 */ /* 0x000f68000c1e1500 */
[----:B------:R-:W5:Y:S01]  /*9440*/  LDG.E.U16 R52, desc[UR4][R52.64] ;  /* 0x0000000434347981 */ /* 0x000f62000c1e1500 */
[----:B------:R-:W0:Y:S03]  /*9450*/  LDC R72, c[0x0][0x248] ;  /* 0x00009200ff487b82 */ /* 0x000e260000000800 */
[----:B------:R1:W5:Y:S02]  /*9460*/  LDG.E.U16 R51, desc[UR4][R56.64] ;  /* 0x0000000438337981 */ /* 0x000364000c1e1500 */
[----:B-1----:R-:W-:-:S02]  /*9470*/  IMAD R69, R69, 0x135, RZ ;  /* 0x0000013545457824 */ /* 0x002fc400078e02ff */
[----:B------:R1:W5:Y:S01]  /*9480*/  LDG.E.U16 R53, desc[UR4][R54.64] ;  /* 0x0000000436357981 */ /* 0x000362000c1e1500 */
[----:B------:R-:W4:Y:S01]  /*9490*/  LDC R70, c[0x0][0x248] ;  /* 0x00009200ff467b82 */ /* 0x000f220000000800 */
[----:B------:R-:W-:Y:S01]  /*94a0*/  IMAD R57, R60, 0x133, RZ ;  /* 0x000001333c397824 */ /* 0x000fe200078e02ff */
[----:B------:R-:W-:-:S06]  /*94b0*/  IADD3 R60, P1, R61, R120, RZ ;  /* 0x000000783d3c7210 */ /* 0x000fcc0007f3e0ff */
[----:B------:R-:W3:Y:S01]  /*94c0*/  LDC R167, c[0x0][0x248] ;  /* 0x00009200ffa77b82 */ /* 0x000ee20000000800 */
[-C--:B-1----:R-:W-:Y:S02]  /*94d0*/  IADD3 R54, P0, R59, R120.reuse, RZ ;  /* 0x000000783b367210 */ /* 0x082fe40007f1e0ff */
[-C--:B------:R-:W-:Y:S02]  /*94e0*/  IADD3 R56, P2, R64, R120.reuse, RZ ;  /* 0x0000007840387210 */ /* 0x080fe40007f5e0ff */
[-C--:B------:R-:W-:Y:S02]  /*94f0*/  LEA.HI.X.SX32 R55, R65, R121.reuse, 0x1, P0 ;  /* 0x0000007941377211 */ /* 0x080fe400000f0eff */
[----:B------:R-:W-:Y:S01]  /*9500*/  IADD3 R58, P0, R68, R120, RZ ;  /* 0x00000078443a7210 */ /* 0x000fe20007f1e0ff */
[----:B------:R-:W1:Y:S01]  /*9510*/  LDC R157, c[0x0][0x248] ;  /* 0x00009200ff9d7b82 */ /* 0x000e620000000800 */
[-C--:B------:R-:W-:Y:S01]  /*9520*/  LEA.HI.X.SX32 R61, R57, R121.reuse, 0x1, P1 ;  /* 0x00000079393d7211 */ /* 0x080fe200008f0eff */
[----:B0-----:R-:W-:Y:S01]  /*9530*/  IMAD R72, R72, 0x26e, RZ ;  /* 0x0000026e48487824 */ /* 0x001fe200078e02ff */
[-C--:B------:R-:W-:Y:S01]  /*9540*/  LEA.HI.X.SX32 R57, R130, R121.reuse, 0x1, P2 ;  /* 0x0000007982397211 */ /* 0x080fe200010f0eff */
[----:B------:R-:W5:Y:S01]  /*9550*/  LDG.E.U16 R54, desc[UR4][R54.64] ;  /* 0x0000000436367981 */ /* 0x000f62000c1e1500 */
[----:B------:R-:W-:-:S03]  /*9560*/  LEA.HI.X.SX32 R59, R69, R121, 0x1, P0 ;  /* 0x00000079453b7211 */ /* 0x000fc600000f0eff */
[----:B------:R-:W0:Y:S01]  /*9570*/  LDC R69, c[0x0][0x248] ;  /* 0x00009200ff457b82 */ /* 0x000e220000000800 */
[----:B------:R-:W5:Y:S01]  /*9580*/  LDG.E.U16 R56, desc[UR4][R56.64] ;  /* 0x0000000438387981 */ /* 0x000f62000c1e1500 */
[----:B------:R-:W-:Y:S01]  /*9590*/  IADD3 R64, P1, R72, R120, RZ ;  /* 0x0000007848407210 */ /* 0x000fe20007f3e0ff */
[----:B------:R-:W-:Y:S02]  /*95a0*/  IMAD R65, R79, 0x278, RZ ;  /* 0x000002784f417824 */ /* 0x000fe400078e02ff */
[----:B------:R1:W5:Y:S03]  /*95b0*/  LDG.E.U16 R55, desc[UR4][R60.64] ;  /* 0x000000043c377981 */ /* 0x000366000c1e1500 */
[----:B------:R-:W4:Y:S01]  /*95c0*/  LDC R72, c[0x0][0x248] ;  /* 0x00009200ff487b82 */ /* 0x000f220000000800 */
[----:B------:R1:W5:Y:S01]  /*95d0*/  LDG.E.U16 R57, desc[UR4][R58.64] ;  /* 0x000000043a397981 */ /* 0x000362000c1e1500 */
[----:B------:R-:W-:-:S02]  /*95e0*/  IMAD R68, R80, 0x13b, RZ ;  /* 0x0000013b50447824 */ /* 0x000fc400078e02ff */
[----:B-1----:R-:W-:-:S04]  /*95f0*/  IMAD R60, R78, 0x276, RZ ;  /* 0x000002764e3c7824 */ /* 0x002fc800078e02ff */
[----:B------:R-:W1:Y:S01]  /*9600*/  LDC R79, c[0x0][0x248] ;  /* 0x00009200ff4f7b82 */ /* 0x000e620000000800 */
[----:B------:R-:W-:-:S07]  /*9610*/  IMAD R58, R66, 0x26c, RZ ;  /* 0x0000026c423a7824 */ /* 0x000fce00078e02ff */
[----:B------:R-:W1:Y:S01]  /*9620*/  LDC R66, c[0x0][0x248] ;  /* 0x00009200ff427b82 */ /* 0x000e620000000800 */
[----:B------:R-:W-:Y:S01]  /*9630*/  IADD3 R58, P0, R58, R120, RZ ;  /* 0x000000783a3a7210 */ /* 0x000fe20007f1e0ff */
[----:B------:R-:W-:-:S03]  /*9640*/  IMAD R61, R74, 0x137, RZ ;  /* 0x000001374a3d7824 */ /* 0x000fc600078e02ff */
[----:B------:R-:W-:-:S03]  /*9650*/  LEA.HI.X.SX32 R59, R62, R121, 0x1, P0 ;  /* 0x000000793e3b7211 */ /* 0x000fc600000f0eff */
[----:B------:R-:W4:Y:S01]  /*9660*/  LDC R74, c[0x0][0x248] ;  /* 0x00009200ff4a7b82 */ /* 0x000f220000000800 */
[-C--:B------:R-:W-:Y:S01]  /*9670*/  IADD3 R60, P0, R60, R120.reuse, RZ ;  /* 0x000000783c3c7210 */ /* 0x080fe20007f1e0ff */
[----:B0-----:R-:W-:Y:S01]  /*9680*/  IMAD R69, R69, 0x27a, RZ ;  /* 0x0000027a45457824 */ /* 0x001fe200078e02ff */
[----:B------:R-:W-:Y:S01]  /*9690*/  IADD3 R62, P2, R65, R120, RZ ;  /* 0x00000078413e7210 */ /* 0x000fe20007f5e0ff */
[----:B------:R-:W5:Y:S01]  /*96a0*/  LDG.E.U16 R58, desc[UR4][R58.64] ;  /* 0x000000043a3a7981 */ /* 0x000f62000c1e1500 */
[----:B------:R-:W-:-:S03]  /*96b0*/  LEA.HI.X.SX32 R65, R61, R121, 0x1, P1 ;  /* 0x000000793d417211 */ /* 0x000fc600008f0eff */
[----:B------:R-:W0:Y:S01]  /*96c0*/  LDC R80, c[0x0][0x248] ;  /* 0x00009200ff507b82 */ /* 0x000e220000000800 */
[-C--:B------:R-:W-:Y:S02]  /*96d0*/  LEA.HI.X.SX32 R61, R68, R121.reuse, 0x1, P0 ;  /* 0x00000079443d7211 */ /* 0x080fe400000f0eff */
[----:B------:R-:W-:-:S03]  /*96e0*/  LEA.HI.X.SX32 R63, R63, R121, 0x1, P2 ;  /* 0x000000793f3f7211 */ /* 0x000fc600010f0eff */
[----:B------:R-:W5:Y:S02]  /*96f0*/  LDG.E.U16 R60, desc[UR4][R60.64] ;  /* 0x000000043c3c7981 */ /* 0x000f64000c1e1500 */
[----:B------:R-:W0:Y:S02]  /*9700*/  LDC R130, c[0x0][0x248] ;  /* 0x00009200ff827b82 */ /* 0x000e240000000800 */
[----:B------:R1:W5:Y:S04]  /*9710*/  LDG.E.U16 R59, desc[UR4][R64.64] ;  /* 0x00000004403b7981 */ /* 0x000368000c1e1500 */
[----:B------:R4:W5:Y:S02]  /*9720*/  LDG.E.U16 R61, desc[UR4][R62.64] ;  /* 0x000000043e3d7981 */ /* 0x000964000c1e1500 */
[----:B------:R-:W3:Y:S01]  /*9730*/  LDC R78, c[0x0][0x248] ;  /* 0x00009200ff4e7b82 */ /* 0x000ee20000000800 */
[----:B-1----:R-:W-:-:S02]  /*9740*/  IMAD R64, R66, 0x27e, RZ ;  /* 0x0000027e42407824 */ /* 0x002fc400078e02ff */
[----:B------:R-:W-:-:S05]  /*9750*/  IMAD R66, R81, 0x286, RZ ;  /* 0x0000028651427824 */ /* 0x000fca00078e02ff */
[----:B------:R-:W1:Y:S01]  /*9760*/  LDC R169, c[0x0][0x248] ;  /* 0x00009200ffa97b82 */ /* 0x000e620000000800 */
[----:B----4-:R-:W-:Y:S01]  /*9770*/  IMAD R63, R70, 0x13d, RZ ;  /* 0x0000013d463f7824 */ /* 0x010fe200078e02ff */
[-C--:B------:R-:W-:Y:S01]  /*9780*/  IADD3 R62, P0, R69, R120.reuse, RZ ;  /* 0x00000078453e7210 */ /* 0x080fe20007f1e0ff */
[----:B------:R-:W-:Y:S01]  /*9790*/  IMAD R65, R76, 0x13f, RZ ;  /* 0x0000013f4c417824 */ /* 0x000fe200078e02ff */
[-C--:B------:R-:W-:Y:S01]  /*97a0*/  IADD3 R68, P1, R73, R120.reuse, RZ ;  /* 0x0000007849447210 */ /* 0x080fe20007f3e0ff */
[----:B------:R-:W-:Y:S01]  /*97b0*/  IMAD R70, R72, 0x143, RZ ;  /* 0x0000014348467824 */ /* 0x000fe200078e02ff */
[-C--:B------:R-:W-:Y:S02]  /*97c0*/  IADD3 R64, P2, R64, R120.reuse, RZ ;  /* 0x0000007840407210 */ /* 0x080fe40007f5e0ff */
[----:B------:R-:W-:Y:S01]  /*97d0*/  LEA.HI.X.SX32 R63, R63, R121, 0x1, P0 ;  /* 0x000000793f3f7211 */ /* 0x000fe200000f0eff */
[----:B------:R-:W4:Y:S01]  /*97e0*/  LDC R81, c[0x0][0x248] ;  /* 0x00009200ff517b82 */ /* 0x000f220000000800 */
[----:B------:R-:W-:-:S02]  /*97f0*/  IADD3 R66, P0, R66, R120, RZ ;  /* 0x0000007842427210 */ /* 0x000fc40007f1e0ff */
[-C--:B------:R-:W-:Y:S01]  /*9800*/  LEA.HI.X.SX32 R69, R67, R121.reuse, 0x1, P1 ;  /* 0x0000007943457211 */ /* 0x080fe200008f0eff */
[----:B------:R-:W-:Y:S01]  /*9810*/  IMAD R74, R74, 0x288, RZ ;  /* 0x000002884a4a7824 */ /* 0x000fe200078e02ff */
[-C--:B------:R-:W-:Y:S01]  /*9820*/  LEA.HI.X.SX32 R65, R65, R121.reuse, 0x1, P2 ;  /* 0x0000007941417211 */ /* 0x080fe200010f0eff */
[----:B------:R-:W5:Y:S01]  /*9830*/  LDG.E.U16 R62, desc[UR4][R62.64] ;  /* 0x000000043e3e7981 */ /* 0x000f62000c1e1500 */
[----:B------:R-:W-:Y:S01]  /*9840*/  LEA.HI.X.SX32 R67, R70, R121, 0x1, P0 ;  /* 0x0000007946437211 */ /* 0x000fe200000f0eff */
[----:B------:R-:W1:Y:S01]  /*9850*/  LDC R76, c[0x0][0x248] ;  /* 0x00009200ff4c7b82 */ /* 0x000e620000000800 */
[----:B------:R-:W-:Y:S01]  /*9860*/  IMAD R72, R79, 0x28a, RZ ;  /* 0x0000028a4f487824 */ /* 0x000fe200078e02ff */
[----:B------:R-:W5:Y:S01]  /*9870*/  LDG.E.U16 R64, desc[UR4][R64.64] ;  /* 0x0000000440407981 */ /* 0x000f62000c1e1500 */
[----:B0-----:R-:W-:Y:S02]  /*9880*/  IMAD R130, R130, 0x144, RZ ;  /* 0x0000014482827824 */ /* 0x001fe400078e02ff */
[----:B------:R-:W-:Y:S01]  /*9890*/  IMAD R70, R85, 0x28e, RZ ;  /* 0x0000028e55467824 */ /* 0x000fe200078e02ff */
[----:B------:R0:W5:Y:S01]  /*98a0*/  LDG.E.U16 R63, desc[UR4][R68.64] ;  /* 0x00000004443f7981 */ /* 0x000162000c1e1500 */
[----:B------:R-:W-:Y:S01]  /*98b0*/  IADD3 R72, P1, R72, R120, RZ ;  /* 0x0000007848487210 */ /* 0x000fe20007f3e0ff */
[----:B------:R-:W2:Y:S02]  /*98c0*/  LDC R79, c[0x0][0x248] ;  /* 0x00009200ff4f7b82 */ /* 0x000ea40000000800 */
[----:B------:R3:W5:Y:S01]  /*98d0*/  LDG.E.U16 R65, desc[UR4][R66.64] ;  /* 0x0000000442417981 */ /* 0x000762000c1e1500 */
[----:B0-----:R-:W-:-:S05]  /*98e0*/  IMAD R68, R80, 0x28c, RZ ;  /* 0x0000028c50447824 */ /* 0x001fca00078e02ff */
[----:B------:R-:W0:Y:S01]  /*98f0*/  LDC R85, c[0x0][0x248] ;  /* 0x00009200ff557b82 */ /* 0x000e220000000800 */
[----:B------:R-:W-:Y:S01]  /*9900*/  IMAD R69, R84, 0x145, RZ ;  /* 0x0000014554457824 */ /* 0x000fe200078e02ff */
[-C--:B---3--:R-:W-:Y:S01]  /*9910*/  IADD3 R66, P0, R74, R120.reuse, RZ ;  /* 0x000000784a427210 */ /* 0x088fe20007f1e0ff */
[----:B------:R-:W-:Y:S01]  /*9920*/  IMAD R74, R89, 0x147, RZ ;  /* 0x00000147594a7824 */ /* 0x000fe200078e02ff */
[-C--:B------:R-:W-:Y:S02]  /*9930*/  IADD3 R68, P2, R68, R120.reuse, RZ ;  /* 0x0000007844447210 */ /* 0x080fe40007f5e0ff */
[-C--:B------:R-:W-:Y:S02]  /*9940*/  LEA.HI.X.SX32 R67, R130, R121.reuse, 0x1, P0 ;  /* 0x0000007982437211 */ /* 0x080fe400000f0eff */
[----:B------:R-:W3:Y:S01]  /*9950*/  LDC R80, c[0x0][0x248] ;  /* 0x00009200ff507b82 */ /* 0x000ee20000000800 */
[----:B------:R-:W-:Y:S02]  /*9960*/  IADD3 R70, P0, R70, R120, RZ ;  /* 0x0000007846467210 */ /* 0x000fe40007f1e0ff */
[-C--:B------:R-:W-:Y:S01]  /*9970*/  LEA.HI.X.SX32 R73, R69, R121.reuse, 0x1, P1 ;  /* 0x0000007945497211 */ /* 0x080fe200008f0eff */
[----:B------:R-:W-:Y:S01]  /*9980*/  IMAD R78, R78, 0x296, RZ ;  /* 0x000002964e4e7824 */ /* 0x000fe200078e02ff */
[-C--:B------:R-:W-:Y:S01]  /*9990*/  LEA.HI.X.SX32 R69, R71, R121.reuse, 0x1, P2 ;  /* 0x0000007947457211 */ /* 0x080fe200010f0eff */
[----:B------:R-:W5:Y:S01]  /*99a0*/  LDG.E.U16 R66, desc[UR4][R66.64] ;  /* 0x0000000442427981 */ /* 0x000f62000c1e1500 */
[----:B------:R-:W-:Y:S01]  /*99b0*/  LEA.HI.X.SX32 R71, R74, R121, 0x1, P0 ;  /* 0x000000794a477211 */ /* 0x000fe200000f0eff */
[----:B------:R-:W2:Y:S02]  /*99c0*/  LDC R84, c[0x0][0x248] ;  /* 0x00009200ff547b82 */ /* 0x000ea40000000800 */
[----:B------:R-:W5:Y:S01]  /*99d0*/  LDG.E.U16 R68, desc[UR4][R68.64] ;  /* 0x0000000444447981 */ /* 0x000f62000c1e1500 */
[----:B------:R-:W-:-:S03]  /*99e0*/  IMAD R74, R86, 0x29c, RZ ;  /* 0x0000029c564a7824 */ /* 0x000fc600078e02ff */
[----:B------:R4:W5:Y:S02]  /*99f0*/  LDG.E.U16 R67, desc[UR4][R72.64] ;  /* 0x0000000448437981 */ /* 0x000964000c1e1500 */
[----:B------:R-:W0:Y:S02]  /*9a00*/  LDC R89, c[0x0][0x248] ;  /* 0x00009200ff597b82 */ /* 0x000e240000000800 */
[----:B------:R1:W5:Y:S06]  /*9a10*/  LDG.E.U16 R69, desc[UR4][R70.64] ;  /* 0x0000000446457981 */ /* 0x00036c000c1e1500 */
[----:B------:R-:W3:Y:S01]  /*9a20*/  LDC R130, c[0x0][0x248] ;  /* 0x00009200ff827b82 */ /* 0x000ee20000000800 */
[----:B----4-:R-:W-:-:S02]  /*9a30*/  IMAD R72, R88, 0x29a, RZ ;  /* 0x0000029a58487824 */ /* 0x010fc400078e02ff */
[----:B-1----:R-:W-:Y:S01]  /*9a40*/  IMAD R71, R81, 0x14b, RZ ;  /* 0x0000014b51477824 */ /* 0x002fe200078e02ff */
[----:B------:R-:W-:-:S04]  /*9a50*/  IADD3 R70, P0, R78, R120, RZ ;  /* 0x000000784e467210 */ /* 0x000fc80007f1e0ff */
[----:B------:R-:W1:Y:S01]  /*9a60*/  LDC R81, c[0x0][0x248] ;  /* 0x00009200ff517b82 */ /* 0x000e620000000800 */
[----:B------:R-:W-:Y:S01]  /*9a70*/  IMAD R73, R92, 0x14d, RZ ;  /* 0x0000014d5c497824 */ /* 0x000fe200078e02ff */
[-C--:B------:R-:W-:Y:S01]  /*9a80*/  LEA.HI.X.SX32 R71, R71, R121.reuse, 0x1, P0 ;  /* 0x0000007947477211 */ /* 0x080fe200000f0eff */
[----:B------:R-:W-:Y:S01]  /*9a90*/  IMAD R76, R76, 0x298, RZ ;  /* 0x000002984c4c7824 */ /* 0x000fe200078e02ff */
[-C--:B------:R-:W-:Y:S02]  /*9aa0*/  IADD3 R72, P0, R72, R120.reuse, RZ ;  /* 0x0000007848487210 */ /* 0x080fe40007f1e0ff */
[-C--:B------:R-:W-:Y:S01]  /*9ab0*/  IADD3 R74, P2, R74, R120.reuse, RZ ;  /* 0x000000784a4a7210 */ /* 0x080fe20007f5e0ff */
[----:B------:R-:W4:Y:S01]  /*9ac0*/  LDG.E.U16 R70, desc[UR4][R70.64] ;  /* 0x0000000446467981 */ /* 0x000f22000c1e1500 */
[----:B------:R-:W-:Y:S01]  /*9ad0*/  LEA.HI.X.SX32 R73, R73, R121, 0x1, P0 ;  /* 0x0000007949497211 */ /* 0x000fe200000f0eff */
[----:B------:R-:W1:Y:S01]  /*9ae0*/  LDC R86, c[0x0][0x248] ;  /* 0x00009200ff567b82 */ /* 0x000e620000000800 */
[----:B------:R-:W-:-:S02]  /*9af0*/  IADD3 R76, P1, R76, R120, RZ ;  /* 0x000000784c4c7210 */ /* 0x000fc40007f3e0ff */
[-C--:B------:R-:W-:Y:S01]  /*9b00*/  LEA.HI.X.SX32 R75, R75, R121.reuse, 0x1, P2 ;  /* 0x000000794b4b7211 */ /* 0x080fe200010f0eff */
[----:B------:R-:W4:Y:S01]  /*9b10*/  LDG.E.U16 R72, desc[UR4][R72.64] ;  /* 0x0000000448487981 */ /* 0x000f22000c1e1500 */
[----:B------:R-:W-:Y:S01]  /*9b20*/  LEA.HI.X.SX32 R77, R77, R121, 0x1, P1 ;  /* 0x000000794d4d7211 */ /* 0x000fe200008f0eff */
[----:B------:R-:W-:Y:S02]  /*9b30*/  IMAD R78, R90, 0x2aa, RZ ;  /* 0x000002aa5a4e7824 */ /* 0x000fe400078e02ff */
[----:B---3--:R-:W-:Y:S01]  /*9b40*/  IMAD R130, R130, 0x154, RZ ;  /* 0x0000015482827824 */ /* 0x008fe200078e02ff */
[----:B------:R-:W3:Y:S01]  /*9b50*/  LDC R88, c[0x0][0x248] ;  /* 0x00009200ff587b82 */ /* 0x000ee20000000800 */
[----:B------:R2:W4:Y:S04]  /*9b60*/  LDG.E.U16 R71, desc[UR4][R76.64] ;  /* 0x000000044c477981 */ /* 0x000528000c1e1500 */
[----:B------:R0:W4:Y:S03]  /*9b70*/  LDG.E.U16 R73, desc[UR4][R74.64] ;  /* 0x000000044a497981 */ /* 0x000126000c1e1500 */
[----:B------:R-:W3:Y:S01]  /*9b80*/  LDC R90, c[0x0][0x248] ;  /* 0x00009200ff5a7b82 */ /* 0x000ee20000000800 */
[----:B--2---:R-:W-:-:S02]  /*9b90*/  IMAD R76, R84, 0x2a8, RZ ;  /* 0x000002a8544c7824 */ /* 0x004fc400078e02ff */
[----:B0-----:R-:W-:-:S05]  /*9ba0*/  IMAD R74, R79, 0x29e, RZ ;  /* 0x0000029e4f4a7824 */ /* 0x001fca00078e02ff */
[----:B------:R-:W0:Y:S01]  /*9bb0*/  LDC R92, c[0x0][0x248] ;  /* 0x00009200ff5c7b82 */ /* 0x000e220000000800 */
[----:B------:R-:W-:Y:S02]  /*9bc0*/  IMAD R75, R80, 0x14f, RZ ;  /* 0x0000014f504b7824 */ /* 0x000fe400078e02ff */
[----:B------:R-:W-:Y:S01]  /*9bd0*/  IMAD R80, R85, 0x2a6, RZ ;  /* 0x000002a655507824 */ /* 0x000fe200078e02ff */
[-C--:B------:R-:W-:Y:S01]  /*9be0*/  IADD3 R74, P0, R74, R120.reuse, RZ ;  /* 0x000000784a4a7210 */ /* 0x080fe20007f1e0ff */
[----:B------:R-:W-:Y:S01]  /*9bf0*/  IMAD R77, R89, 0x153, RZ ;  /* 0x00000153594d7824 */ /* 0x000fe200078e02ff */
[-C--:B------:R-:W-:Y:S01]  /*9c00*/  IADD3 R76, P2, R76, R120.reuse, RZ ;  /* 0x000000784c4c7210 */ /* 0x080fe20007f5e0ff */
[----:B-1----:R-:W-:Y:S01]  /*9c10*/  IMAD R79, R81, 0x155, RZ ;  /* 0x00000155514f7824 */ /* 0x002fe200078e02ff */
[----:B------:R-:W-:Y:S01]  /*9c20*/  IADD3 R80, P1, R80, R120, RZ ;  /* 0x0000007850507210 */ /* 0x000fe20007f3e0ff */
[----:B------:R-:W1:Y:S01]  /*9c30*/  LDC R89, c[0x0][0x248] ;  /* 0x00009200ff597b82 */ /* 0x000e620000000800 */
[----:B------:R-:W-:-:S02]  /*9c40*/  LEA.HI.X.SX32 R75, R75, R121, 0x1, P0 ;  /* 0x000000794b4b7211 */ /* 0x000fc400000f0eff */
[----:B------:R-:W-:Y:S02]  /*9c50*/  IADD3 R78, P0, R78, R120, RZ ;  /* 0x000000784e4e7210 */ /* 0x000fe40007f1e0ff */
[-C--:B------:R-:W-:Y:S01]  /*9c60*/  LEA.HI.X.SX32 R81, R77, R121.reuse, 0x1, P1 ;  /* 0x000000794d517211 */ /* 0x080fe200008f0eff */
[----:B------:R-:W2:Y:S01]  /*9c70*/  LDG.E.U16 R74, desc[UR4][R74.64] ;  /* 0x000000044a4a7981 */ /* 0x000ea2000c1e1500 */
[-C--:B------:R-:W-:Y:S01]  /*9c80*/  LEA.HI.X.SX32 R77, R130, R121.reuse, 0x1, P2 ;  /* 0x00000079824d7211 */ /* 0x080fe200010f0eff */
[----:B------:R-:W5:Y:S01]  /*9c90*/  LDC R175, c[0x0][0x248] ;  /* 0x00009200ffaf7b82 */ /* 0x000f620000000800 */
[----:B------:R-:W-:-:S03]  /*9ca0*/  LEA.HI.X.SX32 R79, R79, R121, 0x1, P0 ;  /* 0x000000794f4f7211 */ /* 0x000fc600000f0eff */
[----:B------:R-:W2:Y:S01]  /*9cb0*/  LDG.E.U16 R76, desc[UR4][R76.64] ;  /* 0x000000044c4c7981 */ /* 0x000ea2000c1e1500 */
[----:B------:R-:W-:-:S03]  /*9cc0*/  IMAD R84, R93, 0x2ae, RZ ;  /* 0x000002ae5d547824 */ /* 0x000fc600078e02ff */
[----:B------:R3:W2:Y:S01]  /*9cd0*/  LDG.E.U16 R75, desc[UR4][R80.64] ;  /* 0x00000004504b7981 */ /* 0x0006a2000c1e1500 */
[----:B------:R-:W-:Y:S01]  /*9ce0*/  IMAD R85, R99, 0x2b8, RZ ;  /* 0x000002b863557824 */ /* 0x000fe200078e02ff */
[----:B------:R-:W1:Y:S02]  /*9cf0*/  LDC R93, c[0x0][0x248] ;  /* 0x00009200ff5d7b82 */ /* 0x000e640000000800 */
[----:B------:R3:W2:Y:S02]  /*9d00*/  LDG.E.U16 R77, desc[UR4][R78.64] ;  /* 0x000000044e4d7981 */ /* 0x0006a4000c1e1500 */
[----:B---3--:R-:W-:Y:S01]  /*9d10*/  IMAD R80, R97, 0x2b6, RZ ;  /* 0x000002b661507824 */ /* 0x008fe200078e02ff */
[----:B------:R-:W-:Y:S01]  /*9d20*/  IADD3 R84, P1, R84, R120, RZ ;  /* 0x0000007854547210 */ /* 0x000fe20007f3e0ff */
[----:B------:R-:W-:Y:S02]  /*9d30*/  IMAD R81, R94, 0x157, RZ ;  /* 0x000001575e517824 */ /* 0x000fe400078e02ff */
[----:B------:R-:W3:Y:S01]  /*9d40*/  LDC R99, c[0x0][0x248] ;  /* 0x00009200ff637b82 */ /* 0x000ee20000000800 */
[----:B------:R-:W-:-:S05]  /*9d50*/  IMAD R78, R86, 0x2ac, RZ ;  /* 0x000002ac564e7824 */ /* 0x000fca00078e02ff */
[-C--:B------:R-:W-:Y:S01]  /*9d60*/  IADD3 R78, P0, R78, R120.reuse, RZ ;  /* 0x000000784e4e7210 */ /* 0x080fe20007f1e0ff */
[----:B------:R-:W-:Y:S01]  /*9d70*/  IMAD R86, R100, 0x15b, RZ ;  /* 0x0000015b64567824 */ /* 0x000fe200078e02ff */
[----:B------:R-:W3:Y:S02]  /*9d80*/  LDC R94, c[0x0][0x248] ;  /* 0x00009200ff5e7b82 */ /* 0x000ee40000000800 */
[-C--:B------:R-:W-:Y:S02]  /*9d90*/  LEA.HI.X.SX32 R79, R82, R121.reuse, 0x1, P0 ;  /* 0x00000079524f7211 */ /* 0x080fe400000f0eff */
[-C--:B------:R-:W-:Y:S02]  /*9da0*/  IADD3 R80, P0, R80, R120.reuse, RZ ;  /* 0x0000007850507210 */ /* 0x080fe40007f1e0ff */
[----:B------:R-:W-:Y:S01]  /*9db0*/  IADD3 R82, P2, R85, R120, RZ ;  /* 0x0000007855527210 */ /* 0x000fe20007f5e0ff */
[----:B------:R-:W2:Y:S01]  /*9dc0*/  LDG.E.U16 R78, desc[UR4][R78.64] ;  /* 0x000000044e4e7981 */ /* 0x000ea2000c1e1500 */
[-C--:B------:R-:W-:Y:S01]  /*9dd0*/  LEA.HI.X.SX32 R85, R81, R121.reuse, 0x1, P1 ;  /* 0x0000007951557211 */ /* 0x080fe200008f0eff */
[----:B------:R-:W3:Y:S01]  /*9de0*/  LDC R100, c[0x0][0x248] ;  /* 0x00009200ff647b82 */ /* 0x000ee20000000800 */
[----:B------:R-:W-:-:S02]  /*9df0*/  LEA.HI.X.SX32 R81, R86, R121, 0x1, P0 ;  /* 0x0000007956517211 */ /* 0x000fc400000f0eff */
[----:B------:R-:W-:-:S03]  /*9e00*/  LEA.HI.X.SX32 R83, R83, R121, 0x1, P2 ;  /* 0x0000007953537211 */ /* 0x000fc600010f0eff */
[----:B------:R-:W2:Y:S02]  /*9e10*/  LDG.E.U16 R80, desc[UR4][R80.64] ;  /* 0x0000000450507981 */ /* 0x000ea4000c1e1500 */
[----:B------:R-:W3:Y:S02]  /*9e20*/  LDC R130, c[0x0][0x248] ;  /* 0x00009200ff827b82 */ /* 0x000ee40000000800 */
[----:B------:R0:W2:Y:S04]  /*9e30*/  LDG.E.U16 R79, desc[UR4][R84.64] ;  /* 0x00000004544f7981 */ /* 0x0000a8000c1e1500 */
[----:B------:R1:W2:Y:S01]  /*9e40*/  LDG.E.U16 R81, desc[UR4][R82.64] ;  /* 0x0000000452517981 */ /* 0x0002a2000c1e1500 */
[----:B------:R-:W-:Y:S01]  /*9e50*/  IMAD R86, R101, 0x2c6, RZ ;  /* 0x000002c665567824 */ /* 0x000fe200078e02ff */
[----:B------:R-:W3:Y:S01]  /*9e60*/  LDC R97, c[0x0][0x248] ;  /* 0x00009200ff617b82 */ /* 0x000ee20000000800 */
[----:B0-----:R-:W-:-:S02]  /*9e70*/  IMAD R84, R92, 0x2be, RZ ;  /* 0x000002be5c547824 */ /* 0x001fc400078e02ff */
[----:B-1----:R-:W-:-:S05]  /*9e80*/  IMAD R82, R88, 0x2ba, RZ ;  /* 0x000002ba58527824 */ /* 0x002fca00078e02ff */
[----:B------:R-:W0:Y:S01]  /*9e90*/  LDC R101, c[0x0][0x248] ;  /* 0x00009200ff657b82 */ /* 0x000e220000000800 */
[----:B------:R-:W-:Y:S02]  /*9ea0*/  IMAD R83, R89, 0x15d, RZ ;  /* 0x0000015d59537824 */ /* 0x000fe400078e02ff */
[----:B------:R-:W-:Y:S01]  /*9eb0*/  IMAD R88, R90, 0x2bc, RZ ;  /* 0x000002bc5a587824 */ /* 0x000fe200078e02ff */
[-C--:B------:R-:W-:Y:S01]  /*9ec0*/  IADD3 R82, P0, R82, R120.reuse, RZ ;  /* 0x0000007852527210 */ /* 0x080fe20007f1e0ff */
[----:B------:R-:W-:Y:S01]  /*9ed0*/  IMAD R85, R96, 0x15f, RZ ;  /* 0x0000015f60557824 */ /* 0x000fe200078e02ff */
[-C--:B------:R-:W-:Y:S01]  /*9ee0*/  IADD3 R84, P2, R84, R120.reuse, RZ ;  /* 0x0000007854547210 */ /* 0x080fe20007f5e0ff */
[----:B------:R-:W-:Y:S01]  /*9ef0*/  IMAD R90, R93, 0x163, RZ ;  /* 0x000001635d5a7824 */ /* 0x000fe200078e02ff */
        /* <DEDUP_REMOVED lines=10> */
[----:B---3--:R-:W-:Y:S02]  /*9fa0*/  IMAD R92, R99, 0x2ca, RZ ;  /* 0x000002ca635c7824 */ /* 0x008fe400078e02ff */
[----:B------:R-:W-:Y:S01]  /*9fb0*/  IMAD R130, R130, 0x164, RZ ;  /* 0x0000016482827824 */ /* 0x000fe200078e02ff */
[----:B------:R3:W2:Y:S01]  /*9fc0*/  LDG.E.U16 R83, desc[UR4][R88.64] ;  /* 0x0000000458537981 */ /* 0x0006a2000c1e1500 */
[----:B------:R-:W-:Y:S01]  /*9fd0*/  IMAD R90, R105, 0x2ce, RZ ;  /* 0x000002ce695a7824 */ /* 0x000fe200078e02ff */
[----:B------:R-:W5:Y:S02]  /*9fe0*/  LDC R177, c[0x0][0x248] ;  /* 0x00009200ffb17b82 */ /* 0x000f640000000800 */
[----:B------:R3:W2:Y:S02]  /*9ff0*/  LDG.E.U16 R85, desc[UR4][R86.64] ;  /* 0x0000000456557981 */ /* 0x0006a4000c1e1500 */
[----:B---3--:R-:W-:Y:S01]  /*a000*/  IMAD R88, R100, 0x2cc, RZ ;  /* 0x000002cc64587824 */ /* 0x008fe200078e02ff */
[----:B------:R-:W-:Y:S01]  /*a010*/  IADD3 R92, P1, R92, R120, RZ ;  /* 0x000000785c5c7210 */ /* 0x000fe20007f3e0ff */
[----:B------:R-:W-:-:S02]  /*a020*/  IMAD R89, R104, 0x165, RZ ;  /* 0x0000016568597824 */ /* 0x000fc400078e02ff */
[----:B------:R-:W3:Y:S01]  /*a030*/  LDC R99, c[0x0][0x248] ;  /* 0x00009200ff637b82 */ /* 0x000ee20000000800 */
[----:B------:R-:W-:Y:S01]  /*a040*/  IMAD R86, R94, 0x2c8, RZ ;  /* 0x000002c85e567824 */ /* 0x000fe200078e02ff */
[----:B------:R-:W-:-:S04]  /*a050*/  IADD3 R88, P2, R88, R120, RZ ;  /* 0x0000007858587210 */ /* 0x000fc80007f5e0ff */
[-C--:B------:R-:W-:Y:S01]  /*a060*/  IADD3 R86, P0, R86, R120.reuse, RZ ;  /* 0x0000007856567210 */ /* 0x080fe20007f1e0ff */
[----:B------:R-:W-:Y:S01]  /*a070*/  IMAD R94, R109, 0x167, RZ ;  /* 0x000001676d5e7824 */ /* 0x000fe200078e02ff */
[-C--:B------:R-:W-:Y:S01]  /*a080*/  LEA.HI.X.SX32 R93, R89, R121.reuse, 0x1, P1 ;  /* 0x00000079595d7211 */ /* 0x080fe200008f0eff */
[----:B------:R-:W3:Y:S01]  /*a090*/  LDC R100, c[0x0][0x248] ;  /* 0x00009200ff647b82 */ /* 0x000ee20000000800 */
[-C--:B------:R-:W-:Y:S02]  /*a0a0*/  LEA.HI.X.SX32 R87, R130, R121.reuse, 0x1, P0 ;  /* 0x0000007982577211 */ /* 0x080fe400000f0eff */
[----:B------:R-:W-:Y:S02]  /*a0b0*/  IADD3 R90, P0, R90, R120, RZ ;  /* 0x000000785a5a7210 */ /* 0x000fe40007f1e0ff */
[-C--:B------:R-:W-:Y:S01]  /*a0c0*/  LEA.HI.X.SX32 R89, R91, R121.reuse, 0x1, P2 ;  /* 0x000000795b597211 */ /* 0x080fe200010f0eff */
[----:B------:R-:W2:Y:S01]  /*a0d0*/  LDG.E.U16 R86, desc[UR4][R86.64] ;  /* 0x0000000456567981 */ /* 0x000ea2000c1e1500 */
[----:B------:R-:W-:Y:S01]  /*a0e0*/  LEA.HI.X.SX32 R91, R94, R121, 0x1, P0 ;  /* 0x000000795e5b7211 */ /* 0x000fe200000f0eff */
[----:B------:R-:W3:Y:S02]  /*a0f0*/  LDC R105, c[0x0][0x248] ;  /* 0x00009200ff697b82 */ /* 0x000ee40000000800 */
[----:B------:R-:W2:Y:S01]  /*a100*/  LDG.E.U16 R88, desc[UR4][R88.64] ;  /* 0x0000000458587981 */ /* 0x000ea2000c1e1500 */
[----:B------:R-:W-:-:S05]  /*a110*/  IMAD R94, R106, 0x2dc, RZ ;  /* 0x000002dc6a5e7824 */ /* 0x000fca00078e02ff */
[----:B------:R-:W3:Y:S01]  /*a120*/  LDC R104, c[0x0][0x248] ;  /* 0x00009200ff687b82 */ /* 0x000ee20000000800 */
[----:B------:R-:W2:Y:S04]  /*a130*/  LDG.E.U16 R87, desc[UR4][R92.64] ;  /* 0x000000045c577981 */ /* 0x000ea8000c1e1500 */
[----:B------:R1:W2:Y:S03]  /*a140*/  LDG.E.U16 R89, desc[UR4][R90.64] ;  /* 0x000000045a597981 */ /* 0x0002a6000c1e1500 */
[----:B------:R-:W3:Y:S01]  /*a150*/  LDC R109, c[0x0][0x248] ;  /* 0x00009200ff6d7b82 */ /* 0x000ee20000000800 */
[----:B-1----:R-:W-:-:S07]  /*a160*/  IMAD R90, R96, 0x2d6, RZ ;  /* 0x000002d6605a7824 */ /* 0x002fce00078e02ff */
[----:B------:R-:W1:Y:S01]  /*a170*/  LDC R130, c[0x0][0x248] ;  /* 0x00009200ff827b82 */ /* 0x000e620000000800 */
[----:B0-----:R-:W-:Y:S02]  /*a180*/  IMAD R91, R101, 0x16b, RZ ;  /* 0x0000016b655b7824 */ /* 0x001fe400078e02ff */
[----:B------:R-:W-:Y:S01]  /*a190*/  IMAD R96, R97, 0x2d8, RZ ;  /* 0x000002d861607824 */ /* 0x000fe200078e02ff */
[----:B------:R-:W-:Y:S01]  /*a1a0*/  IADD3 R90, P0, R90, R120, RZ ;  /* 0x000000785a5a7210 */ /* 0x000fe20007f1e0ff */
[----:B------:R-:W-:-:S03]  /*a1b0*/  IMAD R92, R108, 0x2da, RZ ;  /* 0x000002da6c5c7824 */ /* 0x000fc600078e02ff */
[----:B------:R-:W0:Y:S01]  /*a1c0*/  LDC R101, c[0x0][0x248] ;  /* 0x00009200ff657b82 */ /* 0x000e220000000800 */
[-C--:B------:R-:W-:Y:S01]  /*a1d0*/  LEA.HI.X.SX32 R91, R91, R121.reuse, 0x1, P0 ;  /* 0x000000795b5b7211 */ /* 0x080fe200000f0eff */
[----:B------:R-:W-:Y:S01]  /*a1e0*/  IMAD R93, R112, 0x16d, RZ ;  /* 0x0000016d705d7824 */ /* 0x000fe200078e02ff */
[-C--:B------:R-:W-:Y:S02]  /*a1f0*/  IADD3 R96, P1, R96, R120.reuse, RZ ;  /* 0x0000007860607210 */ /* 0x080fe40007f3e0ff */
[-C--:B------:R-:W-:Y:S01]  /*a200*/  IADD3 R92, P0, R92, R120.reuse, RZ ;  /* 0x000000785c5c7210 */ /* 0x080fe20007f1e0ff */
[----:B------:R-:W2:Y:S01]  /*a210*/  LDG.E.U16 R90, desc[UR4][R90.64] ;  /* 0x000000045a5a7981 */ /* 0x000ea2000c1e1500 */
[----:B------:R-:W-:Y:S01]  /*a220*/  IADD3 R94, P2, R94, R120, RZ ;  /* 0x000000785e5e7210 */ /* 0x000fe20007f5e0ff */
[----:B------:R-:W5:Y:S01]  /*a230*/  LDC R106, c[0x0][0x248] ;  /* 0x00009200ff6a7b82 */ /* 0x000f620000000800 */
[-C--:B------:R-:W-:Y:S02]  /*a240*/  LEA.HI.X.SX32 R97, R95, R121.reuse, 0x1, P1 ;  /* 0x000000795f617211 */ /* 0x080fe400008f0eff */
[----:B------:R-:W-:-:S02]  /*a250*/  LEA.HI.X.SX32 R93, R93, R121, 0x1, P0 ;  /* 0x000000795d5d7211 */ /* 0x000fc400000f0eff */
[----:B------:R-:W-:-:S03]  /*a260*/  LEA.HI.X.SX32 R95, R98, R121, 0x1, P2 ;  /* 0x00000079625f7211 */ /* 0x000fc600010f0eff */
[----:B------:R-:W2:Y:S01]  /*a270*/  LDG.E.U16 R92, desc[UR4][R92.64] ;  /* 0x000000045c5c7981 */ /* 0x000ea2000c1e1500 */
[----:B------:R-:W-:Y:S01]  /*a280*/  IMAD R98, R110, 0x2ea, RZ ;  /* 0x000002ea6e627824 */ /* 0x000fe200078e02ff */
[----:B------:R-:W4:Y:S02]  /*a290*/  LDC R108, c[0x0][0x248] ;  /* 0x00009200ff6c7b82 */ /* 0x000f240000000800 */
[----:B------:R3:W2:Y:S04]  /*a2a0*/  LDG.E.U16 R91, desc[UR4][R96.64] ;  /* 0x00000004605b7981 */ /* 0x0006a8000c1e1500 */
[----:B------:R3:W2:Y:S01]  /*a2b0*/  LDG.E.U16 R93, desc[UR4][R94.64] ;  /* 0x000000045e5d7981 */ /* 0x0006a2000c1e1500 */
[----:B-1----:R-:W-:Y:S01]  /*a2c0*/  IMAD R130, R130, 0x174, RZ ;  /* 0x0000017482827824 */ /* 0x002fe200078e02ff */
[----:B------:R-:W1:Y:S01]  /*a2d0*/  LDC R110, c[0x0][0x248] ;  /* 0x00009200ff6e7b82 */ /* 0x000e620000000800 */
[----:B---3--:R-:W-:-:S02]  /*a2e0*/  IMAD R96, R104, 0x2e8, RZ ;  /* 0x000002e868607824 */ /* 0x008fc400078e02ff */
[----:B------:R-:W-:-:S05]  /*a2f0*/  IMAD R94, R99, 0x2de, RZ ;  /* 0x000002de635e7824 */ /* 0x000fca00078e02ff */
[----:B------:R-:W3:Y:S01]  /*a300*/  LDC R112, c[0x0][0x248] ;  /* 0x00009200ff707b82 */ /* 0x000ee20000000800 */
[----:B------:R-:W-:Y:S02]  /*a310*/  IMAD R95, R100, 0x16f, RZ ;  /* 0x0000016f645f7824 */ /* 0x000fe400078e02ff */
[----:B------:R-:W-:Y:S01]  /*a320*/  IMAD R100, R105, 0x2e6, RZ ;  /* 0x000002e669647824 */ /* 0x000fe200078e02ff */
[-C--:B------:R-:W-:Y:S01]  /*a330*/  IADD3 R94, P0, R94, R120.reuse, RZ ;  /* 0x000000785e5e7210 */ /* 0x080fe20007f1e0ff */
[----:B------:R-:W-:Y:S01]  /*a340*/  IMAD R97, R109, 0x173, RZ ;  /* 0x000001736d617824 */ /* 0x000fe200078e02ff */
[-C--:B------:R-:W-:Y:S01]  /*a350*/  IADD3 R96, P2, R96, R120.reuse, RZ ;  /* 0x0000007860607210 */ /* 0x080fe20007f5e0ff */
[----:B0-----:R-:W-:Y:S01]  /*a360*/  IMAD R99, R101, 0x175, RZ ;  /* 0x0000017565637824 */ /* 0x001fe200078e02ff */
[----:B------:R-:W-:Y:S01]  /*a370*/  IADD3 R100, P1, R100, R120, RZ ;  /* 0x0000007864647210 */ /* 0x000fe20007f3e0ff */
[----:B------:R-:W0:Y:S01]  /*a380*/  LDC R109, c[0x0][0x248] ;  /* 0x00009200ff6d7b82 */ /* 0x000e220000000800 */
[----:B------:R-:W-:-:S02]  /*a390*/  LEA.HI.X.SX32 R95, R95, R121, 0x1, P0 ;  /* 0x000000795f5f7211 */ /* 0x000fc400000f0eff */
[----:B------:R-:W-:Y:S02]  /*a3a0*/  IADD3 R98, P0, R98, R120, RZ ;  /* 0x0000007862627210 */ /* 0x000fe40007f1e0ff */
[-C--:B------:R-:W-:Y:S01]  /*a3b0*/  LEA.HI.X.SX32 R101, R97, R121.reuse, 0x1, P1 ;  /* 0x0000007961657211 */ /* 0x080fe200008f0eff */
[----:B------:R-:W2:Y:S01]  /*a3c0*/  LDG.E.U16 R94, desc[UR4][R94.64] ;  /* 0x000000045e5e7981 */ /* 0x000ea2000c1e1500 */
[-C--:B------:R-:W-:Y:S01]  /*a3d0*/  LEA.HI.X.SX32 R97, R130, R121.reuse, 0x1, P2 ;  /* 0x0000007982617211 */ /* 0x080fe200010f0eff */
[----:B------:R-:W2:Y:S01]  /*a3e0*/  LDC R171, c[0x0][0x248] ;  /* 0x00009200ffab7b82 */ /* 0x000ea20000000800 */
[----:B------:R-:W-:-:S03]  /*a3f0*/  LEA.HI.X.SX32 R99, R99, R121, 0x1, P0 ;  /* 0x0000007963637211 */ /* 0x000fc600000f0eff */
[----:B------:R-:W2:Y:S01]  /*a400*/  LDG.E.U16 R96, desc[UR4][R96.64] ;  /* 0x0000000460607981 */ /* 0x000ea2000c1e1500 */
[----:B------:R-:W-:-:S03]  /*a410*/  IMAD R104, R113, 0x2ee, RZ ;  /* 0x000002ee71687824 */ /* 0x000fc600078e02ff */
[----:B------:R5:W2:Y:S01]  /*a420*/  LDG.E.U16 R95, desc[UR4][R100.64] ;  /* 0x00000004645f7981 */ /* 0x000aa2000c1e1500 */
[----:B------:R-:W-:Y:S01]  /*a430*/  IMAD R105, R119, 0x2f8, RZ ;  /* 0x000002f877697824 */ /* 0x000fe200078e02ff */
[----:B------:R-:W1:Y:S02]  /*a440*/  LDC R113, c[0x0][0x248] ;  /* 0x00009200ff717b82 */ /* 0x000e640000000800 */
[----:B------:R5:W2:Y:S02]  /*a450*/  LDG.E.U16 R97, desc[UR4][R98.64] ;  /* 0x0000000462617981 */ /* 0x000aa4000c1e1500 */
[----:B-----5:R-:W-:Y:S01]  /*a460*/  IMAD R100, R117, 0x2f6, RZ ;  /* 0x000002f675647824 */ /* 0x020fe200078e02ff */
[----:B------:R-:W-:Y:S01]  /*a470*/  IADD3 R104, P1, R104, R120, RZ ;  /* 0x0000007868687210 */ /* 0x000fe20007f3e0ff */
[----:B------:R-:W-:Y:S02]  /*a480*/  IMAD R101, R114, 0x177, RZ ;  /* 0x0000017772657824 */ /* 0x000fe400078e02ff */
[----:B------:R-:W5:Y:S01]  /*a490*/  LDC R119, c[0x0][0x248] ;  /* 0x00009200ff777b82 */ /* 0x000f620000000800 */
[----:B------:R-:W-:-:S05]  /*a4a0*/  IMAD R98, R106, 0x2ec, RZ ;  /* 0x000002ec6a627824 */ /* 0x000fca00078e02ff */
[-C--:B------:R-:W-:Y:S01]  /*a4b0*/  IADD3 R98, P0, R98, R120.reuse, RZ ;  /* 0x0000007862627210 */ /* 0x080fe20007f1e0ff */
[----:B------:R-:W-:Y:S01]  /*a4c0*/  IMAD R106, R122, 0x17b, RZ ;  /* 0x0000017b7a6a7824 */ /* 0x000fe200078e02ff */
[----:B------:R-:W5:Y:S02]  /*a4d0*/  LDC R114, c[0x0][0x248] ;  /* 0x00009200ff727b82 */ /* 0x000f640000000800 */
[-C--:B------:R-:W-:Y:S02]  /*a4e0*/  LEA.HI.X.SX32 R99, R102, R121.reuse, 0x1, P0 ;  /* 0x0000007966637211 */ /* 0x080fe400000f0eff */
[-C--:B------:R-:W-:Y:S02]  /*a4f0*/  IADD3 R100, P0, R100, R120.reuse, RZ ;  /* 0x0000007864647210 */ /* 0x080fe40007f1e0ff */
[----:B------:R-:W-:Y:S01]  /*a500*/  IADD3 R102, P2, R105, R120, RZ ;  /* 0x0000007869667210 */ /* 0x000fe20007f5e0ff */
[----:B------:R-:W2:Y:S01]  /*a510*/  LDG.E.U16 R98, desc[UR4][R98.64] ;  /* 0x0000000462627981 */ /* 0x000ea2000c1e1500 */
[-C--:B------:R-:W-:Y:S01]  /*a520*/  LEA.HI.X.SX32 R105, R101, R121.reuse, 0x1, P1 ;  /* 0x0000007965697211 */ /* 0x080fe200008f0eff */
[----:B------:R-:W5:Y:S01]  /*a530*/  LDC R122, c[0x0][0x248] ;  /* 0x00009200ff7a7b82 */ /* 0x000f620000000800 */
[----:B------:R-:W-:-:S02]  /*a540*/  LEA.HI.X.SX32 R101, R106, R121, 0x1, P0 ;  /* 0x000000796a657211 */ /* 0x000fc400000f0eff */
[----:B------:R-:W-:-:S03]  /*a550*/  LEA.HI.X.SX32 R103, R103, R121, 0x1, P2 ;  /* 0x0000007967677211 */ /* 0x000fc600010f0eff */
[----:B------:R-:W2:Y:S01]  /*a560*/  LDG.E.U16 R100, desc[UR4][R100.64] ;  /* 0x0000000464647981 */ /* 0x000ea2000c1e1500 */
[----:B------:R-:W-:Y:S01]  /*a570*/  IMAD R106, R123, 0x306, RZ ;  /* 0x000003067b6a7824 */ /* 0x000fe200078e02ff */
[----:B------:R-:W5:Y:S02]  /*a580*/  LDC R117, c[0x0][0x248] ;  /* 0x00009200ff757b82 */ /* 0x000f640000000800 */
[----:B------:R3:W2:Y:S04]  /*a590*/  LDG.E.U16 R99, desc[UR4][R104.64] ;  /* 0x0000000468637981 */ /* 0x0006a8000c1e1500 */
[----:B------:R4:W2:Y:S02]  /*a5a0*/  LDG.E.U16 R101, desc[UR4][R102.64] ;  /* 0x0000000466657981 */ /* 0x0008a4000c1e1500 */
[----:B------:R-:W5:Y:S01]  /*a5b0*/  LDC R123, c[0x0][0x248] ;  /* 0x00009200ff7b7b82 */ /* 0x000f620000000800 */
[----:B---3--:R-:W-:-:S07]  /*a5c0*/  IMAD R104, R112, 0x2fe, RZ ;  /* 0x000002fe70687824 */ /* 0x008fce00078e02ff */
[----:B------:R-:W3:Y:S01]  /*a5d0*/  LDC R130, c[0x0][0x248] ;  /* 0x00009200ff827b82 */ /* 0x000ee20000000800 */
[----:B----4-:R-:W-:Y:S02]  /*a5e0*/  IMAD R102, R108, 0x2fa, RZ ;  /* 0x000002fa6c667824 */ /* 0x010fe400078e02ff */
[----:B0-----:R-:W-:Y:S02]  /*a5f0*/  IMAD R103, R109, 0x17d, RZ ;  /* 0x0000017d6d677824 */ /* 0x001fe400078e02ff */
[----:B-1----:R-:W-:Y:S01]  /*a600*/  IMAD R108, R110, 0x2fc, RZ ;  /* 0x000002fc6e6c7824 */ /* 0x002fe200078e02ff */
[-C--:B------:R-:W-:Y:S01]  /*a610*/  IADD3 R102, P0, R102, R120.reuse, RZ ;  /* 0x0000007866667210 */ /* 0x080fe20007f1e0ff */
[----:B------:R-:W-:Y:S01]  /*a620*/  IMAD R105, R116, 0x17f, RZ ;  /* 0x0000017f74697824 */ /* 0x000fe200078e02ff */
[-C--:B------:R-:W-:Y:S01]  /*a630*/  IADD3 R104, P2, R104, R120.reuse, RZ ;  /* 0x0000007868687210 */ /* 0x080fe20007f5e0ff */
[----:B------:R-:W-:Y:S01]  /*a640*/  IMAD R110, R113, 0x183, RZ ;  /* 0x00000183716e7824 */ /* 0x000fe200078e02ff */
[----:B------:R-:W-:Y:S01]  /*a650*/  IADD3 R108, P1, R108, R120, RZ ;  /* 0x000000786c6c7210 */ /* 0x000fe20007f3e0ff */
[----:B------:R-:W0:Y:S01]  /*a660*/  LDC R116, c[0x0][0x248] ;  /* 0x00009200ff747b82 */ /* 0x000e220000000800 */
[----:B------:R-:W-:-:S02]  /*a670*/  LEA.HI.X.SX32 R103, R103, R121, 0x1, P0 ;  /* 0x0000007967677211 */ /* 0x000fc400000f0eff */
[----:B------:R-:W-:Y:S02]  /*a680*/  IADD3 R106, P0, R106, R120, RZ ;  /* 0x000000786a6a7210 */ /* 0x000fe40007f1e0ff */
[-C--:B------:R-:W-:Y:S01]  /*a690*/  LEA.HI.X.SX32 R109, R107, R121.reuse, 0x1, P1 ;  /* 0x000000796b6d7211 */ /* 0x080fe200008f0eff */
[----:B------:R-:W4:Y:S01]  /*a6a0*/  LDG.E.U16 R102, desc[UR4][R102.64] ;  /* 0x0000000466667981 */ /* 0x000f22000c1e1500 */
[-C--:B------:R-:W-:Y:S01]  /*a6b0*/  LEA.HI.X.SX32 R105, R105, R121.reuse, 0x1, P2 ;  /* 0x0000007969697211 */ /* 0x080fe200010f0eff */
[----:B------:R-:W1:Y:S01]  /*a6c0*/  LDC R179, c[0x0][0x248] ;  /* 0x00009200ffb37b82 */ /* 0x000e620000000800 */
[----:B------:R-:W-:-:S03]  /*a6d0*/  LEA.HI.X.SX32 R107, R110, R121, 0x1, P0 ;  /* 0x000000796e6b7211 */ /* 0x000fc600000f0eff */
[----:B------:R-:W4:Y:S01]  /*a6e0*/  LDG.E.U16 R104, desc[UR4][R104.64] ;  /* 0x0000000468687981 */ /* 0x000f22000c1e1500 */
[----:B-----5:R-:W-:-:S03]  /*a6f0*/  IMAD R112, R119, 0x30a, RZ ;  /* 0x0000030a77707824 */ /* 0x020fc600078e02ff */
[----:B------:R5:W4:Y:S01]  /*a700*/  LDG.E.U16 R103, desc[UR4][R108.64] ;  /* 0x000000046c677981 */ /* 0x000b22000c1e1500 */
[----:B------:R-:W-:Y:S01]  /*a710*/  IMAD R110, R125, 0x30e, RZ ;  /* 0x0000030e7d6e7824 */ /* 0x000fe200078e02ff */
[----:B------:R-:W1:Y:S02]  /*a720*/  LDC R185, c[0x0][0x248] ;  /* 0x00009200ffb97b82 */ /* 0x000e640000000800 */
[----:B------:R3:W4:Y:S01]  /*a730*/  LDG.E.U16 R105, desc[UR4][R106.64] ;  /* 0x000000046a697981 */ /* 0x000722000c1e1500 */
[----:B-----5:R-:W-:Y:S01]  /*a740*/  IMAD R108, R122, 0x30c, RZ ;  /* 0x0000030c7a6c7824 */ /* 0x020fe200078e02ff */
[----:B------:R-:W-:Y:S01]  /*a750*/  IADD3 R112, P1, R112, R120, RZ ;  /* 0x0000007870707210 */ /* 0x000fe20007f3e0ff */
[----:B------:R-:W-:-:S03]  /*a760*/  IMAD R109, R124, 0x185, RZ ;  /* 0x000001857c6d7824 */ /* 0x000fc600078e02ff */
[----:B------:R-:W5:Y:S01]  /*a770*/  LDC R119, c[0x0][0x248] ;  /* 0x00009200ff777b82 */ /* 0x000f620000000800 */
[----:B---3--:R-:W-:Y:S01]  /*a780*/  IMAD R106, R114, 0x308, RZ ;  /* 0x00000308726a7824 */ /* 0x008fe200078e02ff */
        /* <DEDUP_REMOVED lines=8> */
[----:B------:R-:W4:Y:S01]  /*a810*/  LDG.E.U16 R106, desc[UR4][R106.64] ;  /* 0x000000046a6a7981 */ /* 0x000f22000c1e1500 */
[----:B------:R-:W-:Y:S01]  /*a820*/  LEA.HI.X.SX32 R111, R114, R121, 0x1, P0 ;  /* 0x00000079726f7211 */ /* 0x000fe200000f0eff */
[----:B------:R-:W1:Y:S02]  /*a830*/  LDC R125, c[0x0][0x248] ;  /* 0x00009200ff7d7b82 */ /* 0x000e640000000800 */
[----:B------:R-:W4:Y:S01]  /*a840*/  LDG.E.U16 R108, desc[UR4][R108.64] ;  /* 0x000000046c6c7981 */ /* 0x000f22000c1e1500 */
[----:B------:R-:W-:-:S05]  /*a850*/  IMAD R114, R128, 0x31c, RZ ;  /* 0x0000031c80727824 */ /* 0x000fca00078e02ff */
[----:B------:R-:W5:Y:S01]  /*a860*/  LDC R124, c[0x0][0x248] ;  /* 0x00009200ff7c7b82 */ /* 0x000f620000000800 */
[----:B------:R-:W4:Y:S04]  /*a870*/  LDG.E.U16 R107, desc[UR4][R112.64] ;  /* 0x00000004706b7981 */ /* 0x000f28000c1e1500 */
[----:B------:R0:W4:Y:S03]  /*a880*/  LDG.E.U16 R109, desc[UR4][R110.64] ;  /* 0x000000046e6d7981 */ /* 0x000126000c1e1500 */
[----:B------:R-:W3:Y:S01]  /*a890*/  LDC R249, c[0x0][0x248] ;  /* 0x00009200fff97b82 */ /* 0x000ee20000000800 */
[----:B0-----:R-:W-:-:S07]  /*a8a0*/  IMAD R110, R116, 0x316, RZ ;  /* 0x00000316746e7824 */ /* 0x001fce00078e02ff */
[----:B------:R-:W0:Y:S01]  /*a8b0*/  LDC R131, c[0x0][0x248] ;  /* 0x00009200ff837b82 */ /* 0x000e220000000800 */
[----:B------:R-:W-:Y:S02]  /*a8c0*/  IMAD R111, R123, 0x18b, RZ ;  /* 0x0000018b7b6f7824 */ /* 0x000fe400078e02ff */
        /* <DEDUP_REMOVED lines=8> */
[----:B------:R-:W4:Y:S01]  /*a950*/  LDG.E.U16 R110, desc[UR4][R110.64] ;  /* 0x000000046e6e7981 */ /* 0x000f22000c1e1500 */
[----:B------:R-:W-:Y:S01]  /*a960*/  IADD3 R114, P2, R114, R120, RZ ;  /* 0x0000007872727210 */ /* 0x000fe20007f5e0ff */
[----:B------:R-:W0:Y:S01]  /*a970*/  LDC R130, c[0x0][0x248] ;  /* 0x00009200ff827b82 */ /* 0x000e220000000800 */
[-C--:B------:R-:W-:Y:S02]  /*a980*/  LEA.HI.X.SX32 R117, R115, R121.reuse, 0x1, P1 ;  /* 0x0000007973757211 */ /* 0x080fe400008f0eff */
[----:B------:R-:W-:-:S02]  /*a990*/  LEA.HI.X.SX32 R113, R113, R121, 0x1, P0 ;  /* 0x0000007971717211 */ /* 0x000fc400000f0eff */
[----:B------:R-:W-:-:S03]  /*a9a0*/  LEA.HI.X.SX32 R115, R118, R121, 0x1, P2 ;  /* 0x0000007976737211 */ /* 0x000fc600010f0eff */
[----:B------:R-:W4:Y:S01]  /*a9b0*/  LDG.E.U16 R112, desc[UR4][R112.64] ;  /* 0x0000000470707981 */ /* 0x000f22000c1e1500 */
[----:B------:R-:W-:Y:S01]  /*a9c0*/  IMAD R118, R137, 0x32a, RZ ;  /* 0x0000032a89767824 */ /* 0x000fe200078e02ff */
[----:B------:R-:W0:Y:S02]  /*a9d0*/  LDC R128, c[0x0][0x248] ;  /* 0x00009200ff807b82 */ /* 0x000e240000000800 */
[----:B------:R5:W4:Y:S04]  /*a9e0*/  LDG.E.U16 R111, desc[UR4][R116.64] ;  /* 0x00000004746f7981 */ /* 0x000b28000c1e1500 */
[----:B------:R1:W4:Y:S01]  /*a9f0*/  LDG.E.U16 R113, desc[UR4][R114.64] ;  /* 0x0000000472717981 */ /* 0x000322000c1e1500 */
[----:B---3--:R-:W-:Y:S01]  /*aa00*/  IMAD R249, R249, 0x194, RZ ;  /* 0x00000194f9f97824 */ /* 0x008fe200078e02ff */
[----:B------:R-:W3:Y:S01]  /*aa10*/  LDC R129, c[0x0][0x248] ;  /* 0x00009200ff817b82 */ /* 0x000ee20000000800 */
[----:B-----5:R-:W-:-:S02]  /*aa20*/  IMAD R116, R124, 0x328, RZ ;  /* 0x000003287c747824 */ /* 0x020fc400078e02ff */
[----:B-1----:R-:W-:-:S05]  /*aa30*/  IMAD R114, R119, 0x31e, RZ ;  /* 0x0000031e77727824 */ /* 0x002fca00078e02ff */
[----:B------:R-:W1:Y:S01]  /*aa40*/  LDC R137, c[0x0][0x248] ;  /* 0x00009200ff897b82 */ /* 0x000e620000000800 */
        /* <DEDUP_REMOVED lines=9> */
[-C--:B------:R-:W-:Y:S02]  /*aae0*/  IADD3 R118, P0, R118, R120.reuse, RZ ;  /* 0x0000007876767210 */ /* 0x080fe40007f1e0ff */
[-C--:B------:R-:W-:Y:S01]  /*aaf0*/  LEA.HI.X.SX32 R123, R117, R121.reuse, 0x1, P1 ;  /* 0x00000079757b7211 */ /* 0x080fe200008f0eff */
[----:B------:R-:W-:Y:S01]  /*ab00*/  IMAD R124, R131, 0x32e, RZ ;  /* 0x0000032e837c7824 */ /* 0x000fe200078e02ff */
[-C--:B------:R-:W-:Y:S01]  /*ab10*/  LEA.HI.X.SX32 R117, R249, R121.reuse, 0x1, P2 ;  /* 0x00000079f9757211 */ /* 0x080fe200010f0eff */
[----:B------:R-:W5:Y:S01]  /*ab20*/  LDG.E.U16 R114, desc[UR4][R114.64] ;  /* 0x0000000472727981 */ /* 0x000f62000c1e1500 */
[----:B------:R-:W-:Y:S01]  /*ab30*/  LEA.HI.X.SX32 R119, R119, R121, 0x1, P0 ;  /* 0x0000007977777211 */ /* 0x000fe200000f0eff */
[----:B------:R-:W-:Y:S01]  /*ab40*/  IMAD R125, R139, 0x197, RZ ;  /* 0x000001978b7d7824 */ /* 0x000fe200078e02ff */
[----:B------:R-:W-:Y:S01]  /*ab50*/  IADD3 R124, P1, R124, R120, RZ ;  /* 0x000000787c7c7210 */ /* 0x000fe20007f3e0ff */
[----:B------:R-:W5:Y:S01]  /*ab60*/  LDG.E.U16 R116, desc[UR4][R116.64] ;  /* 0x0000000474747981 */ /* 0x000f62000c1e1500 */
[----:B------:R-:W3:Y:S03]  /*ab70*/  LDC R139, c[0x0][0x248] ;  /* 0x00009200ff8b7b82 */ /* 0x000ee60000000800 */
[----:B------:R-:W5:Y:S05]  /*ab80*/  LDG.E.U16 R115, desc[UR4][R122.64] ;  /* 0x000000047a737981 */ /* 0x000f6a000c1e1500 */
[----:B------:R-:W3:Y:S01]  /*ab90*/  LDC R249, c[0x0][0x248] ;  /* 0x00009200fff97b82 */ /* 0x000ee20000000800 */
[----:B------:R1:W5:Y:S07]  /*aba0*/  LDG.E.U16 R117, desc[UR4][R118.64] ;  /* 0x0000000476757981 */ /* 0x00036e000c1e1500 */
[----:B------:R-:W2:Y:S01]  /*abb0*/  LDC R183, c[0x0][0x248] ;  /* 0x00009200ffb77b82 */ /* 0x000ea20000000800 */
[----:B-1----:R-:W-:-:S02]  /*abc0*/  IMAD R118, R130, 0x32c, RZ ;  /* 0x0000032c82767824 */ /* 0x002fc400078e02ff */
[----:B------:R-:W-:Y:S02]  /*abd0*/  IMAD R130, R143, 0x336, RZ ;  /* 0x000003368f827824 */ /* 0x000fe400078e02ff */
[----:B------:R-:W-:Y:S01]  /*abe0*/  IMAD R122, R145, 0x338, RZ ;  /* 0x00000338917a7824 */ /* 0x000fe200078e02ff */
[-C--:B------:R-:W-:Y:S02]  /*abf0*/  IADD3 R118, P0, R118, R120.reuse, RZ ;  /* 0x0000007876767210 */ /* 0x080fe40007f1e0ff */
[----:B------:R-:W1:Y:S01]  /*ac00*/  LDC R145, c[0x0][0x248] ;  /* 0x00009200ff917b82 */ /* 0x000e620000000800 */
[----:B------:R-:W-:Y:S01]  /*ac10*/  IMAD R123, R155, 0x19b, RZ ;  /* 0x0000019b9b7b7824 */ /* 0x000fe200078e02ff */
[-C--:B------:R-:W-:Y:S02]  /*ac20*/  LEA.HI.X.SX32 R125, R125, R121.reuse, 0x1, P1 ;  /* 0x000000797d7d7211 */ /* 0x080fe400008f0eff */
[----:B------:R-:W-:Y:S02]  /*ac30*/  LEA.HI.X.SX32 R119, R126, R121, 0x1, P0 ;  /* 0x000000797e777211 */ /* 0x000fe400000f0eff */
[----:B------:R-:W-:-:S02]  /*ac40*/  IADD3 R130, P0, R130, R120, RZ ;  /* 0x0000007882827210 */ /* 0x000fc40007f1e0ff */
[----:B------:R-:W-:Y:S01]  /*ac50*/  IADD3 R122, P2, R122, R120, RZ ;  /* 0x000000787a7a7210 */ /* 0x000fe20007f5e0ff */
[----:B------:R-:W1:Y:S01]  /*ac60*/  LDC R143, c[0x0][0x248] ;  /* 0x00009200ff8f7b82 */ /* 0x000e620000000800 */
[----:B------:R-:W5:Y:S01]  /*ac70*/  LDG.E.U16 R118, desc[UR4][R118.64] ;  /* 0x0000000476767981 */ /* 0x000f62000c1e1500 */
[-C--:B------:R-:W-:Y:S02]  /*ac80*/  LEA.HI.X.SX32 R131, R123, R121.reuse, 0x1, P0 ;  /* 0x000000797b837211 */ /* 0x080fe400000f0eff */
[----:B------:R-:W-:-:S03]  /*ac90*/  LEA.HI.X.SX32 R123, R127, R121, 0x1, P2 ;  /* 0x000000797f7b7211 */ /* 0x000fc600010f0eff */
[----:B------:R-:W5:Y:S01]  /*aca0*/  LDG.E.U16 R130, desc[UR4][R130.64] ;  /* 0x0000000482827981 */ /* 0x000f62000c1e1500 */
[----:B------:R-:W2:Y:S03]  /*acb0*/  LDC R155, c[0x0][0x248] ;  /* 0x00009200ff9b7b82 */ /* 0x000ea60000000800 */
[----:B------:R0:W5:Y:S01]  /*acc0*/  LDG.E.U16 R119, desc[UR4][R124.64] ;  /* 0x000000047c777981 */ /* 0x000162000c1e1500 */
[----:B------:R-:W-:-:S04]  /*acd0*/  IMAD R126, R137, 0x33e, RZ ;  /* 0x0000033e897e7824 */ /* 0x000fc800078e02ff */
[----:B------:R-:W4:Y:S01]  /*ace0*/  LDC R181, c[0x0][0x248] ;  /* 0x00009200ffb57b82 */ /* 0x000f220000000800 */
[----:B------:R3:W5:Y:S01]  /*acf0*/  LDG.E.U16 R131, desc[UR4][R122.64] ;  /* 0x000000047a837981 */ /* 0x000762000c1e1500 */
[----:B0-----:R-:W-:-:S06]  /*ad00*/  IMAD R124, R135, 0x33c, RZ ;  /* 0x0000033c877c7824 */ /* 0x001fcc00078e02ff */
[----:B------:R-:W0:Y:S01]  /*ad10*/  LDC R217, c[0x0][0x248] ;  /* 0x00009200ffd97b82 */ /* 0x000e220000000800 */
[-C--:B------:R-:W-:Y:S01]  /*ad20*/  IADD3 R124, P1, R124, R120.reuse, RZ ;  /* 0x000000787c7c7210 */ /* 0x080fe20007f3e0ff */
[----:B---3--:R-:W-:Y:S02]  /*ad30*/  IMAD R122, R128, 0x33a, RZ ;  /* 0x0000033a807a7824 */ /* 0x008fe400078e02ff */
[----:B------:R-:W-:Y:S01]  /*ad40*/  IMAD R123, R129, 0x19d, RZ ;  /* 0x0000019d817b7824 */ /* 0x000fe200078e02ff */
[-C--:B------:R-:W-:Y:S01]  /*ad50*/  LEA.HI.X.SX32 R125, R133, R121.reuse, 0x1, P1 ;  /* 0x00000079857d7211 */ /* 0x080fe200008f0eff */
[----:B------:R-:W-:Y:S01]  /*ad60*/  IMAD R128, R153, 0x346, RZ ;  /* 0x0000034699807824 */ /* 0x000fe200078e02ff */
[-C--:B------:R-:W-:Y:S01]  /*ad70*/  IADD3 R122, P0, R122, R120.reuse, RZ ;  /* 0x000000787a7a7210 */ /* 0x080fe20007f1e0ff */
[----:B------:R-:W3:Y:S01]  /*ad80*/  LDC R153, c[0x0][0x248] ;  /* 0x00009200ff997b82 */ /* 0x000ee20000000800 */
[----:B------:R-:W-:Y:S01]  /*ad90*/  IMAD R127, R147, 0x19f, RZ ;  /* 0x0000019f937f7824 */ /* 0x000fe200078e02ff */
[-C--:B------:R-:W-:Y:S01]  /*ada0*/  IADD3 R126, P2, R126, R120.reuse, RZ ;  /* 0x000000787e7e7210 */ /* 0x080fe20007f5e0ff */
[----:B------:R-:W-:Y:S01]  /*adb0*/  IMAD R129, R139, 0x1a3, RZ ;  /* 0x000001a38b817824 */ /* 0x000fe200078e02ff */
[----:B------:R-:W-:Y:S01]  /*adc0*/  LEA.HI.X.SX32 R123, R123, R121, 0x1, P0 ;  /* 0x000000797b7b7211 */ /* 0x000fe200000f0eff */
[----:B------:R1:W5:Y:S01]  /*add0*/  LDG.E.U16 R135, desc[UR4][R124.64] ;  /* 0x000000047c877981 */ /* 0x000362000c1e1500 */
[----:B------:R-:W-:-:S02]  /*ade0*/  IADD3 R128, P0, R128, R120, RZ ;  /* 0x0000007880807210 */ /* 0x000fc40007f1e0ff */
[-C--:B------:R-:W-:Y:S01]  /*adf0*/  LEA.HI.X.SX32 R127, R127, R121.reuse, 0x1, P2 ;  /* 0x000000797f7f7211 */ /* 0x080fe200010f0eff */
[----:B------:R1:W5:Y:S01]  /*ae00*/  LDG.E.U16 R133, desc[UR4][R122.64] ;  /* 0x000000047a857981 */ /* 0x000362000c1e1500 */
[----:B------:R-:W-:Y:S01]  /*ae10*/  LEA.HI.X.SX32 R129, R129, R121, 0x1, P0 ;  /* 0x0000007981817211 */ /* 0x000fe200000f0eff */
[----:B------:R-:W-:Y:S01]  /*ae20*/  IMAD R249, R249, 0x1a4, RZ ;  /* 0x000001a4f9f97824 */ /* 0x000fe200078e02ff */
[----:B------:R-:W0:Y:S01]  /*ae30*/  LDC R191, c[0x0][0x248] ;  /* 0x00009200ffbf7b82 */ /* 0x000e220000000800 */
[----:B------:R1:W5:Y:S02]  /*ae40*/  LDG.E.U16 R137, desc[UR4][R126.64] ;  /* 0x000000047e897981 */ /* 0x000364000c1e1500 */
[----:B-1----:R-:W-:Y:S02]  /*ae50*/  IMAD R124, R145, 0x34a, RZ ;  /* 0x0000034a917c7824 */ /* 0x002fe400078e02ff */
[----:B------:R-:W-:Y:S01]  /*ae60*/  IMAD R125, R161, 0x1a5, RZ ;  /* 0x000001a5a17d7824 */ /* 0x000fe200078e02ff */
[----:B------:R1:W5:Y:S01]  /*ae70*/  LDG.E.U16 R139, desc[UR4][R128.64] ;  /* 0x00000004808b7981 */ /* 0x000362000c1e1500 */
[----:B------:R-:W-:Y:S01]  /*ae80*/  IMAD R122, R143, 0x348, RZ ;  /* 0x000003488f7a7824 */ /* 0x000fe200078e02ff */
[----:B------:R-:W-:Y:S01]  /*ae90*/  IADD3 R124, P1, R124, R120, RZ ;  /* 0x000000787c7c7210 */ /* 0x000fe20007f3e0ff */
[----:B------:R-:W0:Y:S01]  /*aea0*/  LDC R161, c[0x0][0x248] ;  /* 0x00009200ffa17b82 */ /* 0x000e220000000800 */
[----:B------:R-:W-:-:S02]  /*aeb0*/  IMAD R126, R159, 0x34c, RZ ;  /* 0x0000034c9f7e7824 */ /* 0x000fc400078e02ff */
[-C--:B------:R-:W-:Y:S02]  /*aec0*/  LEA.HI.X.SX32 R125, R125, R121.reuse, 0x1, P1 ;  /* 0x000000797d7d7211 */ /* 0x080fe400008f0eff */
[-C--:B------:R-:W-:Y:S01]  /*aed0*/  IADD3 R122, P0, R122, R120.reuse, RZ ;  /* 0x000000787a7a7210 */ /* 0x080fe20007f1e0ff */
[----:B-1----:R-:W-:Y:S02]  /*aee0*/  IMAD R128, R163, 0x34e, RZ ;  /* 0x0000034ea3807824 */ /* 0x002fe400078e02ff */
[----:B------:R-:W1:Y:S01]  /*aef0*/  LDC R159, c[0x0][0x248] ;  /* 0x00009200ff9f7b82 */ /* 0x000e620000000800 */
[-C--:B------:R-:W-:Y:S01]  /*af00*/  IADD3 R126, P2, R126, R120.reuse, RZ ;  /* 0x000000787e7e7210 */ /* 0x080fe20007f5e0ff */
[----:B------:R-:W-:Y:S01]  /*af10*/  IMAD R129, R167, 0x1a7, RZ ;  /* 0x000001a7a7817824 */ /* 0x000fe200078e02ff */
[----:B------:R-:W-:Y:S01]  /*af20*/  LEA.HI.X.SX32 R123, R249, R121, 0x1, P0 ;  /* 0x00000079f97b7211 */ /* 0x000fe200000f0eff */
[----:B------:R3:W5:Y:S01]  /*af30*/  LDG.E.U16 R143, desc[UR4][R124.64] ;  /* 0x000000047c8f7981 */ /* 0x000762000c1e1500 */
[----:B------:R-:W-:-:S03]  /*af40*/  IADD3 R128, P0, R128, R120, RZ ;  /* 0x0000007880807210 */ /* 0x000fc60007f1e0ff */
[----:B------:R-:W0:Y:S01]  /*af50*/  LDC R167, c[0x0][0x248] ;  /* 0x00009200ffa77b82 */ /* 0x000e220000000800 */
[-C--:B------:R-:W-:Y:S02]  /*af60*/  LEA.HI.X.SX32 R127, R141, R121.reuse, 0x1, P2 ;  /* 0x000000798d7f7211 */ /* 0x080fe400010f0eff */
[----:B------:R2:W5:Y:S01]  /*af70*/  LDG.E.U16 R141, desc[UR4][R122.64] ;  /* 0x000000047a8d7981 */ /* 0x000562000c1e1500 */
[----:B---3--:R-:W-:Y:S01]  /*af80*/  IMAD R124, R157, 0x358, RZ ;  /* 0x000003589d7c7824 */ /* 0x008fe200078e02ff */
[----:B------:R-:W-:-:S03]  /*af90*/  LEA.HI.X.SX32 R129, R129, R121, 0x1, P0 ;  /* 0x0000007981817211 */ /* 0x000fc600000f0eff */
[----:B------:R-:W3:Y:S01]  /*afa0*/  LDC R157, c[0x0][0x248] ;  /* 0x00009200ff9d7b82 */ /* 0x000ee20000000800 */
[----:B------:R2:W5:Y:S02]  /*afb0*/  LDG.E.U16 R145, desc[UR4][R126.64] ;  /* 0x000000047e917981 */ /* 0x000564000c1e1500 */
[----:B--2---:R-:W-:Y:S02]  /*afc0*/  IMAD R122, R153, 0x356, RZ ;  /* 0x00000356997a7824 */ /* 0x004fe400078e02ff */
[----:B------:R2:W5:Y:S03]  /*afd0*/  LDG.E.U16 R147, desc[UR4][R128.64] ;  /* 0x0000000480937981 */ /* 0x000566000c1e1500 */
[----:B------:R-:W3:Y:S01]  /*afe0*/  LDC R249, c[0x0][0x248] ;  /* 0x00009200fff97b82 */ /* 0x000ee20000000800 */
[----:B------:R-:W-:Y:S01]  /*aff0*/  IMAD R123, R155, 0x1ab, RZ ;  /* 0x000001ab9b7b7824 */ /* 0x000fe200078e02ff */
[----:B------:R-:W-:Y:S01]  /*b000*/  IADD3 R122, P0, R122, R120, RZ ;  /* 0x000000787a7a7210 */ /* 0x000fe20007f1e0ff */
[----:B------:R-:W-:-:S05]  /*b010*/  IMAD R126, R169, 0x35a, RZ ;  /* 0x0000035aa97e7824 */ /* 0x000fca00078e02ff */
[----:B------:R-:W3:Y:S01]  /*b020*/  LDC R163, c[0x0][0x248] ;  /* 0x00009200ffa37b82 */ /* 0x000ee20000000800 */
[----:B--2---:R-:W-:Y:S01]  /*b030*/  IMAD R128, R175, 0x35c, RZ ;  /* 0x0000035caf807824 */ /* 0x004fe200078e02ff */
[-C--:B------:R-:W-:Y:S01]  /*b040*/  IADD3 R124, P1, R124, R120.reuse, RZ ;  /* 0x000000787c7c7210 */ /* 0x080fe20007f3e0ff */
[----:B------:R-:W-:Y:S01]  /*b050*/  IMAD R127, R173, 0x1ad, RZ ;  /* 0x000001adad7f7824 */ /* 0x000fe200078e02ff */
[-C--:B------:R-:W-:Y:S02]  /*b060*/  LEA.HI.X.SX32 R123, R123, R121.reuse, 0x1, P0 ;  /* 0x000000797b7b7211 */ /* 0x080fe400000f0eff */
[-C--:B------:R-:W-:Y:S02]  /*b070*/  IADD3 R126, P2, R126, R120.reuse, RZ ;  /* 0x000000787e7e7210 */ /* 0x080fe40007f5e0ff */
[----:B------:R-:W-:Y:S01]  /*b080*/  IADD3 R128, P0, R128, R120, RZ ;  /* 0x0000007880807210 */ /* 0x000fe20007f1e0ff */
[----:B------:R-:W2:Y:S01]  /*b090*/  LDC R175, c[0x0][0x248] ;  /* 0x00009200ffaf7b82 */ /* 0x000ea20000000800 */
[----:B------:R-:W-:-:S02]  /*b0a0*/  LEA.HI.X.SX32 R125, R149, R121, 0x1, P1 ;  /* 0x00000079957d7211 */ /* 0x000fc400008f0eff */
[-C--:B------:R-:W-:Y:S01]  /*b0b0*/  LEA.HI.X.SX32 R127, R127, R121.reuse, 0x1, P2 ;  /* 0x000000797f7f7211 */ /* 0x080fe200010f0eff */
[----:B------:R1:W5:Y:S01]  /*b0c0*/  LDG.E.U16 R149, desc[UR4][R122.64] ;  /* 0x000000047a957981 */ /* 0x000362000c1e1500 */
[----:B------:R-:W-:-:S03]  /*b0d0*/  LEA.HI.X.SX32 R129, R151, R121, 0x1, P0 ;  /* 0x0000007997817211 */ /* 0x000fc600000f0eff */
[----:B------:R0:W5:Y:S01]  /*b0e0*/  LDG.E.U16 R153, desc[UR4][R126.64] ;  /* 0x000000047e997981 */ /* 0x000162000c1e1500 */
[----:B------:R-:W2:Y:S03]  /*b0f0*/  LDC R169, c[0x0][0x248] ;  /* 0x00009200ffa97b82 */ /* 0x000ea60000000800 */
[----:B------:R3:W5:Y:S01]  /*b100*/  LDG.E.U16 R155, desc[UR4][R128.64] ;  /* 0x00000004809b7981 */ /* 0x000762000c1e1500 */
[----:B-1----:R-:W-:Y:S02]  /*b110*/  IMAD R122, R159, 0x35e, RZ ;  /* 0x0000035e9f7a7824 */ /* 0x002fe400078e02ff */
[----:B0-----:R-:W-:Y:S01]  /*b120*/  IMAD R123, R161, 0x1af, RZ ;  /* 0x000001afa17b7824 */ /* 0x001fe200078e02ff */
[----:B------:R0:W5:Y:S01]  /*b130*/  LDG.E.U16 R151, desc[UR4][R124.64] ;  /* 0x000000047c977981 */ /* 0x000162000c1e1500 */
[----:B------:R-:W-:Y:S01]  /*b140*/  IMAD R126, R167, 0x368, RZ ;  /* 0x00000368a77e7824 */ /* 0x000fe200078e02ff */
[-C--:B------:R-:W-:Y:S01]  /*b150*/  IADD3 R122, P0, R122, R120.reuse, RZ ;  /* 0x000000787a7a7210 */ /* 0x080fe20007f1e0ff */
[----:B---3--:R-:W-:Y:S01]  /*b160*/  IMAD R249, R249, 0x1b4, RZ ;  /* 0x000001b4f9f97824 */ /* 0x008fe200078e02ff */
[----:B------:R-:W1:Y:S01]  /*b170*/  LDC R173, c[0x0][0x248] ;  /* 0x00009200ffad7b82 */ /* 0x000e620000000800 */
[----:B------:R-:W-:Y:S01]  /*b180*/  IMAD R128, R157, 0x36a, RZ ;  /* 0x0000036a9d807824 */ /* 0x000fe200078e02ff */
[----:B------:R-:W-:Y:S01]  /*b190*/  LEA.HI.X.SX32 R123, R123, R121, 0x1, P0 ;  /* 0x000000797b7b7211 */ /* 0x000fe200000f0eff */
[----:B------:R-:W-:Y:S01]  /*b1a0*/  IMAD R129, R177, 0x1b5, RZ ;  /* 0x000001b5b1817824 */ /* 0x000fe200078e02ff */
[----:B------:R-:W-:-:S02]  /*b1b0*/  IADD3 R126, P2, R126, R120, RZ ;  /* 0x000000787e7e7210 */ /* 0x000fc40007f5e0ff */
[-C--:B------:R-:W-:Y:S01]  /*b1c0*/  IADD3 R128, P0, R128, R120.reuse, RZ ;  /* 0x0000007880807210 */ /* 0x080fe20007f1e0ff */
[----:B0-----:R-:W-:Y:S01]  /*b1d0*/  IMAD R124, R163, 0x366, RZ ;  /* 0x00000366a37c7824 */ /* 0x001fe200078e02ff */
[-C--:B------:R-:W-:Y:S01]  /*b1e0*/  LEA.HI.X.SX32 R127, R249, R121.reuse, 0x1, P2 ;  /* 0x00000079f97f7211 */ /* 0x080fe200010f0eff */
[----:B------:R-:W-:Y:S01]  /*b1f0*/  IMAD R125, R171, 0x1b3, RZ ;  /* 0x000001b3ab7d7824 */ /* 0x000fe200078e02ff */
[-C--:B------:R-:W-:Y:S01]  /*b200*/  LEA.HI.X.SX32 R129, R129, R121.reuse, 0x1, P0 ;  /* 0x0000007981817211 */ /* 0x080fe200000f0eff */
[----:B------:R-:W3:Y:S01]  /*b210*/  LDG.E.U16 R157, desc[UR4][R122.64] ;  /* 0x000000047a9d7981 */ /* 0x000ee2000c1e1500 */
[----:B------:R-:W-:Y:S01]  /*b220*/  IADD3 R124, P1, R124, R120, RZ ;  /* 0x000000787c7c7210 */ /* 0x000fe20007f3e0ff */
[----:B------:R-:W0:Y:S02]  /*b230*/  LDC R171, c[0x0][0x248] ;  /* 0x00009200ffab7b82 */ /* 0x000e240000000800 */
[----:B------:R2:W3:Y:S01]  /*b240*/  LDG.E.U16 R161, desc[UR4][R126.64] ;  /* 0x000000047ea17981 */ /* 0x0004e2000c1e1500 */
[----:B------:R-:W-:-:S03]  /*b250*/  LEA.HI.X.SX32 R125, R125, R121, 0x1, P1 ;  /* 0x000000797d7d7211 */ /* 0x000fc600008f0eff */
[----:B------:R2:W3:Y:S02]  /*b260*/  LDG.E.U16 R163, desc[UR4][R128.64] ;  /* 0x0000000480a37981 */ /* 0x0004e4000c1e1500 */
[----:B------:R-:W1:Y:S02]  /*b270*/  LDC R177, c[0x0][0x248] ;  /* 0x00009200ffb17b82 */ /* 0x000e640000000800 */
[----:B------:R2:W3:Y:S02]  /*b280*/  LDG.E.U16 R159, desc[UR4][R124.64] ;  /* 0x000000047c9f7981 */ /* 0x0004e4000c1e1500 */
[----:B--2---:R-:W-:-:S04]  /*b290*/  IMAD R126, R179, 0x376, RZ ;  /* 0x00000376b37e7824 */ /* 0x004fc800078e02ff */
[----:B------:R-:W2:Y:S08]  /*b2a0*/  LDC R129, c[0x0][0x248] ;  /* 0x00009200ff817b82 */ /* 0x000eb00000000800 */
[----:B------:R-:W0:Y:S01]  /*b2b0*/  LDC R179, c[0x0][0x248] ;  /* 0x00009200ffb37b82 */ /* 0x000e220000000800 */
[----:B------:R-:W-:-:S07]  /*b2c0*/  IMAD R124, R175, 0x36e, RZ ;  /* 0x0000036eaf7c7824 */ /* 0x000fce00078e02ff */
[----:B------:R-:W1:Y:S01]  /*b2d0*/  LDC R128, c[0x0][0x248] ;  /* 0x00009200ff807b82 */ /* 0x000e620000000800 */
[----:B------:R-:W-:-:S07]  /*b2e0*/  IMAD R122, R169, 0x36c, RZ ;  /* 0x0000036ca97a7824 */ /* 0x000fce00078e02ff */
[----:B------:R-:W4:Y:S01]  /*b2f0*/  LDC R175, c[0x0][0x248] ;  /* 0x00009200ffaf7b82 */ /* 0x000f220000000800 */
[----:B------:R-:W-:Y:S01]  /*b300*/  IADD3 R122, P0, R122, R120, RZ ;  /* 0x000000787a7a7210 */ /* 0x000fe20007f1e0ff */
[----:B------:R-:W-:-:S03]  /*b310*/  IMAD R127, R185, 0x1bb, RZ ;  /* 0x000001bbb97f7824 */ /* 0x000fc600078e02ff */
[----:B------:R-:W-:-:S03]  /*b320*/  LEA.HI.X.SX32 R123, R165, R121, 0x1, P0 ;  /* 0x00000079a57b7211 */ /* 0x000fc600000f0eff */
[----:B------:R-:W4:Y:S01]  /*b330*/  LDC R185, c[0x0][0x248] ;  /* 0x00009200ffb97b82 */ /* 0x000f220000000800 */
[----:B------:R-:W-:Y:S01]  /*b340*/  IMAD R125, R183, 0x1b7, RZ ;  /* 0x000001b7b77d7824 */ /* 0x000fe200078e02ff */
[----:B------:R2:W3:Y:S01]  /*b350*/  LDG.E.U16 R165, desc[UR4][R122.64] ;  /* 0x000000047aa57981 */ /* 0x0004e2000c1e1500 */
[----:B------:R-:W-:-:S05]  /*b360*/  IADD3 R126, P2, R126, R120, RZ ;  /* 0x000000787e7e7210 */ /* 0x000fca0007f5e0ff */
[----:B------:R-:W4:Y:S01]  /*b370*/  LDC R183, c[0x0][0x248] ;  /* 0x00009200ffb77b82 */ /* 0x000f220000000800 */
[----:B--2---:R-:W-:Y:S02]  /*b380*/  IMAD R123, R129, 0x1c3, RZ ;  /* 0x000001c3817b7824 */ /* 0x004fe400078e02ff */
[----:B0-----:R-:W-:Y:S02]  /*b390*/  IMAD R129, R179, 0x1db, RZ ;  /* 0x000001dbb3817824 */ /* 0x001fe400078e02ff */
[----:B-1----:R-:W-:-:S03]  /*b3a0*/  IMAD R122, R128, 0x386, RZ ;  /* 0x00000386807a7824 */ /* 0x002fc600078e02ff */
[----:B------:R-:W0:Y:S01]  /*b3b0*/  LDC R179, c[0x0][0x248] ;  /* 0x00009200ffb37b82 */ /* 0x000e220000000800 */
[-C--:B------:R-:W-:Y:S01]  /*b3c0*/  IADD3 R124, P1, R124, R120.reuse, RZ ;  /* 0x000000787c7c7210 */ /* 0x080fe20007f3e0ff */
[----:B----4-:R-:W-:Y:S01]  /*b3d0*/  IMAD R128, R175, 0x3b6, RZ ;  /* 0x000003b6af807824 */ /* 0x010fe200078e02ff */
[-C--:B------:R-:W-:Y:S02]  /*b3e0*/  LEA.HI.X.SX32 R127, R127, R121.reuse, 0x1, P2 ;  /* 0x000000797f7f7211 */ /* 0x080fe400010f0eff */
[-C--:B------:R-:W-:Y:S02]  /*b3f0*/  IADD3 R122, P0, R122, R120.reuse, RZ ;  /* 0x000000787a7a7210 */ /* 0x080fe40007f1e0ff */
[-C--:B------:R-:W-:Y:S01]  /*b400*/  LEA.HI.X.SX32 R125, R125, R121.reuse, 0x1, P1 ;  /* 0x000000797d7d7211 */ /* 0x080fe200008f0eff */
[----:B------:R1:W2:Y:S01]  /*b410*/  LDG.E.U16 R169, desc[UR4][R126.64] ;  /* 0x000000047ea97981 */ /* 0x0002a2000c1e1500 */
[----:B------:R-:W-:Y:S01]  /*b420*/  LEA.HI.X.SX32 R123, R123, R121, 0x1, P0 ;  /* 0x000000797b7b7211 */ /* 0x000fe200000f0eff */
[----:B------:R-:W4:Y:S01]  /*b430*/  LDC R209, c[0x0][0x248] ;  /* 0x00009200ffd17b82 */ /* 0x000f220000000800 */
[----:B------:R-:W-:Y:S01]  /*b440*/  IADD3 R128, P2, R128, R120, RZ ;  /* 0x0000007880807210 */ /* 0x000fe20007f5e0ff */
[----:B------:R1:W2:Y:S02]  /*b450*/  LDG.E.U16 R167, desc[UR4][R124.64] ;  /* 0x000000047ca77981 */ /* 0x0002a4000c1e1500 */
[----:B-1----:R-:W-:-:S04]  /*b460*/  IMAD R126, R181, 0x3a6, RZ ;  /* 0x000003a6b57e7824 */ /* 0x002fc800078e02ff */
[----:B------:R-:W1:Y:S01]  /*b470*/  LDC R215, c[0x0][0x248] ;  /* 0x00009200ffd77b82 */ /* 0x000e620000000800 */
[----:B------:R-:W-:Y:S01]  /*b480*/  IMAD R127, R177, 0x1d3, RZ ;  /* 0x000001d3b17f7824 */ /* 0x000fe200078e02ff */
[-C--:B------:R-:W-:Y:S01]  /*b490*/  LEA.HI.X.SX32 R129, R129, R121.reuse, 0x1, P2 ;  /* 0x0000007981817211 */ /* 0x080fe200010f0eff */
[----:B------:R-:W-:Y:S01]  /*b4a0*/  IMAD R125, R171, 0x1cb, RZ ;  /* 0x000001cbab7d7824 */ /* 0x000fe200078e02ff */
[----:B------:R-:W-:Y:S01]  /*b4b0*/  IADD3 R126, P0, R126, R120, RZ ;  /* 0x000000787e7e7210 */ /* 0x000fe20007f1e0ff */
[----:B------:R0:W2:Y:S03]  /*b4c0*/  LDG.E.U16 R171, desc[UR4][R122.64] ;  /* 0x000000047aab7981 */ /* 0x0000a6000c1e1500 */
[----:B------:R-:W1:Y:S01]  /*b4d0*/  LDC R211, c[0x0][0x248] ;  /* 0x00009200ffd37b82 */ /* 0x000e620000000800 */
[----:B------:R-:W-:Y:S01]  /*b4e0*/  LEA.HI.X.SX32 R127, R127, R121, 0x1, P0 ;  /* 0x000000797f7f7211 */ /* 0x000fe200000f0eff */
[----:B------:R0:W2:Y:S06]  /*b4f0*/  LDG.E.U16 R177, desc[UR4][R128.64] ;  /* 0x0000000480b17981 */ /* 0x0000ac000c1e1500 */
[----:B------:R-:W1:Y:S01]  /*b500*/  LDC R249, c[0x0][0x248] ;  /* 0x00009200fff97b82 */ /* 0x000e620000000800 */
[----:B0-----:R-:W-:Y:S01]  /*b510*/  IMAD R122, R185, 0x3c6, RZ ;  /* 0x000003c6b97a7824 */ /* 0x001fe200078e02ff */
[----:B------:R-:W2:Y:S01]  /*b520*/  LDG.E.U16 R175, desc[UR4][R126.64] ;  /* 0x000000047eaf7981 */ /* 0x000ea2000c1e1500 */
[----:B------:R-:W-:-:S05]  /*b530*/  IMAD R123, R183, 0x1e3, RZ ;  /* 0x000001e3b77b7824 */ /* 0x000fca00078e02ff */
[----:B------:R-:W0:Y:S01]  /*b540*/  LDC R203, c[0x0][0x248] ;  /* 0x00009200ffcb7b82 */ /* 0x000e220000000800 */
[-C--:B------:R-:W-:Y:S01]  /*b550*/  IADD3 R122, P0, R122, R120.reuse, RZ ;  /* 0x000000787a7a7210 */ /* 0x080fe20007f1e0ff */
[----:B------:R-:W-:Y:S02]  /*b560*/  IMAD R128, R217, 0x3f6, RZ ;  /* 0x000003f6d9807824 */ /* 0x000fe400078e02ff */
[----:B------:R-:W-:Y:S01]  /*b570*/  IMAD R129, R179, 0x1fb, RZ ;  /* 0x000001fbb3817824 */ /* 0x000fe200078e02ff */
[-C--:B------:R-:W-:Y:S01]  /*b580*/  LEA.HI.X.SX32 R123, R123, R121.reuse, 0x1, P0 ;  /* 0x000000797b7b7211 */ /* 0x080fe200000f0eff */
[----:B------:R-:W-:Y:S01]  /*b590*/  IMAD R124, R173, 0x396, RZ ;  /* 0x00000396ad7c7824 */ /* 0x000fe200078e02ff */
[----:B------:R-:W-:Y:S01]  /*b5a0*/  IADD3 R128, P0, R128, R120, RZ ;  /* 0x0000007880807210 */ /* 0x000fe20007f1e0ff */
[----:B------:R-:W0:Y:S02]  /*b5b0*/  LDC R201, c[0x0][0x248] ;  /* 0x00009200ffc97b82 */ /* 0x000e240000000800 */
[----:B------:R4:W2:Y:S01]  /*b5c0*/  LDG.E.U16 R179, desc[UR4][R122.64] ;  /* 0x000000047ab37981 */ /* 0x0008a2000c1e1500 */
[----:B------:R-:W-:-:S05]  /*b5d0*/  LEA.HI.X.SX32 R129, R129, R121, 0x1, P0 ;  /* 0x0000007981817211 */ /* 0x000fca00000f0eff */
[----:B------:R-:W0:Y:S01]  /*b5e0*/  LDC R207, c[0x0][0x248] ;  /* 0x00009200ffcf7b82 */ /* 0x000e220000000800 */
[-C--:B------:R-:W-:Y:S01]  /*b5f0*/  IADD3 R124, P1, R124, R120.reuse, RZ ;  /* 0x000000787c7c7210 */ /* 0x080fe20007f3e0ff */
[----:B------:R1:W2:Y:S01]  /*b600*/  LDG.E.U16 R185, desc[UR4][R128.64] ;  /* 0x0000000480b97981 */ /* 0x0002a2000c1e1500 */
[----:B----4-:R-:W-:Y:S02]  /*b610*/  IMAD R122, R191, 0x378, RZ ;  /* 0x00000378bf7a7824 */ /* 0x010fe400078e02ff */
[----:B------:R-:W-:Y:S01]  /*b620*/  LEA.HI.X.SX32 R125, R125, R121, 0x1, P1 ;  /* 0x000000797d7d7211 */ /* 0x000fe200008f0eff */
[----:B------:R-:W-:Y:S02]  /*b630*/  IMAD R126, R209, 0x3e6, RZ ;  /* 0x000003e6d17e7824 */ /* 0x000fe400078e02ff */
[----:B------:R-:W4:Y:S01]  /*b640*/  LDC R193, c[0x0][0x248] ;  /* 0x00009200ffc17b82 */ /* 0x000f220000000800 */
[----:B------:R-:W-:Y:S01]  /*b650*/  IADD3 R122, P0, R122, R120, RZ ;  /* 0x000000787a7a7210 */ /* 0x000fe20007f1e0ff */
[----:B------:R0:W2:Y:S01]  /*b660*/  LDG.E.U16 R173, desc[UR4][R124.64] ;  /* 0x000000047cad7981 */ /* 0x0000a2000c1e1500 */
[----:B-1----:R-:W-:-:S02]  /*b670*/  IMAD R128, R215, 0x388, RZ ;  /* 0x00000388d7807824 */ /* 0x002fc400078e02ff */
[-C--:B------:R-:W-:Y:S01]  /*b680*/  LEA.HI.X.SX32 R123, R189, R121.reuse, 0x1, P0 ;  /* 0x00000079bd7b7211 */ /* 0x080fe200000f0eff */
[----:B------:R-:W-:Y:S01]  /*b690*/  IMAD R127, R211, 0x1f3, RZ ;  /* 0x000001f3d37f7824 */ /* 0x000fe200078e02ff */
[-C--:B------:R-:W-:Y:S01]  /*b6a0*/  IADD3 R126, P2, R126, R120.reuse, RZ ;  /* 0x000000787e7e7210 */ /* 0x080fe20007f5e0ff */
[----:B------:R-:W-:Y:S01]  /*b6b0*/  IMAD R249, R249, 0x1c4, RZ ;  /* 0x000001c4f9f97824 */ /* 0x000fe200078e02ff */
[----:B------:R-:W1:Y:S01]  /*b6c0*/  LDC R213, c[0x0][0x248] ;  /* 0x00009200ffd57b82 */ /* 0x000e620000000800 */
[----:B------:R-:W-:Y:S01]  /*b6d0*/  IADD3 R128, P0, R128, R120, RZ ;  /* 0x0000007880807210 */ /* 0x000fe20007f1e0ff */
[----:B0-----:R-:W-:Y:S01]  /*b6e0*/  IMAD R124, R203, 0x3d6, RZ ;  /* 0x000003d6cb7c7824 */ /* 0x001fe200078e02ff */
[----:B------:R-:W-:-:S05]  /*b6f0*/  LEA.HI.X.SX32 R127, R127, R121, 0x1, P2 ;  /* 0x000000797f7f7211 */ /* 0x000fca00010f0eff */
[----:B------:R-:W0:Y:S01]  /*b700*/  LDC R203, c[0x0][0x248] ;  /* 0x00009200ffcb7b82 */ /* 0x000e220000000800 */
[----:B------:R-:W-:Y:S01]  /*b710*/  LEA.HI.X.SX32 R129, R249, R121, 0x1, P0 ;  /* 0x00000079f9817211 */ /* 0x000fe200000f0eff */
[----:B------:R-:W-:Y:S01]  /*b720*/  IMAD R125, R201, 0x1eb, RZ ;  /* 0x000001ebc97d7824 */ /* 0x000fe200078e02ff */
[----:B------:R4:W2:Y:S05]  /*b730*/  LDG.E.U16 R183, desc[UR4][R126.64] ;  /* 0x000000047eb77981 */ /* 0x0008aa000c1e1500 */
[----:B------:R-:W0:Y:S01]  /*b740*/  LDC R249, c[0x0][0x248] ;  /* 0x00009200fff97b82 */ /* 0x000e220000000800 */
[----:B------:R-:W-:Y:S01]  /*b750*/  IADD3 R124, P1, R124, R120, RZ ;  /* 0x000000787c7c7210 */ /* 0x000fe20007f3e0ff */
[----:B----4-:R-:W-:-:S03]  /*b760*/  IMAD R126, R207, 0x37c, RZ ;  /* 0x0000037ccf7e7824 */ /* 0x010fc600078e02ff */
[----:B------:R-:W-:-:S03]  /*b770*/  LEA.HI.X.SX32 R125, R125, R121, 0x1, P1 ;  /* 0x000000797d7d7211 */ /* 0x000fc600008f0eff */
[----:B------:R-:W4:Y:S01]  /*b780*/  LDC R201, c[0x0][0x248] ;  /* 0x00009200ffc97b82 */ /* 0x000f220000000800 */
[----:B------:R-:W-:Y:S01]  /*b790*/  IADD3 R126, P2, R126, R120, RZ ;  /* 0x000000787e7e7210 */ /* 0x000fe20007f5e0ff */
[----:B------:R1:W2:Y:S03]  /*b7a0*/  LDG.E.U16 R181, desc[UR4][R124.64] ;  /* 0x000000047cb57981 */ /* 0x0002a6000c1e1500 */
[----:B------:R-:W-:-:S03]  /*b7b0*/  LEA.HI.X.SX32 R127, R187, R121, 0x1, P2 ;  /* 0x00000079bb7f7211 */ /* 0x000fc600010f0eff */
[----:B------:R-:W5:Y:S01]  /*b7c0*/  LDC R209, c[0x0][0x248] ;  /* 0x00009200ffd17b82 */ /* 0x000f620000000800 */
[----:B------:R-:W2:Y:S01]  /*b7d0*/  LDG.E.U16 R187, desc[UR4][R122.64] ;  /* 0x000000047abb7981 */ /* 0x000ea2000c1e1500 */
[----:B-1----:R-:W-:-:S03]  /*b7e0*/  IMAD R124, R193, 0x37a, RZ ;  /* 0x0000037ac17c7824 */ /* 0x002fc600078e02ff */
[----:B------:R1:W2:Y:S01]  /*b7f0*/  LDG.E.U16 R191, desc[UR4][R126.64] ;  /* 0x000000047ebf7981 */ /* 0x0002a2000c1e1500 */
[----:B------:R-:W-:Y:S02]  /*b800*/  IMAD R125, R213, 0x1bd, RZ ;  /* 0x000001bdd57d7824 */ /* 0x000fe400078e02ff */
[----:B------:R-:W5:Y:S01]  /*b810*/  LDC R207, c[0x0][0x248] ;  /* 0x00009200ffcf7b82 */ /* 0x000f620000000800 */
[----:B------:R-:W-:Y:S01]  /*b820*/  IADD3 R124, P1, R124, R120, RZ ;  /* 0x000000787c7c7210 */ /* 0x000fe20007f3e0ff */
[----:B0-----:R-:W-:Y:S01]  /*b830*/  IMAD R249, R249, 0x1d4, RZ ;  /* 0x000001d4f9f97824 */ /* 0x001fe200078e02ff */
[----:B------:R4:W2:Y:S01]  /*b840*/  LDG.E.U16 R193, desc[UR4][R128.64] ;  /* 0x0000000480c17981 */ /* 0x0008a2000c1e1500 */
[----:B-1----:R-:W-:Y:S01]  /*b850*/  IMAD R126, R203, 0x3a8, RZ ;  /* 0x000003a8cb7e7824 */ /* 0x002fe200078e02ff */
[----:B------:R-:W-:-:S03]  /*b860*/  LEA.HI.X.SX32 R125, R125, R121, 0x1, P1 ;  /* 0x000000797d7d7211 */ /* 0x000fc600008f0eff */
[----:B------:R-:W0:Y:S01]  /*b870*/  LDC R211, c[0x0][0x248] ;  /* 0x00009200ffd37b82 */ /* 0x000e220000000800 */
[----:B------:R-:W-:Y:S01]  /*b880*/  IADD3 R126, P1, R126, R120, RZ ;  /* 0x000000787e7e7210 */ /* 0x000fe20007f3e0ff */
[----:B----4-:R-:W-:Y:S01]  /*b890*/  IMAD R128, R201, 0x398, RZ ;  /* 0x00000398c9807824 */ /* 0x010fe200078e02ff */
[----:B------:R0:W4:Y:S02]  /*b8a0*/  LDG.E.U16 R189, desc[UR4][R124.64] ;  /* 0x000000047cbd7981 */ /* 0x000124000c1e1500 */
[----:B------:R-:W-:-:S03]  /*b8b0*/  LEA.HI.X.SX32 R127, R249, R121, 0x1, P1 ;  /* 0x00000079f97f7211 */ /* 0x000fc600008f0eff */
[----:B------:R-:W1:Y:S08]  /*b8c0*/  LDC R217, c[0x0][0x248] ;  /* 0x00009200ffd97b82 */ /* 0x000e700000000800 */
[----:B------:R-:W1:Y:S01]  /*b8d0*/  LDC R249, c[0x0][0x248] ;  /* 0x00009200fff97b82 */ /* 0x000e620000000800 */
[----:B------:R-:W-:Y:S01]  /*b8e0*/  IADD3 R128, P0, R128, R120, RZ ;  /* 0x0000007880807210 */ /* 0x000fe20007f1e0ff */
[----:B-----5:R-:W-:-:S02]  /*b8f0*/  IMAD R122, R209, 0x3c8, RZ ;  /* 0x000003c8d17a7824 */ /* 0x020fc400078e02ff */
[----:B------:R-:W-:Y:S01]  /*b900*/  IMAD R123, R207, 0x3d8, RZ ;  /* 0x000003d8cf7b7824 */ /* 0x000fe200078e02ff */
[----:B------:R-:W-:Y:S02]  /*b910*/  LEA.HI.X.SX32 R129, R195, R121, 0x1, P0 ;  /* 0x00000079c3817211 */ /* 0x000fe400000f0eff */
[-C--:B------:R-:W-:Y:S01]  /*b920*/  IADD3 R122, P2, R122, R120.reuse, RZ ;  /* 0x000000787a7a7210 */ /* 0x080fe20007f5e0ff */
[----:B0-----:R-:W-:Y:S01]  /*b930*/  IMAD R124, R211, 0x3b8, RZ ;  /* 0x000003b8d37c7824 */ /* 0x001fe200078e02ff */
[----:B------:R-:W0:Y:S01]  /*b940*/  LDC R215, c[0x0][0x248] ;  /* 0x00009200ffd77b82 */ /* 0x000e220000000800 */
[----:B------:R5:W4:Y:S03]  /*b950*/  LDG.E.U16 R195, desc[UR4][R128.64] ;  /* 0x0000000480c37981 */ /* 0x000b26000c1e1500 */
[----:B------:R-:W-:-:S04]  /*b960*/  IADD3 R124, P0, R124, R120, RZ ;  /* 0x000000787c7c7210 */ /* 0x000fc80007f1e0ff */
[----:B------:R-:W3:Y:S01]  /*b970*/  LDC R219, c[0x0][0x248] ;  /* 0x00009200ffdb7b82 */ /* 0x000ee20000000800 */
[----:B-----5:R-:W-:Y:S01]  /*b980*/  IADD3 R128, P1, R123, R120, RZ ;  /* 0x000000787b807210 */ /* 0x020fe20007f3e0ff */
[----:B-1----:R-:W-:-:S06]  /*b990*/  IMAD R249, R249, 0x1e4, RZ ;  /* 0x000001e4f9f97824 */ /* 0x002fcc00078e02ff */
[----:B------:R-:W1:Y:S01]  /*b9a0*/  LDC R213, c[0x0][0x248] ;  /* 0x00009200ffd57b82 */ /* 0x000e620000000800 */
[----:B------:R-:W-:-:S07]  /*b9b0*/  LEA.HI.X.SX32 R123, R249, R121, 0x1, P2 ;  /* 0x00000079f97b7211 */ /* 0x000fce00010f0eff */
[----:B------:R-:W5:Y:S01]  /*b9c0*/  LDC R249, c[0x0][0x248] ;  /* 0x00009200fff97b82 */ /* 0x000f620000000800 */
[-C--:B------:R-:W-:Y:S01]  /*b9d0*/  LEA.HI.X.SX32 R125, R197, R121.reuse, 0x1, P0 ;  /* 0x00000079c57d7211 */ /* 0x080fe200000f0eff */
[----:B------:R-:W4:Y:S01]  /*b9e0*/  LDG.E.U16 R201, desc[UR4][R122.64] ;  /* 0x000000047ac97981 */ /* 0x000f22000c1e1500 */
[----:B------:R-:W-:-:S03]  /*b9f0*/  LEA.HI.X.SX32 R129, R199, R121, 0x1, P1 ;  /* 0x00000079c7817211 */ /* 0x000fc600008f0eff */
[----:B------:R0:W4:Y:S02]  /*ba00*/  LDG.E.U16 R199, desc[UR4][R124.64] ;  /* 0x000000047cc77981 */ /* 0x000124000c1e1500 */
[----:B------:R-:W1:Y:S02]  /*ba10*/  LDC R211, c[0x0][0x248] ;  /* 0x00009200ffd37b82 */ /* 0x000e640000000800 */
[----:B------:R3:W4:Y:S04]  /*ba20*/  LDG.E.U16 R203, desc[UR4][R128.64] ;  /* 0x0000000480cb7981 */ /* 0x000728000c1e1500 */
[----:B------:R3:W4:Y:S01]  /*ba30*/  LDG.E.U16 R197, desc[UR4][R126.64] ;  /* 0x000000047ec57981 */ /* 0x000722000c1e1500 */
[----:B0-----:R-:W-:Y:S01]  /*ba40*/  IMAD R124, R217, 0x3f8, RZ ;  /* 0x000003f8d97c7824 */ /* 0x001fe200078e02ff */
[----:B------:R-:W0:Y:S04]  /*ba50*/  LDC R221, c[0x0][0x248] ;  /* 0x00009200ffdd7b82 */ /* 0x000e280000000800 */
[----:B------:R-:W-:Y:S01]  /*ba60*/  IADD3 R124, P2, R124, R120, RZ ;  /* 0x000000787c7c7210 */ /* 0x000fe20007f5e0ff */
[----:B------:R-:W-:-:S03]  /*ba70*/  IMAD R122, R215, 0x3e8, RZ ;  /* 0x000003e8d77a7824 */ /* 0x000fc600078e02ff */
[-C--:B------:R-:W-:Y:S01]  /*ba80*/  LEA.HI.X.SX32 R125, R205, R121.reuse, 0x1, P2 ;  /* 0x00000079cd7d7211 */ /* 0x080fe200010f0eff */
[----:B---3--:R-:W3:Y:S01]  /*ba90*/  LDC R128, c[0x0][0x248] ;  /* 0x00009200ff807b82 */ /* 0x008ee20000000800 */
[----:B------:R-:W-:Y:S01]  /*baa0*/  IMAD R126, R219, 0x38a, RZ ;  /* 0x0000038adb7e7824 */ /* 0x000fe200078e02ff */
[----:B------:R-:W-:Y:S01]  /*bab0*/  IADD3 R122, P1, R122, R120, RZ ;  /* 0x000000787a7a7210 */ /* 0x000fe20007f3e0ff */
[----:B-----5:R-:W-:Y:S01]  /*bac0*/  IMAD R249, R249, 0x1f4, RZ ;  /* 0x000001f4f9f97824 */ /* 0x020fe200078e02ff */
[----:B------:R1:W5:Y:S04]  /*bad0*/  LDG.E.U16 R207, desc[UR4][R124.64] ;  /* 0x000000047ccf7981 */ /* 0x000368000c1e1500 */
[----:B------:R-:W3:Y:S01]  /*bae0*/  LDC R129, c[0x0][0x248] ;  /* 0x00009200ff817b82 */ /* 0x000ee20000000800 */
[----:B------:R-:W-:Y:S01]  /*baf0*/  LEA.HI.X.SX32 R123, R249, R121, 0x1, P1 ;  /* 0x00000079f97b7211 */ /* 0x000fe200008f0eff */
[----:B-1----:R-:W-:-:S06]  /*bb00*/  IMAD R124, R213, 0x3aa, RZ ;  /* 0x000003aad57c7824 */ /* 0x002fcc00078e02ff */
[----:B------:R-:W1:Y:S01]  /*bb10*/  LDC R219, c[0x0][0x248] ;  /* 0x00009200ffdb7b82 */ /* 0x000e620000000800 */
[----:B------:R-:W-:-:S07]  /*bb20*/  IMAD R125, R211, 0x1d5, RZ ;  /* 0x000001d5d37d7824 */ /* 0x000fce00078e02ff */
[----:B------:R-:W1:Y:S01]  /*bb30*/  LDC R215, c[0x0][0x248] ;  /* 0x00009200ffd77b82 */ /* 0x000e620000000800 */
[-C--:B------:R-:W-:Y:S01]  /*bb40*/  IADD3 R124, P1, R124, R120.reuse, RZ ;  /* 0x000000787c7c7210 */ /* 0x080fe20007f3e0ff */
[----:B0-----:R-:W-:Y:S01]  /*bb50*/  IMAD R127, R221, 0x1c5, RZ ;  /* 0x000001c5dd7f7824 */ /* 0x001fe200078e02ff */
[----:B------:R-:W-:Y:S01]  /*bb60*/  IADD3 R126, P0, R126, R120, RZ ;  /* 0x000000787e7e7210 */ /* 0x000fe20007f1e0ff */
[----:B------:R3:W5:Y:S01]  /*bb70*/  LDG.E.U16 R205, desc[UR4][R122.64] ;  /* 0x000000047acd7981 */ /* 0x000762000c1e1500 */
[----:B------:R-:W-:-:S03]  /*bb80*/  LEA.HI.X.SX32 R125, R125, R121, 0x1, P1 ;  /* 0x000000797d7d7211 */ /* 0x000fc600008f0eff */
[----:B------:R-:W0:Y:S02]  /*bb90*/  LDC R217, c[0x0][0x248] ;  /* 0x00009200ffd97b82 */ /* 0x000e240000000800 */
[----:B------:R3:W5:Y:S01]  /*bba0*/  LDG.E.U16 R213, desc[UR4][R124.64] ;  /* 0x000000047cd57981 */ /* 0x000762000c1e1500 */
[----:B------:R-:W-:Y:S01]  /*bbb0*/  LEA.HI.X.SX32 R127, R127, R121, 0x1, P0 ;  /* 0x000000797f7f7211 */ /* 0x000fe200000f0eff */
[----:B---3--:R-:W-:-:S04]  /*bbc0*/  IMAD R122, R128, 0x39a, RZ ;  /* 0x0000039a807a7824 */ /* 0x008fc800078e02ff */
[----:B------:R-:W3:Y:S01]  /*bbd0*/  LDC R221, c[0x0][0x248] ;  /* 0x00009200ffdd7b82 */ /* 0x000ee20000000800 */
[----:B------:R1:W5:Y:S07]  /*bbe0*/  LDG.E.U16 R209, desc[UR4][R126.64] ;  /* 0x000000047ed17981 */ /* 0x00036e000c1e1500 */
[----:B------:R-:W3:Y:S01]  /*bbf0*/  LDC R125, c[0x0][0x248] ;  /* 0x00009200ff7d7b82 */ /* 0x000ee20000000800 */
[----:B------:R-:W-:Y:S01]  /*bc00*/  IMAD R123, R129, 0x1cd, RZ ;  /* 0x000001cd817b7824 */ /* 0x000fe200078e02ff */
[----:B------:R-:W-:Y:S01]  /*bc10*/  IADD3 R122, P0, R122, R120, RZ ;  /* 0x000000787a7a7210 */ /* 0x000fe20007f1e0ff */
[----:B-1----:R-:W-:-:S02]  /*bc20*/  IMAD R126, R219, 0x3ba, RZ ;  /* 0x000003badb7e7824 */ /* 0x002fc400078e02ff */
[----:B------:R-:W-:Y:S01]  /*bc30*/  IMAD R127, R215, 0x1dd, RZ ;  /* 0x000001ddd77f7824 */ /* 0x000fe200078e02ff */
[-C--:B------:R-:W-:Y:S02]  /*bc40*/  LEA.HI.X.SX32 R123, R123, R121.reuse, 0x1, P0 ;  /* 0x000000797b7b7211 */ /* 0x080fe400000f0eff */
[----:B------:R-:W1:Y:S01]  /*bc50*/  LDC R247, c[0x0][0x248] ;  /* 0x00009200fff77b82 */ /* 0x000e620000000800 */
[----:B------:R-:W-:Y:S02]  /*bc60*/  IADD3 R126, P0, R126, R120, RZ ;  /* 0x000000787e7e7210 */ /* 0x000fe40007f1e0ff */
[----:B------:R0:W5:Y:S02]  /*bc70*/  LDG.E.U16 R211, desc[UR4][R122.64] ;  /* 0x000000047ad37981 */ /* 0x000164000c1e1500 */
[----:B------:R-:W-:-:S03]  /*bc80*/  LEA.HI.X.SX32 R127, R127, R121, 0x1, P0 ;  /* 0x000000797f7f7211 */ /* 0x000fc600000f0eff */
[----:B------:R-:W1:Y:S02]  /*bc90*/  LDC R227, c[0x0][0x248] ;  /* 0x00009200ffe37b82 */ /* 0x000e640000000800 */
[----:B------:R3:W5:Y:S01]  /*bca0*/  LDG.E.U16 R215, desc[UR4][R126.64] ;  /* 0x000000047ed77981 */ /* 0x000762000c1e1500 */
[----:B0-----:R-:W-:-:S05]  /*bcb0*/  IMAD R128, R217, 0x3ca, RZ ;  /* 0x000003cad9807824 */ /* 0x001fca00078e02ff */
[----:B------:R-:W0:Y:S01]  /*bcc0*/  LDC R123, c[0x0][0x248] ;  /* 0x00009200ff7b7b82 */ /* 0x000e220000000800 */
[----:B---3--:R-:W-:-:S07]  /*bcd0*/  IMAD R126, R125, 0x3ea, RZ ;  /* 0x000003ea7d7e7824 */ /* 0x008fce00078e02ff */
[----:B------:R-:W3:Y:S01]  /*bce0*/  LDC R125, c[0x0][0x248] ;  /* 0x00009200ff7d7b82 */ /* 0x000ee20000000800 */
[----:B------:R-:W-:Y:S01]  /*bcf0*/  IMAD R129, R221, 0x1e5, RZ ;  /* 0x000001e5dd817824 */ /* 0x000fe200078e02ff */
[----:B------:R-:W-:-:S06]  /*bd00*/  IADD3 R128, P2, R128, R120, RZ ;  /* 0x0000007880807210 */ /* 0x000fcc0007f5e0ff */
[----:B------:R-:W2:Y:S01]  /*bd10*/  LDC R249, c[0x0][0x248] ;  /* 0x00009200fff97b82 */ /* 0x000ea20000000800 */
[----:B-1----:R-:W-:Y:S01]  /*bd20*/  IMAD R122, R247, 0x37e, RZ ;  /* 0x0000037ef77a7824 */ /* 0x002fe200078e02ff */
[----:B------:R-:W-:-:S05]  /*bd30*/  LEA.HI.X.SX32 R129, R129, R121, 0x1, P2 ;  /* 0x0000007981817211 */ /* 0x000fca00010f0eff */
[----:B------:R1:W5:Y:S01]  /*bd40*/  LDG.E.U16 R217, desc[UR4][R128.64] ;  /* 0x0000000480d97981 */ /* 0x000362000c1e1500 */
[----:B------:R-:W2:Y:S08]  /*bd50*/  LDC R219, c[0x0][0x248] ;  /* 0x00009200ffdb7b82 */ /* 0x000eb00000000800 */
[----:B------:R-:W2:Y:S01]  /*bd60*/  LDC R247, c[0x0][0x248] ;  /* 0x00009200fff77b82 */ /* 0x000ea20000000800 */
[----:B-1----:R-:W-:-:S02]  /*bd70*/  IMAD R128, R227, 0x3da, RZ ;  /* 0x000003dae3807824 */ /* 0x002fc400078e02ff */
[----:B0-----:R-:W-:Y:S01]  /*bd80*/  IMAD R123, R123, 0x1ed, RZ ;  /* 0x000001ed7b7b7824 */ /* 0x001fe200078e02ff */
[-C--:B------:R-:W-:Y:S01]  /*bd90*/  IADD3 R126, P1, R126, R120.reuse, RZ ;  /* 0x000000787e7e7210 */ /* 0x080fe20007f3e0ff */
[----:B---3--:R-:W-:Y:S01]  /*bda0*/  IMAD R125, R125, 0x1f5, RZ ;  /* 0x000001f57d7d7824 */ /* 0x008fe200078e02ff */
[----:B------:R-:W-:Y:S02]  /*bdb0*/  IADD3 R128, P0, R128, R120, RZ ;  /* 0x0000007880807210 */ /* 0x000fe40007f1e0ff */
[----:B------:R-:W0:Y:S01]  /*bdc0*/  LDC R124, c[0x0][0x248] ;  /* 0x00009200ff7c7b82 */ /* 0x000e220000000800 */
[----:B--2---:R-:W-:Y:S01]  /*bdd0*/  IMAD R221, R249, 0x38c, RZ ;  /* 0x0000038cf9dd7824 */ /* 0x004fe200078e02ff */
[-C--:B------:R-:W-:Y:S02]  /*bde0*/  LEA.HI.X.SX32 R129, R123, R121.reuse, 0x1, P0 ;  /* 0x000000797b817211 */ /* 0x080fe400000f0eff */
[----:B------:R-:W-:-:S04]  /*bdf0*/  LEA.HI.X.SX32 R127, R125, R121, 0x1, P1 ;  /* 0x000000797d7f7211 */ /* 0x000fc800008f0eff */
[----:B------:R-:W1:Y:S01]  /*be00*/  LDC R223, c[0x0][0x248] ;  /* 0x00009200ffdf7b82 */ /* 0x000e620000000800 */
[----:B------:R-:W-:Y:S02]  /*be10*/  IMAD R123, R219, 0x1fd, RZ ;  /* 0x000001fddb7b7824 */ /* 0x000fe400078e02ff */
[----:B------:R2:W3:Y:S05]  /*be20*/  LDG.E.U16 R219, desc[UR4][R128.64] ;  /* 0x0000000480db7981 */ /* 0x0004ea000c1e1500 */
[----:B------:R-:W4:Y:S01]  /*be30*/  LDC R245, c[0x0][0x248] ;  /* 0x00009200fff57b82 */ /* 0x000f220000000800 */
[----:B--2---:R-:W-:Y:S02]  /*be40*/  IADD3 R128, P1, R221, R120, RZ ;  /* 0x00000078dd807210 */ /* 0x004fe40007f3e0ff */
[----:B------:R2:W3:Y:S01]  /*be50*/  LDG.E.U16 R221, desc[UR4][R126.64] ;  /* 0x000000047edd7981 */ /* 0x0004e2000c1e1500 */
[----:B0-----:R-:W-:-:S04]  /*be60*/  IMAD R124, R124, 0x3fa, RZ ;  /* 0x000003fa7c7c7824 */ /* 0x001fc800078e02ff */
[----:B------:R-:W0:Y:S01]  /*be70*/  LDC R249, c[0x0][0x248] ;  /* 0x00009200fff97b82 */ /* 0x000e220000000800 */
[----:B--2---:R-:W-:Y:S01]  /*be80*/  IMAD R126, R247, 0x3ac, RZ ;  /* 0x000003acf77e7824 */ /* 0x004fe200078e02ff */
[----:B------:R-:W-:-:S06]  /*be90*/  IADD3 R122, P0, R122, R120, RZ ;  /* 0x000000787a7a7210 */ /* 0x000fcc0007f1e0ff */
[----:B------:R-:W2:Y:S01]  /*bea0*/  LDC R247, c[0x0][0x248] ;  /* 0x00009200fff77b82 */ /* 0x000ea20000000800 */
[----:B------:R-:W-:Y:S01]  /*beb0*/  IADD3 R124, P2, R124, R120, RZ ;  /* 0x000000787c7c7210 */ /* 0x000fe20007f5e0ff */
[----:B-1----:R-:W-:-:S03]  /*bec0*/  IMAD R223, R223, 0x1bf, RZ ;  /* 0x000001bfdfdf7824 */ /* 0x002fc600078e02ff */
[-C--:B------:R-:W-:Y:S02]  /*bed0*/  LEA.HI.X.SX32 R125, R123, R121.reuse, 0x1, P2 ;  /* 0x000000797b7d7211 */ /* 0x080fe400010f0eff */
[-C--:B------:R-:W-:Y:S01]  /*bee0*/  LEA.HI.X.SX32 R123, R223, R121.reuse, 0x1, P0 ;  /* 0x00000079df7b7211 */ /* 0x080fe200000f0eff */
[----:B------:R-:W1:Y:S02]  /*bef0*/  LDC R127, c[0x0][0x248] ;  /* 0x00009200ff7f7b82 */ /* 0x000e640000000800 */
[----:B------:R2:W3:Y:S01]  /*bf00*/  LDG.E.U16 R223, desc[UR4][R124.64] ;  /* 0x000000047cdf7981 */ /* 0x0004e2000c1e1500 */
[----:B------:R-:W-:-:S03]  /*bf10*/  LEA.HI.X.SX32 R129, R225, R121, 0x1, P1 ;  /* 0x00000079e1817211 */ /* 0x000fc600008f0eff */
[----:B------:R-:W3:Y:S04]  /*bf20*/  LDG.E.U16 R225, desc[UR4][R122.64] ;  /* 0x000000047ae17981 */ /* 0x000ee8000c1e1500 */
[----:B------:R4:W3:Y:S01]  /*bf30*/  LDG.E.U16 R227, desc[UR4][R128.64] ;  /* 0x0000000480e37981 */ /* 0x0008e2000c1e1500 */
[----:B--2---:R-:W-:Y:S02]  /*bf40*/  IMAD R124, R247, 0x3bc, RZ ;  /* 0x000003bcf77c7824 */ /* 0x004fe400078e02ff */
[----:B------:R-:W2:Y:S01]  /*bf50*/  LDC R247, c[0x0][0x248] ;  /* 0x00009200fff77b82 */ /* 0x000ea20000000800 */
[----:B----4-:R-:W-:Y:S01]  /*bf60*/  IMAD R128, R245, 0x39c, RZ ;  /* 0x0000039cf5807824 */ /* 0x010fe200078e02ff */
[----:B------:R-:W-:-:S04]  /*bf70*/  IADD3 R126, P1, R126, R120, RZ ;  /* 0x000000787e7e7210 */ /* 0x000fc80007f3e0ff */
[-C--:B------:R-:W-:Y:S01]  /*bf80*/  IADD3 R128, P0, R128, R120.reuse, RZ ;  /* 0x0000007880807210 */ /* 0x080fe20007f1e0ff */
[----:B-1----:R-:W-:Y:S01]  /*bf90*/  IMAD R122, R127, 0x3cc, RZ ;  /* 0x000003cc7f7a7824 */ /* 0x002fe200078e02ff */
[----:B------:R-:W1:Y:S02]  /*bfa0*/  LDC R245, c[0x0][0x248] ;  /* 0x00009200fff57b82 */ /* 0x000e640000000800 */
[-C--:B------:R-:W-:Y:S02]  /*bfb0*/  LEA.HI.X.SX32 R129, R235, R121.reuse, 0x1, P0 ;  /* 0x00000079eb817211 */ /* 0x080fe400000f0eff */
[-C--:B------:R-:W-:Y:S02]  /*bfc0*/  IADD3 R122, P3, R122, R120.reuse, RZ ;  /* 0x000000787a7a7210 */ /* 0x080fe40007f7e0ff */
[----:B------:R-:W-:Y:S02]  /*bfd0*/  LEA.HI.X.SX32 R127, R229, R121, 0x1, P1 ;  /* 0x00000079e57f7211 */ /* 0x000fe400008f0eff */
[----:B------:R4:W3:Y:S01]  /*bfe0*/  LDG.E.U16 R229, desc[UR4][R128.64] ;  /* 0x0000000480e57981 */ /* 0x0008e2000c1e1500 */
[----:B--2---:R-:W-:Y:S01]  /*bff0*/  IMAD R123, R247, 0x20c, RZ ;  /* 0x0000020cf77b7824 */ /* 0x004fe200078e02ff */
[-C--:B------:R-:W-:Y:S01]  /*c000*/  IADD3 R124, P2, R124, R120.reuse, RZ ;  /* 0x000000787c7c7210 */ /* 0x080fe20007f5e0ff */
[----:B------:R-:W2:Y:S03]  /*c010*/  LDC R247, c[0x0][0x248] ;  /* 0x00009200fff77b82 */ /* 0x000ea60000000800 */
[----:B----4-:R-:W-:-:S02]  /*c020*/  IADD3 R128, P0, R123, R120, RZ ;  /* 0x000000787b807210 */ /* 0x010fc40007f1e0ff */
[-C--:B------:R-:W-:Y:S02]  /*c030*/  LEA.HI.X.SX32 R123, R231, R121.reuse, 0x1, P3 ;  /* 0x00000079e77b7211 */ /* 0x080fe400018f0eff */
[----:B------:R4:W3:Y:S01]  /*c040*/  LDG.E.U16 R231, desc[UR4][R126.64] ;  /* 0x000000047ee77981 */ /* 0x0008e2000c1e1500 */
[-C--:B------:R-:W-:Y:S02]  /*c050*/  LEA.HI.X.SX32 R129, R237, R121.reuse, 0x1, P0 ;  /* 0x00000079ed817211 */ /* 0x080fe400000f0eff */
[----:B------:R-:W-:Y:S01]  /*c060*/  LEA.HI.X.SX32 R125, R233, R121, 0x1, P2 ;  /* 0x00000079e97d7211 */ /* 0x000fe200010f0eff */
[----:B------:R-:W3:Y:S04]  /*c070*/  LDG.E.U16 R235, desc[UR4][R122.64] ;  /* 0x000000047aeb7981 */ /* 0x000ee8000c1e1500 */
[----:B------:R0:W3:Y:S01]  /*c080*/  LDG.E.U16 R237, desc[UR4][R128.64] ;  /* 0x0000000480ed7981 */ /* 0x0000e2000c1e1500 */
[----:B----4-:R-:W4:Y:S03]  /*c090*/  LDC R127, c[0x0][0x248] ;  /* 0x00009200ff7f7b82 */ /* 0x010f260000000800 */
[----:B------:R1:W3:Y:S05]  /*c0a0*/  LDG.E.U16 R233, desc[UR4][R124.64] ;  /* 0x000000047ce97981 */ /* 0x0002ea000c1e1500 */
[----:B0-----:R-:W0:Y:S01]  /*c0b0*/  LDC R129, c[0x0][0x248] ;  /* 0x00009200ff817b82 */ /* 0x001e220000000800 */
[----:B-1----:R-:W-:-:S07]  /*c0c0*/  IMAD R122, R245, 0x3dc, RZ ;  /* 0x000003dcf57a7824 */ /* 0x002fce00078e02ff */
[----:B------:R-:W1:Y:S01]  /*c0d0*/  LDC R128, c[0x0][0x248] ;  /* 0x00009200ff807b82 */ /* 0x000e620000000800 */
[----:B------:R-:W-:Y:S01]  /*c0e0*/  IMAD R124, R249, 0x3ec, RZ ;  /* 0x000003ecf97c7824 */ /* 0x000fe200078e02ff */
[----:B------:R-:W-:Y:S01]  /*c0f0*/  IADD3 R122, P0, R122, R120, RZ ;  /* 0x000000787a7a7210 */ /* 0x000fe20007f1e0ff */
[----:B----4-:R-:W-:-:S05]  /*c100*/  IMAD R126, R127, 0x3fc, RZ ;  /* 0x000003fc7f7e7824 */ /* 0x010fca00078e02ff */
[----:B------:R-:W4:Y:S01]  /*c110*/  LDC R245, c[0x0][0x248] ;  /* 0x00009200fff57b82 */ /* 0x000f220000000800 */
[-C--:B------:R-:W-:Y:S02]  /*c120*/  IADD3 R124, P1, R124, R120.reuse, RZ ;  /* 0x000000787c7c7210 */ /* 0x080fe40007f3e0ff */
[-C--:B------:R-:W-:Y:S02]  /*c130*/  LEA.HI.X.SX32 R123, R243, R121.reuse, 0x1, P0 ;  /* 0x00000079f37b7211 */ /* 0x080fe400000f0eff */
[----:B------:R-:W-:Y:S02]  /*c140*/  IADD3 R126, P2, R126, R120, RZ ;  /* 0x000000787e7e7210 */ /* 0x000fe40007f5e0ff */
[-C--:B------:R-:W-:Y:S01]  /*c150*/  LEA.HI.X.SX32 R125, R241, R121.reuse, 0x1, P1 ;  /* 0x00000079f17d7211 */ /* 0x080fe200008f0eff */
[----:B------:R-:W2:Y:S01]  /*c160*/  LDC R249, c[0x0][0x248] ;  /* 0x00009200fff97b82 */ /* 0x000ea20000000800 */
[----:B------:R-:W-:Y:S02]  /*c170*/  LEA.HI.X.SX32 R127, R239, R121, 0x1, P2 ;  /* 0x00000079ef7f7211 */ /* 0x000fe400010f0eff */
[----:B------:R0:W3:Y:S04]  /*c180*/  LDG.E.U16 R239, desc[UR4][R122.64] ;  /* 0x000000047aef7981 */ /* 0x0000e8000c1e1500 */
[----:B------:R1:W3:Y:S04]  /*c190*/  LDG.E.U16 R241, desc[UR4][R124.64] ;  /* 0x000000047cf17981 */ /* 0x0002e8000c1e1500 */
[----:B------:R4:W3:Y:S01]  /*c1a0*/  LDG.E.U16 R243, desc[UR4][R126.64] ;  /* 0x000000047ef37981 */ /* 0x0008e2000c1e1500 */
[----:B0-----:R-:W-:-:S02]  /*c1b0*/  IMAD R122, R129, 0x38e, RZ ;  /* 0x0000038e817a7824 */ /* 0x001fc400078e02ff */
[----:B-1----:R-:W-:Y:S01]  /*c1c0*/  IMAD R123, R128, 0x1c7, RZ ;  /* 0x000001c7807b7824 */ /* 0x002fe200078e02ff */
[----:B------:R-:W0:Y:S02]  /*c1d0*/  LDC R129, c[0x0][0x248] ;  /* 0x00009200ff817b82 */ /* 0x000e240000000800 */
[----:B------:R-:W-:-:S06]  /*c1e0*/  IADD3 R122, P0, R122, R120, RZ ;  /* 0x000000787a7a7210 */ /* 0x000fcc0007f1e0ff */
[----:B------:R-:W1:Y:S01]  /*c1f0*/  LDC R124, c[0x0][0x248] ;  /* 0x00009200ff7c7b82 */ /* 0x000e620000000800 */
[----:B------:R-:W-:Y:S01]  /*c200*/  LEA.HI.X.SX32 R123, R123, R121, 0x1, P0 ;  /* 0x000000797b7b7211 */ /* 0x000fe200000f0eff */
[----:B----4-:R-:W-:-:S04]  /*c210*/  IMAD R127, R245, 0x1d7, RZ ;  /* 0x000001d7f57f7824 */ /* 0x010fc800078e02ff */
[----:B------:R4:W3:Y:S02]  /*c220*/  LDG.E.U16 R245, desc[UR4][R122.64] ;  /* 0x000000047af57981 */ /* 0x0008e4000c1e1500 */
[----:B------:R-:W5:Y:S08]  /*c230*/  LDC R128, c[0x0][0x248] ;  /* 0x00009200ff807b82 */ /* 0x000f700000000800 */
[----:B----4-:R-:W4:Y:S01]  /*c240*/  LDC R123, c[0x0][0x248] ;  /* 0x00009200ff7b7b82 */ /* 0x010f220000000800 */
[----:B--2---:R-:W-:-:S07]  /*c250*/  IMAD R126, R249, 0x3ae, RZ ;  /* 0x000003aef97e7824 */ /* 0x004fce00078e02ff */
[----:B------:R-:W2:Y:S01]  /*c260*/  LDC R122, c[0x0][0x248] ;  /* 0x00009200ff7a7b82 */ /* 0x000ea20000000800 */
[----:B-1----:R-:W-:Y:S01]  /*c270*/  IMAD R124, R124, 0x39e, RZ ;  /* 0x0000039e7c7c7824 */ /* 0x002fe200078e02ff */
[----:B------:R-:W-:Y:S01]  /*c280*/  IADD3 R126, P2, R126, R120, RZ ;  /* 0x000000787e7e7210 */ /* 0x000fe20007f5e0ff */
[----:B------:R-:W-:-:S03]  /*c290*/  IMAD R125, R247, 0x1cf, RZ ;  /* 0x000001cff77d7824 */ /* 0x000fc600078e02ff */
[-C--:B------:R-:W-:Y:S02]  /*c2a0*/  IADD3 R124, P1, R124, R120.reuse, RZ ;  /* 0x000000787c7c7210 */ /* 0x080fe40007f3e0ff */
[-C--:B------:R-:W-:Y:S01]  /*c2b0*/  LEA.HI.X.SX32 R127, R127, R121.reuse, 0x1, P2 ;  /* 0x000000797f7f7211 */ /* 0x080fe200010f0eff */
[----:B-----5:R-:W-:Y:S01]  /*c2c0*/  IMAD R128, R128, 0x3be, RZ ;  /* 0x000003be80807824 */ /* 0x020fe200078e02ff */
[----:B------:R-:W-:Y:S01]  /*c2d0*/  LEA.HI.X.SX32 R125, R125, R121, 0x1, P1 ;  /* 0x000000797d7d7211 */ /* 0x000fe200008f0eff */
[----:B0-----:R-:W-:Y:S02]  /*c2e0*/  IMAD R129, R129, 0x1df, RZ ;  /* 0x000001df81817824 */ /* 0x001fe400078e02ff */
[----:B------:R4:W5:Y:S01]  /*c2f0*/  LDG.E.U16 R249, desc[UR4][R126.64] ;  /* 0x000000047ef97981 */ /* 0x000962000c1e1500 */
[----:B------:R-:W-:-:S03]  /*c300*/  IADD3 R128, P0, R128, R120, RZ ;  /* 0x0000007880807210 */ /* 0x000fc60007f1e0ff */
[----:B------:R2:W5:Y:S01]  /*c310*/  LDG.E.U16 R247, desc[UR4][R124.64] ;  /* 0x000000047cf77981 */ /* 0x000562000c1e1500 */
[----:B------:R-:W-:Y:S01]  /*c320*/  LEA.HI.X.SX32 R129, R129, R121, 0x1, P0 ;  /* 0x0000007981817211 */ /* 0x000fe200000f0eff */
[----:B----4-:R-:W-:-:S04]  /*c330*/  IMAD R126, R123, 0x3ce, RZ ;  /* 0x000003ce7b7e7824 */ /* 0x010fc800078e02ff */
[----:B------:R0:W4:Y:S01]  /*c340*/  LDG.E.U16 R128, desc[UR4][R128.64] ;  /* 0x0000000480807981 */ /* 0x000122000c1e1500 */
[----:B------:R-:W1:Y:S01]  /*c350*/  LDC R123, c[0x0][0x248] ;  /* 0x00009200ff7b7b82 */ /* 0x000e620000000800 */
[----:B--2---:R-:W-:Y:S01]  /*c360*/  IMAD R125, R122, 0x1e7, RZ ;  /* 0x000001e77a7d7824 */ /* 0x004fe200078e02ff */
[----:B------:R-:W-:-:S04]  /*c370*/  IADD3 R126, P0, R126, R120, RZ ;  /* 0x000000787e7e7210 */ /* 0x000fc80007f1e0ff */
[----:B------:R-:W-:Y:S02]  /*c380*/  LEA.HI.X.SX32 R127, R125, R121, 0x1, P0 ;  /* 0x000000797d7f7211 */ /* 0x000fe400000f0eff */
[----:B------:R-:W2:Y:S03]  /*c390*/  LDC R124, c[0x0][0x248] ;  /* 0x00009200ff7c7b82 */ /* 0x000ea60000000800 */
[----:B------:R-:W4:Y:S05]  /*c3a0*/  LDG.E.U16 R126, desc[UR4][R126.64] ;  /* 0x000000047e7e7981 */ /* 0x000f2a000c1e1500 */
[----:B------:R-:W0:Y:S01]  /*c3b0*/  LDC R122, c[0x0][0x248] ;  /* 0x00009200ff7a7b82 */ /* 0x000e220000000800 */
[----:B------:R-:W3:Y:S01]  /*c3c0*/  LDL R127, [R1+0x804] ;  /* 0x00080400017f7983 */ /* 0x000ee20000100800 */
[----:B-1----:R-:W-:-:S06]  /*c3d0*/  IMAD R123, R123, 0x3fe, RZ ;  /* 0x000003fe7b7b7824 */ /* 0x002fcc00078e02ff */
[----:B------:R-:W1:Y:S01]  /*c3e0*/  LDC R125, c[0x0][0x248] ;  /* 0x00009200ff7d7b82 */ /* 0x000e620000000800 */
[----:B--2---:R-:W-:-:S07]  /*c3f0*/  IMAD R124, R124, 0x3de, RZ ;  /* 0x000003de7c7c7824 */ /* 0x004fce00078e02ff */
[----:B0-----:R-:W0:Y:S01]  /*c400*/  LDC R129, c[0x0][0x248] ;  /* 0x00009200ff817b82 */ /* 0x001e220000000800 */
[----:B------:R-:W-:Y:S01]  /*c410*/  IMAD R122, R122, 0x3ee, RZ ;  /* 0x000003ee7a7a7824 */ /* 0x000fe200078e02ff */
[----:B------:R-:W-:-:S04]  /*c420*/  IADD3 R124, P1, R124, R120, RZ ;  /* 0x000000787c7c7210 */ /* 0x000fc80007f3e0ff */
[-C--:B------:R-:W-:Y:S02]  /*c430*/  IADD3 R122, P2, R122, R120.reuse, RZ ;  /* 0x000000787a7a7210 */ /* 0x080fe40007f5e0ff */
[----:B------:R-:W-:Y:S02]  /*c440*/  IADD3 R120, P0, R123, R120, RZ ;  /* 0x000000787b787210 */ /* 0x000fe40007f1e0ff */
[----:B------:R-:W2:Y:S01]  /*c450*/  LDC R123, c[0x0][0x248] ;  /* 0x00009200ff7b7b82 */ /* 0x000ea20000000800 */
[----:B-1----:R-:W-:Y:S01]  /*c460*/  IMAD R125, R125, 0x1ef, RZ ;  /* 0x000001ef7d7d7824 */ /* 0x002fe200078e02ff */
[----:B0-----:R-:W-:-:S04]  /*c470*/  LEA R129, R129, -R129, 0x9 ;  /* 0x8000008181817211 */ /* 0x001fc800078e48ff */
[----:B------:R-:W-:-:S05]  /*c480*/  LEA.HI.X.SX32 R125, R125, R121, 0x1, P1 ;  /* 0x000000797d7d7211 */ /* 0x000fca00008f0eff */
[----:B------:R-:W4:Y:S01]  /*c490*/  LDG.E.U16 R124, desc[UR4][R124.64] ;  /* 0x000000047c7c7981 */ /* 0x000f22000c1e1500 */
[----:B--2---:R-:W-:-:S05]  /*c4a0*/  IMAD R123, R123, 0x1f7, RZ ;  /* 0x000001f77b7b7824 */ /* 0x004fca00078e02ff */
[-C--:B------:R-:W-:Y:S02]  /*c4b0*/  LEA.HI.X.SX32 R123, R123, R121.reuse, 0x1, P2 ;  /* 0x000000797b7b7211 */ /* 0x080fe400010f0eff */
[----:B------:R-:W-:-:S03]  /*c4c0*/  LEA.HI.X.SX32 R121, R129, R121, 0x1, P0 ;  /* 0x0000007981797211 */ /* 0x000fc600000f0eff */
[----:B------:R-:W2:Y:S04]  /*c4d0*/  LDG.E.U16 R122, desc[UR4][R122.64] ;  /* 0x000000047a7a7981 */ /* 0x000ea8000c1e1500 */
[----:B------:R-:W2:Y:S04]  /*c4e0*/  LDG.E.U16 R120, desc[UR4][R120.64] ;  /* 0x0000000478787981 */ /* 0x000ea8000c1e1500 */
[----:B------:R3:W-:Y:S04]  /*c4f0*/  STS.U16 [R4+0x2180], R220 ;  /* 0x002180dc04007388 */ /* 0x0007e80000000400 */
[----:B------:R-:W5:Y:S04]  /*c500*/  LDL.LU R121, [R1+0x14] ;  /* 0x0000140001797983 */ /* 0x000f680000300800 */
[----:B------:R-:W4:Y:S04]  /*c510*/  LDL.LU R123, [R1+0x10] ;  /* 0x00001000017b7983 */ /* 0x000f280000300800 */
[----:B------:R-:W2:Y:S04]  /*c520*/  LDL.LU R125, [R1+0xc] ;  /* 0x00000c00017d7983 */ /* 0x000ea80000300800 */
[----:B------:R-:W2:Y:S04]  /*c530*/  LDL.LU R129, [R1+0x8] ;  /* 0x0000080001817983 */ /* 0x000ea80000300800 */
[----:B------:R0:W-:Y:S04]  /*c540*/  STS.U16 [R4+0x2580], R216 ;  /* 0x002580d804007388 */ /* 0x0001e80000000400 */
        /* <DEDUP_REMOVED lines=10> */
[----:B------:R1:W-:Y:S01]  /*c5f0*/  STS.U16 [R4+0x5180], R160 ;  /* 0x005180a004007388 */ /* 0x0003e20000000400 */
[----:B---3--:R-:W-:-:S03]  /*c600*/  MOV R220, R127 ;  /* 0x0000007f00dc7202 */ /* 0x008fc60000000f00 */
[----:B------:R-:W3:Y:S04]  /*c610*/  LDL.LU R127, [R1+0x4] ;  /* 0x00000400017f7983 */ /* 0x000ee80000300800 */
[----:B0-----:R-:W3:Y:S04]  /*c620*/  LDL.LU R216, [R1+0x18] ;  /* 0x0000180001d87983 */ /* 0x001ee80000300800 */
[----:B-1----:R-:W3:Y:S04]  /*c630*/  LDL.LU R212, [R1+0x1c] ;  /* 0x00001c0001d47983 */ /* 0x002ee80000300800 */
[----:B------:R-:W3:Y:S04]  /*c640*/  LDL.LU R208, [R1+0x20] ;  /* 0x0000200001d07983 */ /* 0x000ee80000300800 */
        /* <DEDUP_REMOVED lines=9> */
[----:B------:R0:W-:Y:S04]  /*c6e0*/  STS.U16 [R4+0x5580], R154 ;  /* 0x0055809a04007388 */ /* 0x0001e80000000400 */
[----:B------:R1:W-:Y:S04]  /*c6f0*/  STS.U16 [R4+0x5980], R148 ;  /* 0x0059809404007388 */ /* 0x0003e80000000400 */
[----:B------:R1:W-:Y:S04]  /*c700*/  STS.U16 [R4+0x5d80], R142 ;  /* 0x005d808e04007388 */ /* 0x0003e80000000400 */
[----:B0-----:R-:W3:Y:S04]  /*c710*/  LDL.LU R154, [R1+0x60] ;  /* 0x00006000019a7983 */ /* 0x001ee80000300800 */
[----:B-1----:R-:W3:Y:S04]  /*c720*/  LDL.LU R148, [R1+0x6c] ;  /* 0x00006c0001947983 */ /* 0x002ee80000300800 */
[----:B------:R0:W-:Y:S04]  /*c730*/  STS.U16 [R4+0x6580], R5 ;  /* 0x0065800504007388 */ /* 0x0001e80000000400 */
[----:B------:R-:W3:Y:S04]  /*c740*/  LDL.LU R142, [R1+0x78] ;  /* 0x00007800018e7983 */ /* 0x000ee80000300800 */
[----:B------:R1:W-:Y:S01]  /*c750*/  STS.U16 [R4+0x6180], R136 ;  /* 0x0061808804007388 */ /* 0x0003e20000000400 */
[----:B0-----:R-:W-:-:S03]  /*c760*/  LOP3.LUT R5, R2, 0x40, RZ, 0x3c, !PT ;  /* 0x0000004002057812 */ /* 0x001fc600078e3cff */
[----:B------:R0:W-:Y:S01]  /*c770*/  STS.U16 [R4+0x6980], R8 ;  /* 0x0069800804007388 */ /* 0x0001e20000000400 */
[----:B------:R-:W-:-:S03]  /*c780*/  IADD3 R5, R220, R5, RZ ;  /* 0x00000005dc057210 */ /* 0x000fc60007ffe0ff */
[----:B------:R0:W-:Y:S04]  /*c790*/  STS.U16 [R4+0x6d80], R11 ;  /* 0x006d800b04007388 */ /* 0x0001e80000000400 */
[----:B-1----:R-:W3:Y:S04]  /*c7a0*/  LDL.LU R136, [R1+0x84] ;  /* 0x0000840001887983 */ /* 0x002ee80000300800 */
[----:B0-----:R-:W3:Y:S04]  /*c7b0*/  LDL.LU R8, [R1+0x90] ;  /* 0x0000900001087983 */ /* 0x001ee80000300800 */
[----:B------:R-:W3:Y:S04]  /*c7c0*/  LDL.LU R11, [R1+0x9c] ;  /* 0x00009c00010b7983 */ /* 0x000ee80000300800 */
[----:B------:R0:W-:Y:S04]  /*c7d0*/  STS.U16 [R4+0x7180], R14 ;  /* 0x0071800e04007388 */ /* 0x0001e80000000400 */
[----:B------:R1:W-:Y:S04]  /*c7e0*/  STS.U16 [R4+0x7580], R17 ;  /* 0x0075801104007388 */ /* 0x0003e80000000400 */
[----:B------:R5:W-:Y:S04]  /*c7f0*/  STS.U16 [R4+0x7980], R20 ;  /* 0x0079801404007388 */ /* 0x000be80000000400 */
[----:B0-----:R-:W3:Y:S04]  /*c800*/  LDL.LU R14, [R1+0xac] ;  /* 0x0000ac00010e7983 */ /* 0x001ee80000300800 */
[----:B-1----:R-:W3:Y:S04]  /*c810*/  LDL.LU R17, [R1+0xbc] ;  /* 0x0000bc0001117983 */ /* 0x002ee80000300800 */
[----:B-----5:R-:W5:Y:S04]  /*c820*/  LDL.LU R20, [R1+0xcc] ;  /* 0x0000cc0001147983 */ /* 0x020f680000300800 */
[----:B------:R0:W-:Y:S04]  /*c830*/  STS.U16 [R4+0x7d80], R23 ;  /* 0x007d801704007388 */ /* 0x0001e80000000400 */
[----:B------:R1:W-:Y:S04]  /*c840*/  STS.U16 [R4+0x20180], R26 ;  /* 0x0201801a04007388 */ /* 0x0003e80000000400 */
[----:B------:R4:W-:Y:S04]  /*c850*/  STS.U16 [R4+0x20580], R30 ;  /* 0x0205801e04007388 */ /* 0x0009e80000000400 */
[----:B0-----:R-:W5:Y:S04]  /*c860*/  LDL.LU R23, [R1+0xdc] ;  /* 0x0000dc0001177983 */ /* 0x001f680000300800 */
[----:B-1----:R-:W5:Y:S04]  /*c870*/  LDL.LU R26, [R1+0xec] ;  /* 0x0000ec00011a7983 */ /* 0x002f680000300800 */
        /* <DEDUP_REMOVED lines=30> */
[----:B----4-:R-:W4:Y:S04]  /*ca60*/  LDL.LU R30, [R1+0xfc] ;  /* 0x0000fc00011e7983 */ /* 0x010f280000300800 */
[----:B------:R-:W-:Y:S04]  /*ca70*/  STS.U16 [R5+0x6600], R121 ;  /* 0x0066007905007388 */ /* 0x000fe80000000400 */
[----:B------:R-:W-:Y:S04]  /*ca80*/  STS.U16 [R5+0x6a00], R123 ;  /* 0x006a007b05007388 */ /* 0x000fe80000000400 */
[----:B--2---:R-:W-:Y:S04]  /*ca90*/  STS.U16 [R5+0x6e00], R125 ;  /* 0x006e007d05007388 */ /* 0x004fe80000000400 */
[----:B------:R-:W-:Y:S04]  /*caa0*/  STS.U16 [R5+0x7200], R129 ;  /* 0x0072008105007388 */ /* 0x000fe80000000400 */
[----:B---3--:R-:W-:Y:S04]  /*cab0*/  STS.U16 [R5+0x6200], R216 ;  /* 0x006200d805007388 */ /* 0x008fe80000000400 */
        /* <DEDUP_REMOVED lines=11> */
[----:B0-----:R-:W2:Y:S04]  /*cb70*/  LDL.LU R160, [R1+0x108] ;  /* 0x0001080001a07983 */ /* 0x001ea80000300800 */
[----:B------:R-:W3:Y:S04]  /*cb80*/  LDL.LU R166, [R1+0xf8] ;  /* 0x0000f80001a67983 */ /* 0x000ee80000300800 */
[----:B------:R-:W3:Y:S04]  /*cb90*/  LDL.LU R172, [R1+0xe8] ;  /* 0x0000e80001ac7983 */ /* 0x000ee80000300800 */
[----:B------:R-:W2:Y:S04]  /*cba0*/  LDL.LU R178, [R1+0xd8] ;  /* 0x0000d80001b27983 */ /* 0x000ea80000300800 */
        /* <DEDUP_REMOVED lines=12> */
[----:B------:R-:W3:Y:S04]  /*cc70*/  LDL.LU R129, [R1+0x3c] ;  /* 0x00003c0001817983 */ /* 0x000ee80000300800 */
[----:B0-----:R-:W3:Y:S04]  /*cc80*/  LDL.LU R127, [R1] ;  /* 0x00000000017f7983 */ /* 0x001ee80000300800 */
[----:B------:R0:W-:Y:S04]  /*cc90*/  STS.U16 [R5+0x7600], R0 ;  /* 0x0076000005007388 */ /* 0x0001e80000000400 */
[----:B------:R1:W-:Y:S01]  /*cca0*/  STS.U16 [R5+0x7e00], R3 ;  /* 0x007e000305007388 */ /* 0x0003e20000000400 */
[----:B0-----:R-:W-:-:S04]  /*ccb0*/  LOP3.LUT R0, R2, 0x50, RZ, 0x3c, !PT ;  /* 0x0000005002007812 */ /* 0x001fc800078e3cff */
[----:B-1----:R-:W-:Y:S01]  /*ccc0*/  IADD3 R3, R220, R0, RZ ;  /* 0x00000000dc037210 */ /* 0x002fe20007ffe0ff */
[----:B------:R-:W-:Y:S04]  /*ccd0*/  STS.U16 [R5+0x200], R224 ;  /* 0x000200e005007388 */ /* 0x000fe80000000400 */
[----:B-----5:R-:W-:Y:S04]  /*cce0*/  STS.U16 [R5+0xa00], R26 ;  /* 0x000a001a05007388 */ /* 0x020fe80000000400 */
        /* <DEDUP_REMOVED lines=29> */
[----:B----4-:R-:W-:Y:S04]  /*cec0*/  STS.U16 [R5+0x600], R30 ;  /* 0x0006001e05007388 */ /* 0x010fe80000000400 */
        /* <DEDUP_REMOVED lines=13> */
[----:B--2---:R0:W-:Y:S04]  /*cfa0*/  STS.U16 [R3+0xe80], R178 ;  /* 0x000e80b203007388 */ /* 0x0041e80000000400 */
[----:B---3--:R1:W-:Y:S04]  /*cfb0*/  STS.U16 [R3+0x1280], R184 ;  /* 0x001280b803007388 */ /* 0x0083e80000000400 */
[----:B------:R2:W-:Y:S04]  /*cfc0*/  STS.U16 [R3+0x1680], R190 ;  /* 0x001680be03007388 */ /* 0x0005e80000000400 */
[----:B0-----:R-:W3:Y:S04]  /*cfd0*/  LDL.LU R178, [R1+0x104] ;  /* 0x0001040001b27983 */ /* 0x001ee80000300800 */
[----:B-1----:R-:W4:Y:S04]  /*cfe0*/  LDL.LU R184, [R1+0xf4] ;  /* 0x0000f40001b87983 */ /* 0x002f280000300800 */
[----:B------:R0:W-:Y:S04]  /*cff0*/  STS.U16 [R3+0x1a80], R196 ;  /* 0x001a80c403007388 */ /* 0x0001e80000000400 */
[----:B--2---:R-:W2:Y:S04]  /*d000*/  LDL.LU R190, [R1+0xe4] ;  /* 0x0000e40001be7983 */ /* 0x004ea80000300800 */
[----:B------:R1:W-:Y:S04]  /*d010*/  STS.U16 [R3+0x1e80], R200 ;  /* 0x001e80c803007388 */ /* 0x0003e80000000400 */
[----:B0-----:R-:W5:Y:S04]  /*d020*/  LDL.LU R196, [R1+0xd4] ;  /* 0x0000d40001c47983 */ /* 0x001f680000300800 */
[----:B------:R0:W-:Y:S04]  /*d030*/  STS.U16 [R3+0x2280], R204 ;  /* 0x002280cc03007388 */ /* 0x0001e80000000400 */
[----:B-1----:R-:W5:Y:S04]  /*d040*/  LDL.LU R200, [R1+0xc4] ;  /* 0x0000c40001c87983 */ /* 0x002f680000300800 */
[----:B------:R1:W-:Y:S04]  /*d050*/  STS.U16 [R3+0x2680], R208 ;  /* 0x002680d003007388 */ /* 0x0003e80000000400 */
[----:B0-----:R-:W5:Y:S04]  /*d060*/  LDL.LU R204, [R1+0xb4] ;  /* 0x0000b40001cc7983 */ /* 0x001f680000300800 */
[----:B------:R0:W-:Y:S04]  /*d070*/  STS.U16 [R3+0x2a80], R212 ;  /* 0x002a80d403007388 */ /* 0x0001e80000000400 */
[----:B-1----:R-:W5:Y:S04]  /*d080*/  LDL.LU R208, [R1+0xa4] ;  /* 0x0000a40001d07983 */ /* 0x002f680000300800 */
[----:B------:R1:W-:Y:S04]  /*d090*/  STS.U16 [R3+0x2e80], R216 ;  /* 0x002e80d803007388 */ /* 0x0003e80000000400 */
[----:B0-----:R-:W3:Y:S04]  /*d0a0*/  LDL.LU R212, [R1+0x94] ;  /* 0x0000940001d47983 */ /* 0x001ee80000300800 */
[----:B------:R0:W-:Y:S04]  /*d0b0*/  STS.U16 [R3+0x3280], R121 ;  /* 0x0032807903007388 */ /* 0x0001e80000000400 */
[----:B-1----:R-:W4:Y:S04]  /*d0c0*/  LDL.LU R216, [R1+0x88] ;  /* 0x0000880001d87983 */ /* 0x002f280000300800 */
[----:B------:R1:W-:Y:S04]  /*d0d0*/  STS.U16 [R3+0x3680], R123 ;  /* 0x0036807b03007388 */ /* 0x0003e80000000400 */
[----:B0-----:R-:W2:Y:S04]  /*d0e0*/  LDL.LU R121, [R1+0x7c] ;  /* 0x00007c0001797983 */ /* 0x001ea80000300800 */
[----:B------:R0:W-:Y:S04]  /*d0f0*/  STS.U16 [R3+0x3a80], R125 ;  /* 0x003a807d03007388 */ /* 0x0001e80000000400 */
[----:B-1----:R-:W5:Y:S04]  /*d100*/  LDL.LU R123, [R1+0x70] ;  /* 0x00007000017b7983 */ /* 0x002f680000300800 */
[----:B------:R1:W-:Y:S04]  /*d110*/  STS.U16 [R3+0x3e80], R129 ;  /* 0x003e808103007388 */ /* 0x0003e80000000400 */
[----:B0-----:R-:W5:Y:S04]  /*d120*/  LDL.LU R125, [R1+0x64] ;  /* 0x00006400017d7983 */ /* 0x001f680000300800 */
[----:B------:R0:W-:Y:S04]  /*d130*/  STS.U16 [R3+0x4280], R127 ;  /* 0x0042807f03007388 */ /* 0x0001e80000000400 */
[----:B-1----:R-:W5:Y:S04]  /*d140*/  LDL.LU R129, [R1+0x58] ;  /* 0x0000580001817983 */ /* 0x002f680000300800 */
[----:B0-----:R-:W5:Y:S01]  /*d150*/  LDL.LU R127, [R1+0x4c] ;  /* 0x00004c00017f7983 */ /* 0x001f620000300800 */
[----:B------:R-:W-:-:S04]  /*d160*/  LOP3.LUT R0, R2, 0x60, RZ, 0x3c, !PT ;  /* 0x0000006002007812 */ /* 0x000fc800078e3cff */
[----:B------:R-:W-:Y:S01]  /*d170*/  IADD3 R0, R220, R0, RZ ;  /* 0x00000000dc007210 */ /* 0x000fe20007ffe0ff */
        /* <DEDUP_REMOVED lines=50> */
[----:B---3--:R0:W-:Y:S04]  /*d4a0*/  STS.U16 [R0+0x1f00], R212 ;  /* 0x001f00d400007388 */ /* 0x0081e80000000400 */
[----:B----4-:R1:W-:Y:S04]  /*d4b0*/  STS.U16 [R0+0x2300], R216 ;  /* 0x002300d800007388 */ /* 0x0103e80000000400 */
[----:B0-----:R-:W3:Y:S04]  /*d4c0*/  LDL.LU R212, [R1+0x100] ;  /* 0x0001000001d47983 */ /* 0x001ee80000300800 */
[----:B--2---:R0:W-:Y:S04]  /*d4d0*/  STS.U16 [R0+0x2700], R121 ;  /* 0x0027007900007388 */ /* 0x0041e80000000400 */
[----:B-1----:R-:W2:Y:S04]  /*d4e0*/  LDL.LU R216, [R1+0xf0] ;  /* 0x0000f00001d87983 */ /* 0x002ea80000300800 */
[----:B-----5:R1:W-:Y:S04]  /*d4f0*/  STS.U16 [R0+0x2b00], R123 ;  /* 0x002b007b00007388 */ /* 0x0203e80000000400 */
[----:B0-----:R-:W4:Y:S04]  /*d500*/  LDL.LU R121, [R1+0xe0] ;  /* 0x0000e00001797983 */ /* 0x001f280000300800 */
        /* <DEDUP_REMOVED lines=9> */
[----:B------:R-:W-:Y:S01]  /*d5a0*/  STS.U16 [R0+0x300], R178 ;  /* 0x000300b200007388 */ /* 0x000fe20000000400 */
[----:B------:R-:W-:-:S03]  /*d5b0*/  MOV R2, 0x3f800000 ;  /* 0x3f80000000027802 */ /* 0x000fc60000000f00 */
        /* <DEDUP_REMOVED lines=57> */
[----:B------:R-:W-:Y:S01]  /*d950*/  STS.U16 [R3+0x2380], R218 ;  /* 0x002380da03007388 */ /* 0x000fe20000000400 */
[----:B0-----:R-:W-:-:S03]  /*d960*/  MOV R0, 0xff800000 ;  /* 0xff80000000007802 */ /* 0x001fc60000000f00 */
[----:B------:R-:W-:Y:S04]  /*d970*/  STS.U16 [R3+0x2780], R214 ;  /* 0x002780d603007388 */ /* 0x000fe80000000400 */
[----:B------:R-:W-:Y:S04]  /*d980*/  STS.U16 [R3+0x2b80], R210 ;  /* 0x002b80d203007388 */ /* 0x000fe80000000400 */
[----:B------:R-:W-:Y:S04]  /*d990*/  STS.U16 [R3+0x2f80], R206 ;  /* 0x002f80ce03007388 */ /* 0x000fe80000000400 */
[----:B---3--:R-:W-:Y:S04]  /*d9a0*/  STS.U16 [R3+0x380], R212 ;  /* 0x000380d403007388 */ /* 0x008fe80000000400 */
[----:B------:R-:W-:Y:S04]  /*d9b0*/  STS.U16 [R3+0x3380], R202 ;  /* 0x003380ca03007388 */ /* 0x000fe80000000400 */
[----:B--2---:R-:W-:Y:S04]  /*d9c0*/  STS.U16 [R3+0x780], R216 ;  /* 0x000780d803007388 */ /* 0x004fe80000000400 */
[----:B------:R-:W-:Y:S04]  /*d9d0*/  STS.U16 [R3+0x3780], R198 ;  /* 0x003780c603007388 */ /* 0x000fe80000000400 */
[----:B----4-:R-:W-:Y:S04]  /*d9e0*/  STS.U16 [R3+0xb80], R121 ;  /* 0x000b807903007388 */ /* 0x010fe80000000400 */
        /* <DEDUP_REMOVED lines=54> */
[----:B------:R1:W-:Y:S01]  /*dd50*/  STL [R1+0x7f8], R2 ;  /* 0x0007f80201007387 */ /* 0x0003e20000100800 */
[----:B0-----:R-:W-:-:S03]  /*dd60*/  MOV R3, 0xff800000 ;  /* 0xff80000000037802 */ /* 0x001fc60000000f00 */
[----:B------:R-:W-:Y:S01]  /*dd70*/  STL [R1+0x60c], R0 ;  /* 0x00060c0001007387 */ /* 0x000fe20000100800 */
[----:B-1----:R-:W-:-:S03]  /*dd80*/  MOV R2, 0xff800000 ;  /* 0xff80000000027802 */ /* 0x002fc60000000f00 */
[----:B------:R0:W-:Y:S04]  /*dd90*/  STL [R1+0x608], R3 ;  /* 0x0006080301007387 */ /* 0x0001e80000100800 */
[----:B------:R1:W-:Y:S04]  /*dda0*/  STL [R1+0x604], R2 ;  /* 0x0006040201007387 */ /* 0x0003e80000100800 */
[----:B------:R2:W-:Y:S01]  /*ddb0*/  STL [R1+0x600], R0 ;  /* 0x0006000001007387 */ /* 0x0005e20000100800 */
[----:B0-----:R-:W-:Y:S02]  /*ddc0*/  MOV R3, 0x3f800000 ;  /* 0x3f80000000037802 */ /* 0x001fe40000000f00 */
[----:B-1----:R-:W-:-:S03]  /*ddd0*/  MOV R2, 0x3f800000 ;  /* 0x3f80000000027802 */ /* 0x002fc60000000f00 */
[----:B------:R-:W-:Y:S01]  /*dde0*/  STL [R1+0x7fc], R3 ;  /* 0x0007fc0301007387 */ /* 0x000fe20000100800 */
[----:B--2---:R-:W-:-:S03]  /*ddf0*/  MOV R0, 0x3f800000 ;  /* 0x3f80000000007802 */ /* 0x004fc60000000f00 */
[----:B------:R-:W-:Y:S04]  /*de00*/  STL [R1+0x800], R2 ;  /* 0x0008000201007387 */ /* 0x000fe80000100800 */
[----:B------:R-:W-:Y:S04]  /*de10*/  STL [R1+0x400], RZ ;  /* 0x000400ff01007387 */ /* 0x000fe80000100800 */
[----:B------:R0:W-:Y:S04]  /*de20*/  STL [R1+0x7f4], R0 ;  /* 0x0007f40001007387 */ /* 0x0001e80000100800 */
[----:B------:R1:W-:Y:S04]  /*de30*/  STL [R1+0x404], RZ ;  /* 0x000404ff01007387 */ /* 0x0003e80000100800 */
        /* <DEDUP_REMOVED lines=254> */
[----:B------:R1:W-:Y:S04]  /*ee20*/  STL [R1], RZ ;  /* 0x000000ff01007387 */ /* 0x0003e80000100800 */
        /* <DEDUP_REMOVED lines=91> */
[----:B------:R1:W-:Y:S01]  /*f3e0*/  STL [R1+0x170], RZ ;  /* 0x000170ff01007387 */ /* 0x0003e20000100800 */
[----:B------:R-:W2:Y:S03]  /*f3f0*/  S2R R216, SR_CTAID.X ;  /* 0x0000000000d87919 */ /* 0x000ea60000002500 */
        /* <DEDUP_REMOVED lines=23> */
[----:B------:R-:W3:Y:S03]  /*f570*/  S2R R212, SR_TID.X ;  /* 0x0000000000d47919 */ /* 0x000ee60000002100 */
[----:B------:R1:W-:Y:S04]  /*f580*/  STL [R1+0x1d0], RZ ;  /* 0x0001d0ff01007387 */ /* 0x0003e80000100800 */
[----:B------:R1:W-:Y:S04]  /*f590*/  STL [R1+0x1d4], RZ ;  /* 0x0001d4ff01007387 */ /* 0x0003e80000100800 */
[----:B------:R1:W-:Y:S04]  /*f5a0*/  STL [R1+0x1d8], RZ ;  /* 0x0001d8ff01007387 */ /* 0x0003e80000100800 */
[----:B------:R1:W-:Y:S04]  /*f5b0*/  STL [R1+0x1dc], RZ ;  /* 0x0001dcff01007387 */ /* 0x0003e80000100800 */
[----:B------:R1:W-:Y:S01]  /*f5c0*/  STL [R1+0x1e0], RZ ;  /* 0x0001e0ff01007387 */ /* 0x0003e20000100800 */
[----:B--2---:R-:W-:-:S03]  /*f5d0*/  SHF.L.U32 R10, R216, 0x8, RZ ;  /* 0x00000008d80a7819 */ /* 0x004fc600000006ff */
[----:B------:R1:W-:Y:S04]  /*f5e0*/  STL [R1+0x1e4], RZ ;  /* 0x0001e4ff01007387 */ /* 0x0003e80000100800 */
[----:B------:R1:W-:Y:S04]  /*f5f0*/  STL [R1+0x1e8], RZ ;  /* 0x0001e8ff01007387 */ /* 0x0003e80000100800 */
[----:B------:R1:W-:Y:S04]  /*f600*/  STL [R1+0x1ec], RZ ;  /* 0x0001ecff01007387 */ /* 0x0003e80000100800 */
[----:B------:R1:W-:Y:S01]  /*f610*/  STL [R1+0x1f0], RZ ;  /* 0x0001f0ff01007387 */ /* 0x0003e20000100800 */
[----:B0-----:R-:W-:-:S03]  /*f620*/  IADD3 R0, R10, 0x100, RZ ;  /* 0x000001000a007810 */ /* 0x001fc60007ffe0ff */
[----:B------:R1:W-:Y:S04]  /*f630*/  STL [R1+0x1f4], RZ ;  /* 0x0001f4ff01007387 */ /* 0x0003e80000100800 */
[----:B------:R1:W-:Y:S04]  /*f640*/  STL [R1+0x1f8], RZ ;  /* 0x0001f8ff01007387 */ /* 0x0003e80000100800 */
[----:B------:R1:W-:Y:S01]  /*f650*/  STL [R1+0x1fc], RZ ;  /* 0x0001fcff01007387 */ /* 0x0003e20000100800 */
[----:B------:R-:W-:Y:S02]  /*f660*/  ISETP.GE.AND P0, PT, R0, 0x1, PT ;  /* 0x000000010000780c */ /* 0x000fe40003f06270 */
[----:B------:R-:W-:-:S02]  /*f670*/  CS2R R24, SRZ ;  /* 0x0000000000187805 */ /* 0x000fc4000001ff00 */
[----:B------:R-:W-:Y:S02]  /*f680*/  CS2R R26, SRZ ;  /* 0x00000000001a7805 */ /* 0x000fe4000001ff00 */
[----:B------:R-:W-:Y:S02]  /*f690*/  CS2R R28, SRZ ;  /* 0x00000000001c7805 */ /* 0x000fe4000001ff00 */
[----:B------:R-:W-:Y:S02]  /*f6a0*/  CS2R R30, SRZ ;  /* 0x00000000001e7805 */ /* 0x000fe4000001ff00 */
[----:B------:R-:W-:Y:S02]  /*f6b0*/  CS2R R32, SRZ ;  /* 0x0000000000207805 */ /* 0x000fe4000001ff00 */
[----:B------:R-:W-:Y:S02]  /*f6c0*/  CS2R R34, SRZ ;  /* 0x0000000000227805 */ /* 0x000fe4000001ff00 */
        /* <DEDUP_REMOVED lines=58> */
[C---:B---3--:R-:W-:Y:S02]  /*fa70*/  LOP3.LUT R0, R212.reuse, 0xff, RZ, 0xc0, !PT ;  /* 0x000000ffd4007812 */ /* 0x048fe400078ec0ff */
[----:B------:R-:W-:Y:S01]  /*fa80*/  LOP3.LUT R2, R212, 0xe0, RZ, 0xc0, !PT ;  /* 0x000000e0d4027812 */ /* 0x000fe200078ec0ff */
[----:B-1----:R-:W-:Y:S06]  /*fa90*/  @!P0 BRA `(.L_x_0) ;  /* 0x0000011800948947 */ /* 0x002fec0003800000 */
[----:B------:R-:W0:Y:S01]  /*faa0*/  LDC R11, c[0x0][0x268] ;  /* 0x00009a00ff0b7b82 */ /* 0x000e220000000800 */
[----:B------:R-:W1:Y:S01]  /*fab0*/  S2R R216, SR_TID.X ;  /* 0x0000000000d87919 */ /* 0x000e620000002100 */
[----:B------:R-:W-:Y:S02]  /*fac0*/  SHF.R.U32.HI R4, RZ, 0x6, R212 ;  /* 0x00000006ff047819 */ /* 0x000fe400000116d4 */
[----:B------:R-:W-:Y:S02]  /*fad0*/  CS2R R110, SRZ ;  /* 0x00000000006e7805 */ /* 0x000fe4000001ff00 */
[----:B------:R-:W-:Y:S02]  /*fae0*/  SHF.R.U32.HI R3, RZ, 0x1, R2 ;  /* 0x00000001ff037819 */ /* 0x000fe40000011602 */
[----:B------:R-:W-:Y:S02]  /*faf0*/  CS2R R112, SRZ ;  /* 0x0000000000707805 */ /* 0x000fe4000001ff00 */
[----:B------:R-:W-:-:S02]  /*fb00*/  SGXT.U32 R4, R4, 0x2 ;  /* 0x000000020404781a */ /* 0x000fc40000000000 */
[----:B------:R-:W-:Y:S01]  /*fb10*/  CS2R R114, SRZ ;  /* 0x0000000000727805 */ /* 0x000fe2000001ff00 */
[----:B------:R-:W2:Y:S01]  /*fb20*/  LDC.64 R6, c[0x0][0x260] ;  /* 0x00009800ff067b82 */ /* 0x000ea20000000a00 */
[----:B------:R-:W-:Y:S02]  /*fb30*/  IADD3 R2, R220, 0x40000, RZ ;  /* 0x00040000dc027810 */ /* 0x000fe40007ffe0ff */
[----:B------:R-:W-:Y:S02]  /*fb40*/  CS2R R116, SRZ ;  /* 0x0000000000747805 */ /* 0x000fe4000001ff00 */
[----:B------:R-:W-:Y:S02]  /*fb50*/  SHF.L.U32 R18, R0, 0x1, RZ ;  /* 0x0000000100127819 */ /* 0x000fe400000006ff */
[----:B------:R-:W-:Y:S02]  /*fb60*/  CS2R R118, SRZ ;  /* 0x0000000000767805 */ /* 0x000fe4000001ff00 */
[----:B------:R-:W-:-:S02]  /*fb70*/  SHF.R.U32.HI R8, RZ, 0x4, R2 ;  /* 0x00000004ff087819 */ /* 0x000fc40000011602 */
[----:B------:R-:W-:Y:S02]  /*fb80*/  CS2R R120, SRZ ;  /* 0x0000000000787805 */ /* 0x000fe4000001ff00 */
[----:B------:R-:W-:Y:S01]  /*fb90*/  CS2R R122, SRZ ;  /* 0x00000000007a7805 */ /* 0x000fe2000001ff00 */
[----:B------:R-:W3:Y:S01]  /*fba0*/  LDC.64 R100, c[0x0][0x220] ;  /* 0x00008800ff647b82 */ /* 0x000ee20000000a00 */
[----:B------:R-:W-:Y:S02]  /*fbb0*/  CS2R R124, SRZ ;  /* 0x00000000007c7805 */ /* 0x000fe4000001ff00 */
[----:B------:R-:W-:Y:S02]  /*fbc0*/  CS2R R126, SRZ ;  /* 0x00000000007e7805 */ /* 0x000fe4000001ff00 */
[----:B------:R-:W-:Y:S02]  /*fbd0*/  CS2R R128, SRZ ;  /* 0x0000000000807805 */ /* 0x000fe4000001ff00 */
[----:B------:R-:W-:-:S02]  /*fbe0*/  CS2R R130, SRZ ;  /* 0x0000000000827805 */ /* 0x000fc4000001ff00 */
[----:B------:R-:W-:Y:S02]  /*fbf0*/  CS2R R132, SRZ ;  /* 0x0000000000847805 */ /* 0x000fe4000001ff00 */
[----:B------:R-:W-:Y:S02]  /*fc00*/  CS2R R134, SRZ ;  /* 0x0000000000867805 */ /* 0x000fe4000001ff00 */
[----:B------:R-:W-:Y:S01]  /*fc10*/  CS2R R136, SRZ ;  /* 0x0000000000887805 */ /* 0x000fe2000001ff00 */
[----:B0-----:R-:W-:Y:S01]  /*fc20*/  IMAD R9, R4, R11, RZ ;  /* 0x0000000b04097224 */ /* 0x001fe200078e02ff */
[----:B------:R-:W0:Y:S01]  /*fc30*/  LDC R14, c[0x0][0x258] ;  /* 0x00009600ff0e7b82 */ /* 0x000e220000000800 */
[----:B------:R-:W-:Y:S02]  /*fc40*/  CS2R R138, SRZ ;  /* 0x00000000008a7805 */ /* 0x000fe4000001ff00 */
[----:B------:R-:W-:Y:S02]  /*fc50*/  CS2R R140, SRZ ;  /* 0x00000000008c7805 */ /* 0x000fe4000001ff00 */
[----:B------:R-:W-:-:S02]  /*fc60*/  CS2R R142, SRZ ;  /* 0x00000000008e7805 */ /* 0x000fc4000001ff00 */
[C---:B------:R-:W-:Y:S02]  /*fc70*/  LEA R13, R11.reuse, R9, 0x2 ;  /* 0x000000090b0d7211 */ /* 0x040fe400078e10ff */
[----:B------:R-:W-:Y:S02]  /*fc80*/  CS2R R144, SRZ ;  /* 0x0000000000907805 */ /* 0x000fe4000001ff00 */
[----:B------:R-:W-:Y:S01]  /*fc90*/  CS2R R146, SRZ ;  /* 0x0000000000927805 */ /* 0x000fe2000001ff00 */
[----:B--2---:R2:W-:Y:S01]  /*fca0*/  STL [R1+0xc0c], R7 ;  /* 0x000c0c0701007387 */ /* 0x0045e20000100800 */
[----:B------:R-:W-:Y:S01]  /*fcb0*/  LEA R15, R11, R13, 0x2 ;  /* 0x0000000d0b0f7211 */ /* 0x000fe200078e10ff */
[----:B------:R-:W4:Y:S01]  /*fcc0*/  LDC.64 R4, c[0x0][0x250] ;  /* 0x00009400ff047b82 */ /* 0x000f220000000a00 */
[----:B-1----:R-:W-:Y:S02]  /*fcd0*/  LOP3.LUT R208, R216, 0x3f, RZ, 0xc0, !PT ;  /* 0x0000003fd8d07812 */ /* 0x002fe400078ec0ff */
[----:B------:R-:W-:-:S02]  /*fce0*/  CS2R R148, SRZ ;  /* 0x0000000000947805 */ /* 0x000fc4000001ff00 */
[C---:B------:R-:W-:Y:S02]  /*fcf0*/  LEA R17, R11.reuse, R15, 0x2 ;  /* 0x0000000f0b117211 */ /* 0x040fe400078e10ff */
[----:B------:R-:W-:Y:S02]  /*fd00*/  CS2R R150, SRZ ;  /* 0x0000000000967805 */ /* 0x000fe4000001ff00 */
[----:B------:R-:W-:Y:S01]  /*fd10*/  LOP3.LUT R216, R216, 0xc0, RZ, 0xc0, !PT ;  /* 0x000000c0d8d87812 */ /* 0x000fe200078ec0ff */
[----:B------:R-:W-:Y:S01]  /*fd20*/  UMOV UR35, 0x40000040 ;  /* 0x4000004000237882 */ /* 0x000fe20000000000 */
[C---:B------:R-:W-:Y:S01]  /*fd30*/  LEA R21, R11.reuse, R17, 0x2 ;  /* 0x000000110b157211 */ /* 0x040fe200078e10ff */
[----:B------:R-:W1:Y:S01]  /*fd40*/  LDC.64 R98, c[0x0][0x218] ;  /* 0x00008600ff627b82 */ /* 0x000e620000000a00 */
[----:B------:R-:W-:Y:S02]  /*fd50*/  SHF.L.U32 R208, R208, 0x1, RZ ;  /* 0x00000001d0d07819 */ /* 0x000fe400000006ff */
[----:B------:R-:W-:-:S02]  /*fd60*/  LEA R23, R11, R21, 0x2 ;  /* 0x000000150b177211 */ /* 0x000fc400078e10ff */
[----:B------:R-:W-:Y:S02]  /*fd70*/  MOV R12, R7 ;  /* 0x00000007000c7202 */ /* 0x000fe40000000f00 */
[C---:B------:R-:W-:Y:S02]  /*fd80*/  LEA R25, R11.reuse, R23, 0x2 ;  /* 0x000000170b197211 */ /* 0x040fe400078e10ff */
[----:B------:R-:W-:Y:S02]  /*fd90*/  LEA R19, R216, R208, 0x7 ;  /* 0x000000d0d8137211 */ /* 0x000fe400078e38ff */
[C---:B------:R-:W-:Y:S02]  /*fda0*/  LEA R27, R11.reuse, R25, 0x2 ;  /* 0x000000190b1b7211 */ /* 0x040fe400078e10ff */
[----:B--2---:R-:W-:Y:S02]  /*fdb0*/  SHF.R.U32.HI R7, RZ, 0x2, R216 ;  /* 0x00000002ff077819 */ /* 0x004fe400000116d8 */
[----:B------:R-:W2:Y:S01]  /*fdc0*/  S2R R216, SR_CTAID.Y ;  /* 0x0000000000d87919 */ /* 0x000ea20000002600 */
[----:B------:R-:W-:-:S02]  /*fdd0*/  LEA R29, R11, R27, 0x2 ;  /* 0x0000001b0b1d7211 */ /* 0x000fc400078e10ff */
[----:B------:R-:W-:Y:S02]  /*fde0*/  MOV R16, R6 ;  /* 0x0000000600107202 */ /* 0x000fe40000000f00 */
[C---:B------:R-:W-:Y:S02]  /*fdf0*/  LEA R31, R11.reuse, R29, 0x2 ;  /* 0x0000001d0b1f7211 */ /* 0x040fe400078e10ff */
[----:B------:R-:W-:Y:S02]  /*fe00*/  SHF.R.U32.HI R6, RZ, 0x2, R212 ;  /* 0x00000002ff067819 */ /* 0x000fe400000116d4 */
[C---:B------:R-:W-:Y:S02]  /*fe10*/  LEA R33, R11.reuse, R31, 0x2 ;  /* 0x0000001f0b217211 */ /* 0x040fe400078e10ff */
[----:B------:R-:W-:Y:S02]  /*fe20*/  SGXT.U32 R2, R6, 0x3 ;  /* 0x000000030602781a */ /* 0x000fe40000000000 */
[----:B------:R-:W-:-:S02]  /*fe30*/  LEA R35, R11, R33, 0x2 ;  /* 0x000000210b237211 */ /* 0x000fc400078e10ff */
[----:B------:R-:W-:Y:S02]  /*fe40*/  SGXT.U32 R6, R8, 0xe ;  /* 0x0000000e0806781a */ /* 0x000fe40000000000 */
[C---:B------:R-:W-:Y:S02]  /*fe50*/  LEA R37, R11.reuse, R35, 0x2 ;  /* 0x000000230b257211 */ /* 0x040fe400078e10ff */
[----:B------:R-:W-:Y:S02]  /*fe60*/  LOP3.LUT R212, R212, 0x3f, RZ, 0xc0, !PT ;  /* 0x0000003fd4d47812 */ /* 0x000fe400078ec0ff */
[C---:B------:R-:W-:Y:S02]  /*fe70*/  LEA R39, R11.reuse, R37, 0x2 ;  /* 0x000000250b277211 */ /* 0x040fe400078e10ff */
[----:B------:R-:W-:Y:S02]  /*fe80*/  LOP3.LUT R10, R10, R3, R2, 0xfe, !PT ;  /* 0x000000030a0a7212 */ /* 0x000fe400078efe02 */
[----:B------:R-:W-:-:S02]  /*fe90*/  LEA R41, R11, R39, 0x2 ;  /* 0x000000270b297211 */ /* 0x000fc400078e10ff */
[C---:B------:R-:W-:Y:S02]  /*fea0*/  R2UR UR34, R6.reuse ;  /* 0x00000000062272ca */ /* 0x040fe400000e0000 */
[C---:B------:R-:W-:Y:S02]  /*feb0*/  LEA R43, R11.reuse, R41, 0x2 ;  /* 0x000000290b2b7211 */ /* 0x040fe400078e10ff */
[----:B------:R-:W-:Y:S01]  /*fec0*/  IADD3 R3, P0, R6, 0x2, RZ ;  /* 0x0000000206037810 */ /* 0x000fe20007f1e0ff */
[----:B--2---:R-:W-:Y:S01]  /*fed0*/  IMAD R2, R216, R16, RZ ;  /* 0x00000010d8027224 */ /* 0x004fe200078e02ff */
[----:B------:R-:W-:Y:S01]  /*fee0*/  LOP3.LUT R18, R18, R7, RZ, 0x3c, !PT ;  /* 0x0000000712127212 */ /* 0x000fe200078e3cff */
[----:B------:R-:W-:Y:S01]  /*fef0*/  IMAD R6, R212, R12, RZ ;  /* 0x0000000cd4067224 */ /* 0x000fe200078e02ff */
[----:B------:R-:W-:Y:S01]  /*ff00*/  MOV R7, RZ ;  /* 0x000000ff00077202 */ /* 0x000fe20000000f00 */
[----:B----4-:R-:W-:Y:S01]  /*ff10*/  IMAD R4, R216, R4, RZ ;  /* 0x00000004d8047224 */ /* 0x010fe200078e02ff */
[----:B------:R-:W-:-:S02]  /*ff20*/  LEA R45, R11, R43, 0x2 ;  /* 0x0000002b0b2d7211 */ /* 0x000fc400078e10ff */
[----:B------:R-:W-:Y:S02]  /*ff30*/  R2UR UR54, R3 ;  /* 0x00000000033672ca */ /* 0x000fe400000e0000 */
[----:B------:R-:W-:Y:S02]  /*ff40*/  SHF.L.U32 R3, R2, 0x1, RZ ;  /* 0x0000000102037819 */ /* 0x000fe400000006ff */
[----:B------:R-:W-:Y:S02]  /*ff50*/  IADD3.X R7, R7, 0x40000040, RZ, P0, !PT ;  /* 0x4000004007077810 */ /* 0x000fe400007fe4ff */
[C---:B------:R-:W-:Y:S01]  /*ff60*/  SHF.L.U32 R12, R6.reuse, 0x1, RZ ;  /* 0x00000001060c7819 */ /* 0x040fe200000006ff */
[----:B------:R-:W-:Y:S01]  /*ff70*/  IMAD.HI R6, R6, 0x2, RZ ;  /* 0x0000000206067827 */ /* 0x000fe200078e02ff */
[----:B------:R-:W-:Y:S02]  /*ff80*/  LEA R47, R11, R45, 0x2 ;  /* 0x0000002d0b2f7211 */ /* 0x000fe400078e10ff */
[----:B------:R-:W-:-:S02]  /*ff90*/  R2UR UR55, R7 ;  /* 0x00000000073772ca */ /* 0x000fc400000e0000 */
[----:B---3--:R-:W-:Y:S01]  /*ffa0*/  IADD3 R12, P1, P2, R12, R100, R3 ;  /* 0x000000640c0c7210 */ /* 0x008fe20007a3e003 */
[----:B0-----:R-:W-:Y:S01]  /*ffb0*/  IMAD R3, R0, R14, RZ ;  /* 0x0000000e00037224 */ /* 0x001fe200078e02ff */
[----:B-1----:R-:W-:Y:S01]  /*ffc0*/  LEA R7, P0, R4, R98, 0x1 ;  /* 0x0000006204077211 */ /* 0x002fe200078008ff */
[----:B------:R-:W-:Y:S01]  /*ffd0*/  IMAD.HI R0, R2, 0x2, RZ ;  /* 0x0000000202007827 */ /* 0x000fe200078e02ff */
[C---:B------:R-:W-:Y:S02]  /*ffe0*/  LEA R49, R11.reuse, R47, 0x2 ;  /* 0x0000002f0b317211 */ /* 0x040fe400078e10ff */
[----:B------:R-:W-:Y:S02]  /*fff0*/  LEA.HI.X.SX32 R8, R4, R99, 0x1, P0 ;  /* 0x0000006304087211 */ /* 0x000fe400000f0eff */
[----:B------:R-:W-:Y:S02]  /*10000*/  LEA R51, R11, R49, 0x2 ;  /* 0x000000310b337211 */ /* 0x000fe400078e10ff */
[----:B------:R-:W-:Y:S01]  /*10010*/  LEA R2, P0, R3, R7, 0x1 ;  /* 0x0000000703027211 */ /* 0x000fe200078008ff */
[----:B------:R-:W-:Y:S01]  /*10020*/  UIADD3.64 UR6, UR54, 0x200, URZ ;  /* 0x0000020036067897 */ /* 0x000fe2000fffe03f */
[----:B------:R-:W-:Y:S01]  /*10030*/  LEA R4, R14, R3, 0x8 ;  /* 0x000000030e047211 */ /* 0x000fe200078e40ff */
[----:B------:R-:W-:Y:S01]  /*10040*/  UIADD3.64 UR8, UR54, 0x1fe, URZ ;  /* 0x000001fe36087897 */ /* 0x000fe2000fffe03f */
[----:B------:R-:W-:Y:S01]  /*10050*/  LEA R53, R11, R51, 0x2 ;  /* 0x000000330b357211 */ /* 0x000fe200078e10ff */
[----:B------:R-:W-:Y:S01]  /*10060*/  UIADD3.64 UR6, UR54, 0x204, URZ ;  /* 0x0000020436067897 */ /* 0x000fe2000fffe03f */
[----:B------:R-:W-:Y:S01]  /*10070*/  LEA.HI.X.SX32 R3, R3, R8, 0x1, P0 ;  /* 0x0000000803037211 */ /* 0x000fe200000f0eff */
[----:B------:R-:W-:Y:S01]  /*10080*/  UIADD3.64 UR8, UR54, 0x202, URZ ;  /* 0x0000020236087897 */ /* 0x000fe2000fffe03f */
[----:B------:R-:W-:Y:S01]  /*10090*/  IADD3.X R0, R6, R101, R0, P1, P2 ;  /* 0x0000006506007210 */ /* 0x000fe20000fe4400 */
[----:B------:R-:W-:Y:S01]  /*100a0*/  UIADD3.64 UR6, UR54, 0x400, URZ ;  /* 0x0000040036067897 */ /* 0x000fe2000fffe03f */
[----:B------:R-:W-:Y:S01]  /*100b0*/  LEA R104, P0, R9, R12, 0x1 ;  /* 0x0000000c09687211 */ /* 0x000fe200078008ff */
[----:B------:R-:W-:Y:S01]  /*100c0*/  UIADD3.64 UR8, UR54, 0x3fe, URZ ;  /* 0x000003fe36087897 */ /* 0x000fe2000fffe03f */
[----:B------:R-:W-:Y:S01]  /*100d0*/  LEA R55, R11, R53, 0x2 ;  /* 0x000000350b377211 */ /* 0x000fe200078e10ff */
[----:B------:R-:W-:Y:S01]  /*100e0*/  UIADD3.64 UR6, UR54, 0x404, URZ ;  /* 0x0000040436067897 */ /* 0x000fe2000fffe03f */
[C---:B------:R-:W-:Y:S01]  /*100f0*/  LEA R6, P1, R4.reuse, R7, 0x1 ;  /* 0x0000000704067211 */ /* 0x040fe200078208ff */
[----:B------:R-:W-:Y:S01]  /*10100*/  UIADD3.64 UR8, UR54, 0x402, URZ ;  /* 0x0000040236087897 */ /* 0x000fe2000fffe03f */
[----:B------:R-:W-:Y:S01]  /*10110*/  LEA.HI.X.SX32 R105, R9, R0, 0x1, P0 ;  /* 0x0000000009697211 */ /* 0x000fe200000f0eff */
[----:B------:R-:W-:Y:S01]  /*10120*/  UIADD3.64 UR6, UR54, 0x600, URZ ;  /* 0x0000060036067897 */ /* 0x000fe2000fffe03f */
[----:B------:R-:W-:Y:S01]  /*10130*/  LEA R57, R11, R55, 0x2 ;  /* 0x000000370b397211 */ /* 0x000fe200078e10ff */
[----:B------:R-:W-:Y:S01]  /*10140*/  UIADD3.64 UR8, UR54, 0x5fe, URZ ;  /* 0x000005fe36087897 */ /* 0x000fe2000fffe03f */
[----:B------:R-:W-:Y:S01]  /*10150*/  LEA.HI.X.SX32 R7, R4, R8, 0x1, P1 ;  /* 0x0000000804077211 */ /* 0x000fe200008f0eff */
[----:B------:R0:W-:Y:S01]  /*10160*/  STL.64 [R1+0xc00], R104 ;  /* 0x000c006801007387 */ /* 0x0001e20000100a00 */
[-C--:B------:R-:W-:Y:S01]  /*10170*/  LEA R108, P1, R13, R12.reuse, 0x1 ;  /* 0x0000000c0d6c7211 */ /* 0x080fe200078208ff */
[----:B------:R-:W-:Y:S01]  /*10180*/  UIADD3.64 UR6, UR54, 0x604, URZ ;  /* 0x0000060436067897 */ /* 0x000fe2000fffe03f */
[----:B------:R-:W-:Y:S01]  /*10190*/  LEA R106, P0, R15, R12, 0x1 ;  /* 0x0000000c0f6a7211 */ /* 0x000fe200078008ff */
[----:B------:R-:W-:Y:S01]  /*101a0*/  UIADD3.64 UR8, UR54, 0x602, URZ ;  /* 0x0000060236087897 */ /* 0x000fe2000fffe03f */
[----:B------:R-:W-:Y:S01]  /*101b0*/  LEA R59, R11, R57, 0x2 ;  /* 0x000000390b3b7211 */ /* 0x000fe200078e10ff */
[----:B------:R-:W-:Y:S01]  /*101c0*/  UIADD3.64 UR6, UR54, 0x9fe, URZ ;  /* 0x000009fe36067897 */ /* 0x000fe2000fffe03f */
[-C--:B------:R-:W-:Y:S01]  /*101d0*/  LEA.HI.X.SX32 R109, R13, R0.reuse, 0x1, P1 ;  /* 0x000000000d6d7211 */ /* 0x080fe200008f0eff */
[----:B------:R-:W-:Y:S01]  /*101e0*/  UIADD3.64 UR8, UR54, 0xa00, URZ ;  /* 0x00000a0036087897 */ /* 0x000fe2000fffe03f */
[----:B------:R-:W-:Y:S01]  /*101f0*/  LEA.HI.X.SX32 R107, R15, R0, 0x1, P0 ;  /* 0x000000000f6b7211 */ /* 0x000fe200000f0eff */
[----:B------:R-:W-:Y:S01]  /*10200*/  UIADD3.64 UR6, UR54, 0xa02, URZ ;  /* 0x00000a0236067897 */ /* 0x000fe2000fffe03f */
[----:B------:R-:W-:Y:S01]  /*10210*/  LEA R61, R11, R59, 0x2 ;  /* 0x0000003b0b3d7211 */ /* 0x000fe200078e10ff */
[----:B------:R1:W-:Y:S01]  /*10220*/  STL.64 [R1+0xbf8], R108 ;  /* 0x000bf86c01007387 */ /* 0x0003e20000100a00 */
[----:B0-----:R-:W-:Y:S01]  /*10230*/  LEA R104, P2, R17, R12, 0x1 ;  /* 0x0000000c11687211 */ /* 0x001fe200078408ff */
[----:B------:R-:W-:Y:S01]  /*10240*/  UIADD3.64 UR8, UR54, 0xa04, URZ ;  /* 0x00000a0436087897 */ /* 0x000fe2000fffe03f */
[----:B------:R-:W-:Y:S01]  /*10250*/  LEA R63, R11, R61, 0x2 ;  /* 0x0000003d0b3f7211 */ /* 0x000fe200078e10ff */
[----:B------:R0:W-:Y:S01]  /*10260*/  STL.64 [R1+0xbf0], R106 ;  /* 0x000bf06a01007387 */ /* 0x0001e20000100a00 */
[----:B------:R-:W-:Y:S01]  /*10270*/  LEA.HI.X.SX32 R105, R17, R0, 0x1, P2 ;  /* 0x0000000011697211 */ /* 0x000fe200010f0eff */
[----:B------:R-:W-:Y:S01]  /*10280*/  UIADD3.64 UR6, UR54, 0xbfe, URZ ;  /* 0x00000bfe36067897 */ /* 0x000fe2000fffe03f */
[----:B------:R-:W-:Y:S01]  /*10290*/  LEA R65, R11, R63, 0x2 ;  /* 0x0000003f0b417211 */ /* 0x000fe200078e10ff */
[----:B------:R-:W-:Y:S01]  /*102a0*/  UIADD3.64 UR10, UR54, 0x2, URZ ;  /* 0x00000002360a7897 */ /* 0x000fe2000fffe03f */
[----:B------:R-:W-:Y:S01]  /*102b0*/  LOP3.LUT R217, R19, 0x10, RZ, 0x3c, !PT ;  /* 0x0000001013d97812 */ /* 0x000fe200078e3cff */
[----:B------:R2:W-:Y:S01]  /*102c0*/  STL.64 [R1+0xbe8], R104 ;  /* 0x000be86801007387 */ /* 0x0005e20000100a00 */
[----:B------:R-:W-:Y:S01]  /*102d0*/  LEA R67, R11, R65, 0x2 ;  /* 0x000000410b437211 */ /* 0x000fe200078e10ff */
[----:B------:R-:W-:Y:S01]  /*102e0*/  UIADD3.64 UR14, UR54, 0x4, URZ ;  /* 0x00000004360e7897 */ /* 0x000fe2000fffe03f */
[-C--:B-1----:R-:W-:Y:S01]  /*102f0*/  LEA R108, P0, R21, R12.reuse, 0x1 ;  /* 0x0000000c156c7211 */ /* 0x082fe200078008ff */
[----:B------:R-:W-:Y:S01]  /*10300*/  UIADD3.64 UR18, UR54, 0x7fe, URZ ;  /* 0x000007fe36127897 */ /* 0x000fe2000fffe03f */
[----:B------:R-:W-:Y:S01]  /*10310*/  LEA R69, R11, R67, 0x2 ;  /* 0x000000430b457211 */ /* 0x000fe200078e10ff */
[----:B------:R-:W-:Y:S01]  /*10320*/  UIADD3.64 UR22, UR54, 0x800, URZ ;  /* 0x0000080036167897 */ /* 0x000fe2000fffe03f */
[----:B0-----:R-:W-:Y:S01]  /*10330*/  LEA R106, P1, R23, R12, 0x1 ;  /* 0x0000000c176a7211 */ /* 0x001fe200078208ff */
[----:B------:R-:W-:Y:S01]  /*10340*/  UIADD3.64 UR26, UR54, 0x802, URZ ;  /* 0x00000802361a7897 */ /* 0x000fe2000fffe03f */
[-C--:B------:R-:W-:Y:S01]  /*10350*/  LEA.HI.X.SX32 R109, R21, R0.reuse, 0x1, P0 ;  /* 0x00000000156d7211 */ /* 0x080fe200000f0eff */
[----:B------:R-:W-:Y:S01]  /*10360*/  UIADD3.64 UR30, UR54, 0x804, URZ ;  /* 0x00000804361e7897 */ /* 0x000fe2000fffe03f */
[----:B------:R-:W-:Y:S01]  /*10370*/  LEA.HI.X.SX32 R107, R23, R0, 0x1, P1 ;  /* 0x00000000176b7211 */ /* 0x000fe200008f0eff */
[----:B------:R-:W-:Y:S01]  /*10380*/  UIADD3.64 UR12, UR54, 0xc00, URZ ;  /* 0x00000c00360c7897 */ /* 0x000fe2000fffe03f */
[----:B--2---:R-:W-:Y:S01]  /*10390*/  LEA R104, P2, R25, R12, 0x1 ;  /* 0x0000000c19687211 */ /* 0x004fe200078408ff */
[----:B------:R0:W-:Y:S01]  /*103a0*/  STL.64 [R1+0xbe0], R108 ;  /* 0x000be06c01007387 */ /* 0x0001e20000100a00 */
[----:B------:R-:W-:Y:S01]  /*103b0*/  LEA R71, R11, R69, 0x2 ;  /* 0x000000450b477211 */ /* 0x000fe200078e10ff */
[----:B------:R-:W-:Y:S01]  /*103c0*/  UIADD3.64 UR8, UR54, 0xc02, URZ ;  /* 0x00000c0236087897 */ /* 0x000fe2000fffe03f */
[----:B------:R-:W-:Y:S01]  /*103d0*/  LEA.HI.X.SX32 R105, R25, R0, 0x1, P2 ;  /* 0x0000000019697211 */ /* 0x000fe200010f0eff */
[----:B------:R1:W-:Y:S01]  /*103e0*/  STL.64 [R1+0xbd8], R106 ;  /* 0x000bd86a01007387 */ /* 0x0003e20000100a00 */
[----:B------:R-:W-:Y:S01]  /*103f0*/  LEA R22, P2, R31, R12, 0x1 ;  /* 0x0000000c1f167211 */ /* 0x000fe200078408ff */
[----:B------:R-:W-:Y:S01]  /*10400*/  UIADD3.64 UR6, UR54, 0xc04, URZ ;  /* 0x00000c0436067897 */ /* 0x000fe2000fffe03f */
[----:B------:R-:W-:Y:S01]  /*10410*/  LEA R73, R11, R71, 0x2 ;  /* 0x000000470b497211 */ /* 0x000fe200078e10ff */
[----:B------:R2:W-:Y:S01]  /*10420*/  STL.64 [R1+0xbd0], R104 ;  /* 0x000bd06801007387 */ /* 0x0005e20000100a00 */
[----:B------:R-:W-:Y:S01]  /*10430*/  LEA.HI.X.SX32 R23, R31, R0, 0x1, P2 ;  /* 0x000000001f177211 */ /* 0x000fe200010f0eff */
[----:B------:R-:W-:Y:S01]  /*10440*/  UIADD3.64 UR38, UR54, 0xdfe, URZ ;  /* 0x00000dfe36267897 */ /* 0x000fe2000fffe03f */
[----:B------:R-:W-:-:S02]  /*10450*/  LEA R26, P2, R37, R12, 0x1 ;  /* 0x0000000c251a7211 */ /* 0x000fc400078408ff */
[----:B0-----:R-:W-:Y:S02]  /*10460*/  CS2R R108, SRZ ;  /* 0x00000000006c7805 */ /* 0x001fe4000001ff00 */
[----:B------:R-:W-:Y:S01]  /*10470*/  LEA R75, R11, R73, 0x2 ;  /* 0x000000490b4b7211 */ /* 0x000fe200078e10ff */
[----:B------:R-:W-:Y:S01]  /*10480*/  STL.64 [R1+0xbb8], R22 ;  /* 0x000bb81601007387 */ /* 0x000fe20000100a00 */
[----:B------:R-:W-:Y:S01]  /*10490*/  LOP3.LUT R216, R19, 0x20, RZ, 0x3c, !PT ;  /* 0x0000002013d87812 */ /* 0x000fe200078e3cff */
[----:B------:R-:W-:Y:S01]  /*104a0*/  UIADD3.64 UR42, UR54, 0xe00, URZ ;  /* 0x00000e00362a7897 */ /* 0x000fe2000fffe03f */
[-C--:B-1----:R-:W-:Y:S01]  /*104b0*/  LEA R106, P0, R27, R12.reuse, 0x1 ;  /* 0x0000000c1b6a7211 */ /* 0x082fe200078008ff */
[----:B------:R-:W-:Y:S01]  /*104c0*/  UIADD3.64 UR46, UR54, 0xe02, URZ ;  /* 0x00000e02362e7897 */ /* 0x000fe2000fffe03f */
[----:B------:R-:W-:Y:S01]  /*104d0*/  LEA R77, R11, R75, 0x2 ;  /* 0x0000004b0b4d7211 */ /* 0x000fe200078e10ff */
[----:B------:R-:W-:Y:S01]  /*104e0*/  UIADD3.64 UR50, UR54, 0xe04, URZ ;  /* 0x00000e0436327897 */ /* 0x000fe2000fffe03f */
[----:B--2---:R-:W-:-:S02]  /*104f0*/  LEA R104, P1, R29, R12, 0x1 ;  /* 0x0000000c1d687211 */ /* 0x004fc400078208ff */
[-C--:B------:R-:W-:Y:S02]  /*10500*/  LEA.HI.X.SX32 R107, R27, R0.reuse, 0x1, P0 ;  /* 0x000000001b6b7211 */ /* 0x080fe400000f0eff */
[----:B------:R-:W-:Y:S02]  /*10510*/  LEA.HI.X.SX32 R105, R29, R0, 0x1, P1 ;  /* 0x000000001d697211 */ /* 0x000fe400008f0eff */
[----:B------:R-:W-:Y:S01]  /*10520*/  LEA R28, P1, R35, R12, 0x1 ;  /* 0x0000000c231c7211 */ /* 0x000fe200078208ff */
[----:B------:R0:W-:Y:S01]  /*10530*/  STL.64 [R1+0xbc8], R106 ;  /* 0x000bc86a01007387 */ /* 0x0001e20000100a00 */
[----:B------:R-:W-:Y:S02]  /*10540*/  LEA.HI.X.SX32 R27, R37, R0, 0x1, P2 ;  /* 0x00000000251b7211 */ /* 0x000fe400010f0eff */
[----:B------:R-:W-:Y:S01]  /*10550*/  LEA R30, P2, R43, R12, 0x1 ;  /* 0x0000000c2b1e7211 */ /* 0x000fe200078408ff */
[----:B------:R1:W-:Y:S01]  /*10560*/  STL.64 [R1+0xbc0], R104 ;  /* 0x000bc06801007387 */ /* 0x0003e20000100a00 */
[----:B------:R-:W-:-:S02]  /*10570*/  LEA.HI.X.SX32 R29, R35, R0, 0x1, P1 ;  /* 0x00000000231d7211 */ /* 0x000fc400008f0eff */
[----:B------:R-:W-:Y:S01]  /*10580*/  LEA.HI.X.SX32 R31, R43, R0, 0x1, P2 ;  /* 0x000000002b1f7211 */ /* 0x000fe200010f0eff */
[----:B------:R-:W-:Y:S01]  /*10590*/  STL.64 [R1+0xba0], R26 ;  /* 0x000ba01a01007387 */ /* 0x000fe20000100a00 */
[----:B------:R-:W-:Y:S02]  /*105a0*/  LEA R79, R11, R77, 0x2 ;  /* 0x0000004d0b4f7211 */ /* 0x000fe400078e10ff */
[----:B------:R-:W-:Y:S02]  /*105b0*/  LEA R32, P1, R41, R12, 0x1 ;  /* 0x0000000c29207211 */ /* 0x000fe400078208ff */
[----:B0-----:R-:W-:Y:S02]  /*105c0*/  CS2R R106, SRZ ;  /* 0x00000000006a7805 */ /* 0x001fe4000001ff00 */
[----:B------:R-:W-:Y:S02]  /*105d0*/  LEA R81, R11, R79, 0x2 ;  /* 0x0000004f0b517211 */ /* 0x000fe400078e10ff */
[----:B------:R-:W-:-:S02]  /*105e0*/  IADD3 R218, R220, R19, RZ ;  /* 0x00000013dcda7210 */ /* 0x000fc40007ffe0ff */
[----:B-1----:R-:W-:Y:S02]  /*105f0*/  LEA R104, P0, R33, R12, 0x1 ;  /* 0x0000000c21687211 */ /* 0x002fe400078008ff */
[----:B------:R-:W-:Y:S02]  /*10600*/  LEA R83, R11, R81, 0x2 ;  /* 0x000000510b537211 */ /* 0x000fe400078e10ff */
[----:B------:R-:W-:Y:S02]  /*10610*/  LEA.HI.X.SX32 R105, R33, R0, 0x1, P0 ;  /* 0x0000000021697211 */ /* 0x000fe400000f0eff */
[----:B------:R-:W-:Y:S02]  /*10620*/  LEA R34, P0, R39, R12, 0x1 ;  /* 0x0000000c27227211 */ /* 0x000fe400078008ff */
[-C--:B------:R-:W-:Y:S01]  /*10630*/  LEA.HI.X.SX32 R33, R41, R0.reuse, 0x1, P1 ;  /* 0x0000000029217211 */ /* 0x080fe200008f0eff */
[----:B------:R0:W-:Y:S01]  /*10640*/  STL.64 [R1+0xbb0], R104 ;  /* 0x000bb06801007387 */ /* 0x0001e20000100a00 */
[----:B------:R-:W-:-:S02]  /*10650*/  LEA.HI.X.SX32 R35, R39, R0, 0x1, P0 ;  /* 0x0000000027237211 */ /* 0x000fc400000f0eff */
[----:B------:R-:W-:Y:S01]  /*10660*/  LEA R38, P0, R45, R12, 0x1 ;  /* 0x0000000c2d267211 */ /* 0x000fe200078008ff */
[----:B------:R-:W-:Y:S01]  /*10670*/  STL.64 [R1+0xba8], R28 ;  /* 0x000ba81c01007387 */ /* 0x000fe20000100a00 */
[----:B------:R-:W-:Y:S02]  /*10680*/  LEA R85, R11, R83, 0x2 ;  /* 0x000000530b557211 */ /* 0x000fe400078e10ff */
[----:B------:R-:W-:Y:S01]  /*10690*/  LEA.HI.X.SX32 R39, R45, R0, 0x1, P0 ;  /* 0x000000002d277211 */ /* 0x000fe200000f0eff */
[----:B------:R-:W-:Y:S01]  /*106a0*/  STL.64 [R1+0xb88], R30 ;  /* 0x000b881e01007387 */ /* 0x000fe20000100a00 */
[-C--:B------:R-:W-:Y:S02]  /*106b0*/  LEA R36, P1, R47, R12.reuse, 0x1 ;  /* 0x0000000c2f247211 */ /* 0x080fe400078208ff */
[----:B------:R-:W-:Y:S01]  /*106c0*/  LEA R87, R11, R85, 0x2 ;  /* 0x000000550b577211 */ /* 0x000fe200078e10ff */
[----:B------:R1:W-:Y:S01]  /*106d0*/  STL.64 [R1+0xb98], R34 ;  /* 0x000b982201007387 */ /* 0x0003e20000100a00 */
[----:B------:R-:W-:-:S02]  /*106e0*/  LEA R42, P0, R51, R12, 0x1 ;  /* 0x0000000c332a7211 */ /* 0x000fc400078008ff */
[----:B0-----:R-:W-:Y:S02]  /*106f0*/  CS2R R104, SRZ ;  /* 0x0000000000687805 */ /* 0x001fe4000001ff00 */
[-C--:B------:R-:W-:Y:S01]  /*10700*/  LEA.HI.X.SX32 R37, R47, R0.reuse, 0x1, P1 ;  /* 0x000000002f257211 */ /* 0x080fe200008f0eff */
[----:B------:R-:W-:Y:S01]  /*10710*/  STL.64 [R1+0xb90], R32 ;  /* 0x000b902001007387 */ /* 0x000fe20000100a00 */
[----:B------:R-:W-:Y:S02]  /*10720*/  LEA R89, R11, R87, 0x2 ;  /* 0x000000570b597211 */ /* 0x000fe400078e10ff */
[----:B------:R-:W-:Y:S02]  /*10730*/  LEA.HI.X.SX32 R43, R51, R0, 0x1, P0 ;  /* 0x00000000332b7211 */ /* 0x000fe400000f0eff */
[----:B------:R-:W-:Y:S02]  /*10740*/  LEA R91, R11, R89, 0x2 ;  /* 0x000000590b5b7211 */ /* 0x000fe400078e10ff */
[----:B------:R-:W-:-:S02]  /*10750*/  LEA R40, P1, R53, R12, 0x1 ;  /* 0x0000000c35287211 */ /* 0x000fc400078208ff */
[-C--:B-1----:R-:W-:Y:S02]  /*10760*/  LEA R34, P2, R49, R12.reuse, 0x1 ;  /* 0x0000000c31227211 */ /* 0x082fe400078408ff */
[----:B------:R-:W-:Y:S02]  /*10770*/  LEA R46, P0, R57, R12, 0x1 ;  /* 0x0000000c392e7211 */ /* 0x000fe400078008ff */
[-C--:B------:R-:W-:Y:S02]  /*10780*/  LEA.HI.X.SX32 R35, R49, R0.reuse, 0x1, P2 ;  /* 0x0000000031237211 */ /* 0x080fe400010f0eff */
[----:B------:R-:W-:Y:S02]  /*10790*/  LEA R93, R11, R91, 0x2 ;  /* 0x0000005b0b5d7211 */ /* 0x000fe400078e10ff */
[-C--:B------:R-:W-:Y:S01]  /*107a0*/  LEA.HI.X.SX32 R41, R53, R0.reuse, 0x1, P1 ;  /* 0x0000000035297211 */ /* 0x080fe200008f0eff */
[----:B------:R-:W-:Y:S01]  /*107b0*/  STL.64 [R1+0xb70], R34 ;  /* 0x000b702201007387 */ /* 0x000fe20000100a00 */
[----:B------:R-:W-:-:S02]  /*107c0*/  LEA.HI.X.SX32 R47, R57, R0, 0x1, P0 ;  /* 0x00000000392f7211 */ /* 0x000fc400000f0eff */
[----:B------:R-:W-:Y:S01]  /*107d0*/  LEA R95, R11, R93, 0x2 ;  /* 0x0000005d0b5f7211 */ /* 0x000fe200078e10ff */
[----:B------:R0:W-:Y:S01]  /*107e0*/  STL.64 [R1+0xb80], R38 ;  /* 0x000b802601007387 */ /* 0x0001e20000100a00 */
[-C--:B------:R-:W-:Y:S02]  /*107f0*/  LEA R44, P1, R59, R12.reuse, 0x1 ;  /* 0x0000000c3b2c7211 */ /* 0x080fe400078208ff */
[----:B------:R-:W-:Y:S01]  /*10800*/  LEA R97, R11, R95, 0x2 ;  /* 0x0000005f0b617211 */ /* 0x000fe200078e10ff */
[----:B------:R-:W-:Y:S01]  /*10810*/  STL.64 [R1+0xb78], R36 ;  /* 0x000b782401007387 */ /* 0x000fe20000100a00 */
[----:B------:R-:W-:Y:S02]  /*10820*/  LEA R50, P0, R63, R12, 0x1 ;  /* 0x0000000c3f327211 */ /* 0x000fe400078008ff */
[----:B------:R-:W-:Y:S02]  /*10830*/  LEA R99, R11, R97, 0x2 ;  /* 0x000000610b637211 */ /* 0x000fe400078e10ff */
[----:B------:R-:W-:-:S02]  /*10840*/  LEA.HI.X.SX32 R45, R59, R0, 0x1, P1 ;  /* 0x000000003b2d7211 */ /* 0x000fc400008f0eff */
[----:B------:R-:W-:Y:S02]  /*10850*/  LEA.HI.X.SX32 R51, R63, R0, 0x1, P0 ;  /* 0x000000003f337211 */ /* 0x000fe400000f0eff */
[----:B0-----:R-:W-:Y:S02]  /*10860*/  LEA R38, P2, R55, R12, 0x1 ;  /* 0x0000000c37267211 */ /* 0x001fe400078408ff */
[----:B------:R-:W-:Y:S02]  /*10870*/  LEA R101, R11, R99, 0x2 ;  /* 0x000000630b657211 */ /* 0x000fe400078e10ff */
[----:B------:R-:W-:Y:S02]  /*10880*/  LEA.HI.X.SX32 R39, R55, R0, 0x1, P2 ;  /* 0x0000000037277211 */ /* 0x000fe400010f0eff */
[-C--:B------:R-:W-:Y:S02]  /*10890*/  LEA R48, P1, R65, R12.reuse, 0x1 ;  /* 0x0000000c41307211 */ /* 0x080fe400078208ff */
[----:B------:R-:W-:Y:S01]  /*108a0*/  LEA R103, R11, R101, 0x2 ;  /* 0x000000650b677211 */ /* 0x000fe200078e10ff */
[----:B------:R-:W-:Y:S01]  /*108b0*/  STL.64 [R1+0xb58], R38 ;  /* 0x000b582601007387 */ /* 0x000fe20000100a00 */
[----:B------:R-:W-:-:S02]  /*108c0*/  LEA R54, P0, R69, R12, 0x1 ;  /* 0x0000000c45367211 */ /* 0x000fc400078008ff */
[-C--:B------:R-:W-:Y:S01]  /*108d0*/  LEA.HI.X.SX32 R49, R65, R0.reuse, 0x1, P1 ;  /* 0x0000000041317211 */ /* 0x080fe200008f0eff */
[----:B------:R0:W-:Y:S01]  /*108e0*/  STL.64 [R1+0xb68], R42 ;  /* 0x000b682a01007387 */ /* 0x0001e20000100a00 */
[----:B------:R-:W-:Y:S02]  /*108f0*/  LEA R9, R11, R103, 0x2 ;  /* 0x000000670b097211 */ /* 0x000fe400078e10ff */
[----:B------:R-:W-:Y:S01]  /*10900*/  LEA.HI.X.SX32 R55, R69, R0, 0x1, P0 ;  /* 0x0000000045377211 */ /* 0x000fe200000f0eff */
[----:B------:R-:W-:Y:S01]  /*10910*/  STL.64 [R1+0xb60], R40 ;  /* 0x000b602801007387 */ /* 0x000fe20000100a00 */
[----:B------:R-:W-:Y:S02]  /*10920*/  LEA R13, R11, R9, 0x2 ;  /* 0x000000090b0d7211 */ /* 0x000fe400078e10ff */
[----:B------:R-:W-:Y:S02]  /*10930*/  LEA R52, P1, R71, R12, 0x1 ;  /* 0x0000000c47347211 */ /* 0x000fe400078208ff */
[----:B------:R-:W-:-:S02]  /*10940*/  LEA R15, R11, R13, 0x2 ;  /* 0x0000000d0b0f7211 */ /* 0x000fc400078e10ff */
[-C--:B------:R-:W-:Y:S02]  /*10950*/  LEA R58, P0, R75, R12.reuse, 0x1 ;  /* 0x0000000c4b3a7211 */ /* 0x080fe400078008ff */
[----:B0-----:R-:W-:Y:S02]  /*10960*/  LEA R42, P2, R61, R12, 0x1 ;  /* 0x0000000c3d2a7211 */ /* 0x001fe400078408ff */
[-C--:B------:R-:W-:Y:S02]  /*10970*/  LEA.HI.X.SX32 R53, R71, R0.reuse, 0x1, P1 ;  /* 0x0000000047357211 */ /* 0x080fe400008f0eff */
[-C--:B------:R-:W-:Y:S02]  /*10980*/  LEA.HI.X.SX32 R43, R61, R0.reuse, 0x1, P2 ;  /* 0x000000003d2b7211 */ /* 0x080fe400010f0eff */
[----:B------:R-:W-:Y:S02]  /*10990*/  LEA R17, R11, R15, 0x2 ;  /* 0x0000000f0b117211 */ /* 0x000fe400078e10ff */
[----:B------:R-:W-:Y:S01]  /*109a0*/  LEA.HI.X.SX32 R59, R75, R0, 0x1, P0 ;  /* 0x000000004b3b7211 */ /* 0x000fe200000f0eff */
[----:B------:R-:W-:Y:S01]  /*109b0*/  STL.64 [R1+0xb40], R42 ;  /* 0x000b402a01007387 */ /* 0x000fe20000100a00 */
[----:B------:R-:W-:-:S02]  /*109c0*/  LEA R21, R11, R17, 0x2 ;  /* 0x000000110b157211 */ /* 0x000fc400078e10ff */
[-C--:B------:R-:W-:Y:S01]  /*109d0*/  LEA R56, P1, R77, R12.reuse, 0x1 ;  /* 0x0000000c4d387211 */ /* 0x080fe200078208ff */
[----:B------:R0:W-:Y:S01]  /*109e0*/  STL.64 [R1+0xb50], R46 ;  /* 0x000b502e01007387 */ /* 0x0001e20000100a00 */
[----:B------:R-:W-:Y:S02]  /*109f0*/  LEA R62, P0, R81, R12, 0x1 ;  /* 0x0000000c513e7211 */ /* 0x000fe400078008ff */
[----:B------:R-:W-:Y:S01]  /*10a00*/  LEA R23, R11, R21, 0x2 ;  /* 0x000000150b177211 */ /* 0x000fe200078e10ff */
[----:B------:R-:W-:Y:S01]  /*10a10*/  STL.64 [R1+0xb48], R44 ;  /* 0x000b482c01007387 */ /* 0x000fe20000100a00 */
[-C--:B------:R-:W-:Y:S02]  /*10a20*/  LEA.HI.X.SX32 R57, R77, R0.reuse, 0x1, P1 ;  /* 0x000000004d397211 */ /* 0x080fe400008f0eff */
[----:B------:R-:W-:Y:S02]  /*10a30*/  LEA.HI.X.SX32 R63, R81, R0, 0x1, P0 ;  /* 0x00000000513f7211 */ /* 0x000fe400000f0eff */
[----:B------:R-:W-:-:S02]  /*10a40*/  CS2R R80, SRZ ;  /* 0x0000000000507805 */ /* 0x000fc4000001ff00 */
[----:B------:R-:W-:Y:S02]  /*10a50*/  LEA R25, R11, R23, 0x2 ;  /* 0x000000170b197211 */ /* 0x000fe400078e10ff */
[-C--:B------:R-:W-:Y:S02]  /*10a60*/  LEA R60, P1, R83, R12.reuse, 0x1 ;  /* 0x0000000c533c7211 */ /* 0x080fe400078208ff */
[----:B0-----:R-:W-:Y:S02]  /*10a70*/  LEA R46, P2, R67, R12, 0x1 ;  /* 0x0000000c432e7211 */ /* 0x001fe400078408ff */
[----:B------:R-:W-:Y:S02]  /*10a80*/  LEA R27, R11, R25, 0x2 ;  /* 0x000000190b1b7211 */ /* 0x000fe400078e10ff */
[----:B------:R-:W-:Y:S02]  /*10a90*/  LEA.HI.X.SX32 R47, R67, R0, 0x1, P2 ;  /* 0x00000000432f7211 */ /* 0x000fe400010f0eff */
[----:B------:R-:W-:-:S02]  /*10aa0*/  LEA R66, P0, R87, R12, 0x1 ;  /* 0x0000000c57427211 */ /* 0x000fc400078008ff */
[----:B------:R-:W-:Y:S01]  /*10ab0*/  LEA R29, R11, R27, 0x2 ;  /* 0x0000001b0b1d7211 */ /* 0x000fe200078e10ff */
[----:B------:R-:W-:Y:S01]  /*10ac0*/  STL.64 [R1+0xb28], R46 ;  /* 0x000b282e01007387 */ /* 0x000fe20000100a00 */
[-C--:B------:R-:W-:Y:S02]  /*10ad0*/  LEA.HI.X.SX32 R61, R83, R0.reuse, 0x1, P1 ;  /* 0x00000000533d7211 */ /* 0x080fe400008f0eff */
[----:B------:R-:W-:Y:S02]  /*10ae0*/  CS2R R82, SRZ ;  /* 0x0000000000527805 */ /* 0x000fe4000001ff00 */
[----:B------:R-:W-:Y:S01]  /*10af0*/  LEA.HI.X.SX32 R67, R87, R0, 0x1, P0 ;  /* 0x0000000057437211 */ /* 0x000fe200000f0eff */
[----:B------:R0:W-:Y:S01]  /*10b00*/  STL.64 [R1+0xb38], R50 ;  /* 0x000b383201007387 */ /* 0x0001e20000100a00 */
[----:B------:R-:W-:Y:S02]  /*10b10*/  LEA R31, R11, R29, 0x2 ;  /* 0x0000001d0b1f7211 */ /* 0x000fe400078e10ff */
[----:B------:R-:W-:-:S02]  /*10b20*/  CS2R R86, SRZ ;  /* 0x0000000000567805 */ /* 0x000fc4000001ff00 */
[-C--:B------:R-:W-:Y:S01]  /*10b30*/  LEA R64, P1, R89, R12.reuse, 0x1 ;  /* 0x0000000c59407211 */ /* 0x080fe200078208ff */
[----:B------:R-:W-:Y:S01]  /*10b40*/  STL.64 [R1+0xb30], R48 ;  /* 0x000b303001007387 */ /* 0x000fe20000100a00 */
[----:B------:R-:W-:Y:S02]  /*10b50*/  LEA R33, R11, R31, 0x2 ;  /* 0x0000001f0b217211 */ /* 0x000fe400078e10ff */
[----:B------:R-:W-:Y:S02]  /*10b60*/  LEA R70, P0, R93, R12, 0x1 ;  /* 0x0000000c5d467211 */ /* 0x000fe400078008ff */
[----:B------:R-:W-:Y:S02]  /*10b70*/  LEA.HI.X.SX32 R65, R89, R0, 0x1, P1 ;  /* 0x0000000059417211 */ /* 0x000fe400008f0eff */
[----:B------:R-:W-:Y:S02]  /*10b80*/  CS2R R88, SRZ ;  /* 0x0000000000587805 */ /* 0x000fe4000001ff00 */
[----:B------:R-:W-:-:S02]  /*10b90*/  LEA R35, R11, R33, 0x2 ;  /* 0x000000210b237211 */ /* 0x000fc400078e10ff */
[----:B0-----:R-:W-:Y:S02]  /*10ba0*/  LEA R50, P2, R73, R12, 0x1 ;  /* 0x0000000c49327211 */ /* 0x001fe400078408ff */
[-C--:B------:R-:W-:Y:S02]  /*10bb0*/  LEA.HI.X.SX32 R71, R93, R0.reuse, 0x1, P0 ;  /* 0x000000005d477211 */ /* 0x080fe400000f0eff */
[----:B------:R-:W-:Y:S02]  /*10bc0*/  CS2R R92, SRZ ;  /* 0x00000000005c7805 */ /* 0x000fe4000001ff00 */
[----:B------:R-:W-:Y:S02]  /*10bd0*/  LEA.HI.X.SX32 R51, R73, R0, 0x1, P2 ;  /* 0x0000000049337211 */ /* 0x000fe400010f0eff */
[----:B------:R-:W-:Y:S02]  /*10be0*/  LEA R37, R11, R35, 0x2 ;  /* 0x000000230b257211 */ /* 0x000fe400078e10ff */
[----:B------:R-:W-:Y:S01]  /*10bf0*/  LEA R68, P1, R95, R12, 0x1 ;  /* 0x0000000c5f447211 */ /* 0x000fe200078208ff */
[----:B------:R-:W-:Y:S01]  /*10c00*/  STL.64 [R1+0xb10], R50 ;  /* 0x000b103201007387 */ /* 0x000fe20000100a00 */
[----:B------:R-:W-:-:S02]  /*10c10*/  LEA R39, R11, R37, 0x2 ;  /* 0x000000250b277211 */ /* 0x000fc400078e10ff */
[----:B------:R-:W-:Y:S01]  /*10c20*/  LEA R74, P0, R99, R12, 0x1 ;  /* 0x0000000c634a7211 */ /* 0x000fe200078008ff */
[----:B------:R0:W-:Y:S01]  /*10c30*/  STL.64 [R1+0xb20], R54 ;  /* 0x000b203601007387 */ /* 0x0001e20000100a00 */
[----:B------:R-:W-:Y:S02]  /*10c40*/  LEA.HI.X.SX32 R69, R95, R0, 0x1, P1 ;  /* 0x000000005f457211 */ /* 0x000fe400008f0eff */
[----:B------:R-:W-:Y:S02]  /*10c50*/  CS2R R94, SRZ ;  /* 0x00000000005e7805 */ /* 0x000fe4000001ff00 */
[----:B------:R-:W-:Y:S01]  /*10c60*/  LEA R41, R11, R39, 0x2 ;  /* 0x000000270b297211 */ /* 0x000fe200078e10ff */
[----:B------:R-:W-:Y:S01]  /*10c70*/  STL.64 [R1+0xb18], R52 ;  /* 0x000b183401007387 */ /* 0x000fe20000100a00 */
[----:B------:R-:W-:Y:S02]  /*10c80*/  LEA R72, P1, R101, R12, 0x1 ;  /* 0x0000000c65487211 */ /* 0x000fe400078208ff */
[----:B------:R-:W-:-:S02]  /*10c90*/  LEA.HI.X.SX32 R75, R99, R0, 0x1, P0 ;  /* 0x00000000634b7211 */ /* 0x000fc400000f0eff */
[----:B------:R-:W-:Y:S02]  /*10ca0*/  CS2R R98, SRZ ;  /* 0x0000000000627805 */ /* 0x000fe4000001ff00 */
[----:B------:R-:W-:Y:S02]  /*10cb0*/  LEA R43, R11, R41, 0x2 ;  /* 0x000000290b2b7211 */ /* 0x000fe400078e10ff */
[----:B------:R-:W-:Y:S02]  /*10cc0*/  LEA.HI.X.SX32 R73, R101, R0, 0x1, P1 ;  /* 0x0000000065497211 */ /* 0x000fe400008f0eff */
[----:B------:R-:W-:Y:S02]  /*10cd0*/  CS2R R100, SRZ ;  /* 0x0000000000647805 */ /* 0x000fe4000001ff00 */
[-C--:B0-----:R-:W-:Y:S02]  /*10ce0*/  LEA R54, P2, R79, R12.reuse, 0x1 ;  /* 0x0000000c4f367211 */ /* 0x081fe400078408ff */
[----:B------:R-:W-:-:S02]  /*10cf0*/  LEA R78, P0, R9, R12, 0x1 ;  /* 0x0000000c094e7211 */ /* 0x000fc400078008ff */
[----:B------:R-:W-:Y:S02]  /*10d00*/  LEA.HI.X.SX32 R55, R79, R0, 0x1, P2 ;  /* 0x000000004f377211 */ /* 0x000fe400010f0eff */
[----:B------:R-:W-:Y:S02]  /*10d10*/  LEA R76, P1, R13, R12, 0x1 ;  /* 0x0000000c0d4c7211 */ /* 0x000fe400078208ff */
[----:B------:R-:W-:Y:S01]  /*10d20*/  LEA R45, R11, R43, 0x2 ;  /* 0x0000002b0b2d7211 */ /* 0x000fe200078e10ff */
[----:B------:R-:W-:Y:S01]  /*10d30*/  STL.64 [R1+0xaf8], R54 ;  /* 0x000af83601007387 */ /* 0x000fe20000100a00 */
[-C--:B------:R-:W-:Y:S02]  /*10d40*/  LEA.HI.X.SX32 R79, R9, R0.reuse, 0x1, P0 ;  /* 0x00000000094f7211 */ /* 0x080fe400000f0eff */
[----:B------:R-:W-:Y:S01]  /*10d50*/  LEA.HI.X.SX32 R77, R13, R0, 0x1, P1 ;  /* 0x000000000d4d7211 */ /* 0x000fe200008f0eff */
[----:B------:R0:W-:Y:S01]  /*10d60*/  STL.64 [R1+0xb08], R58 ;  /* 0x000b083a01007387 */ /* 0x0001e20000100a00 */
[----:B------:R-:W-:-:S02]  /*10d70*/  LEA R47, R11, R45, 0x2 ;  /* 0x0000002d0b2f7211 */ /* 0x000fc400078e10ff */
[C---:B------:R-:W-:Y:S01]  /*10d80*/  IADD3 R217, R220.reuse, R217, RZ ;  /* 0x000000d9dcd97210 */ /* 0x040fe20007ffe0ff */
[----:B------:R1:W-:Y:S01]  /*10d90*/  STL.64 [R1+0xb00], R56 ;  /* 0x000b003801007387 */ /* 0x0003e20000100a00 */
[C---:B------:R-:W-:Y:S02]  /*10da0*/  LEA R49, R11.reuse, R47, 0x2 ;  /* 0x0000002f0b317211 */ /* 0x040fe400078e10ff */
[----:B------:R-:W-:Y:S02]  /*10db0*/  IADD3 R216, R220, R216, RZ ;  /* 0x000000d8dcd87210 */ /* 0x000fe40007ffe0ff */
[----:B------:R-:W-:Y:S02]  /*10dc0*/  LEA R51, R11, R49, 0x2 ;  /* 0x000000310b337211 */ /* 0x000fe400078e10ff */
[----:B0-----:R-:W-:Y:S02]  /*10dd0*/  LEA R58, P2, R85, R12, 0x1 ;  /* 0x0000000c553a7211 */ /* 0x001fe400078408ff */
[----:B------:R-:W-:-:S02]  /*10de0*/  LEA R53, R11, R51, 0x2 ;  /* 0x000000330b357211 */ /* 0x000fc400078e10ff */
[----:B------:R-:W-:Y:S02]  /*10df0*/  LEA.HI.X.SX32 R59, R85, R0, 0x1, P2 ;  /* 0x00000000553b7211 */ /* 0x000fe400010f0eff */
[----:B------:R-:W-:Y:S02]  /*10e00*/  CS2R R84, SRZ ;  /* 0x0000000000547805 */ /* 0x000fe4000001ff00 */
[C---:B------:R-:W-:Y:S01]  /*10e10*/  LEA R55, R11.reuse, R53, 0x2 ;  /* 0x000000350b377211 */ /* 0x040fe200078e10ff */
[----:B------:R0:W-:Y:S03]  /*10e20*/  STL.64 [R1+0xae0], R58 ;  /* 0x000ae03a01007387 */ /* 0x0001e60000100a00 */
[C---:B-1----:R-:W-:Y:S01]  /*10e30*/  LEA R57, R11.reuse, R55, 0x2 ;  /* 0x000000370b397211 */ /* 0x042fe200078e10ff */
[----:B------:R1:W-:Y:S04]  /*10e40*/  STL.64 [R1+0xaf0], R62 ;  /* 0x000af03e01007387 */ /* 0x0003e80000100a00 */
[----:B------:R2:W-:Y:S01]  /*10e50*/  STL.64 [R1+0xae8], R60 ;  /* 0x000ae83c01007387 */ /* 0x0005e20000100a00 */
[----:B0-----:R-:W-:-:S02]  /*10e60*/  LEA R59, R11, R57, 0x2 ;  /* 0x000000390b3b7211 */ /* 0x001fc400078e10ff */
[----:B-1----:R-:W-:-:S04]  /*10e70*/  LEA R62, P2, R91, R12, 0x1 ;  /* 0x0000000c5b3e7211 */ /* 0x002fc800078408ff */
[----:B------:R-:W-:Y:S02]  /*10e80*/  LEA.HI.X.SX32 R63, R91, R0, 0x1, P2 ;  /* 0x000000005b3f7211 */ /* 0x000fe400010f0eff */
[----:B------:R-:W-:Y:S02]  /*10e90*/  CS2R R90, SRZ ;  /* 0x00000000005a7805 */ /* 0x000fe4000001ff00 */
[C---:B--2---:R-:W-:Y:S01]  /*10ea0*/  LEA R61, R11.reuse, R59, 0x2 ;  /* 0x0000003b0b3d7211 */ /* 0x044fe200078e10ff */
[----:B------:R0:W-:Y:S04]  /*10eb0*/  STL.64 [R1+0xac8], R62 ;  /* 0x000ac83e01007387 */ /* 0x0001e80000100a00 */
        /* <DEDUP_REMOVED lines=17> */
[----:B------:R2:W-:Y:S04]  /*10fd0*/  STL.64 [R1+0xaa0], R72 ;  /* 0x000aa04801007387 */ /* 0x0005e80000100a00 */
[----:B------:R3:W-:Y:S01]  /*10fe0*/  STL.64 [R1+0xa90], R78 ;  /* 0x000a904e01007387 */ /* 0x0007e20000100a00 */
[----:B0-----:R-:W-:-:S02]  /*10ff0*/  LEA R71, R11, R69, 0x2 ;  /* 0x000000450b477211 */ /* 0x001fc400078e10ff */
[C---:B-1----:R-:W-:Y:S01]  /*11000*/  LEA R74, P2, R15.reuse, R12, 0x1 ;  /* 0x0000000c0f4a7211 */ /* 0x042fe200078408ff */
[----:B------:R0:W-:Y:S03]  /*11010*/  STL.64 [R1+0xa88], R76 ;  /* 0x000a884c01007387 */ /* 0x0001e60000100a00 */
[----:B------:R-:W-:Y:S02]  /*11020*/  LEA.HI.X.SX32 R75, R15, R0, 0x1, P2 ;  /* 0x000000000f4b7211 */ /* 0x000fe400010f0eff */
[----:B--2---:R-:W-:Y:S02]  /*11030*/  LEA R73, R11, R71, 0x2 ;  /* 0x000000470b497211 */ /* 0x004fe400078e10ff */
[----:B---3--:R-:W-:Y:S01]  /*11040*/  LEA R78, P0, R17, R12, 0x1 ;  /* 0x0000000c114e7211 */ /* 0x008fe200078008ff */
[----:B------:R1:W-:Y:S01]  /*11050*/  STL.64 [R1+0xa80], R74 ;  /* 0x000a804a01007387 */ /* 0x0003e20000100a00 */
[----:B------:R-:W-:-:S02]  /*11060*/  LEA R9, R11, R73, 0x2 ;  /* 0x000000490b097211 */ /* 0x000fc400078e10ff */
[----:B------:R-:W-:Y:S02]  /*11070*/  LEA.HI.X.SX32 R79, R17, R0, 0x1, P0 ;  /* 0x00000000114f7211 */ /* 0x000fe400000f0eff */
[----:B0-----:R-:W-:Y:S02]  /*11080*/  LEA R76, P1, R21, R12, 0x1 ;  /* 0x0000000c154c7211 */ /* 0x001fe400078208ff */
[----:B------:R-:W-:Y:S01]  /*11090*/  LEA R13, R11, R9, 0x2 ;  /* 0x000000090b0d7211 */ /* 0x000fe200078e10ff */
[----:B------:R0:W-:Y:S01]  /*110a0*/  STL.64 [R1+0xa78], R78 ;  /* 0x000a784e01007387 */ /* 0x0001e20000100a00 */
[----:B------:R-:W-:Y:S02]  /*110b0*/  LEA.HI.X.SX32 R77, R21, R0, 0x1, P1 ;  /* 0x00000000154d7211 */ /* 0x000fe400008f0eff */
[----:B------:R-:W-:Y:S02]  /*110c0*/  LEA R15, R11, R13, 0x2 ;  /* 0x0000000d0b0f7211 */ /* 0x000fe400078e10ff */
[----:B-1----:R-:W-:Y:S01]  /*110d0*/  LEA R74, P2, R23, R12, 0x1 ;  /* 0x0000000c174a7211 */ /* 0x002fe200078408ff */
[----:B------:R1:W-:Y:S01]  /*110e0*/  STL.64 [R1+0xa70], R76 ;  /* 0x000a704c01007387 */ /* 0x0003e20000100a00 */
[----:B------:R-:W-:-:S02]  /*110f0*/  LEA R17, R11, R15, 0x2 ;  /* 0x0000000f0b117211 */ /* 0x000fc400078e10ff */
[----:B------:R-:W-:Y:S02]  /*11100*/  LEA.HI.X.SX32 R75, R23, R0, 0x1, P2 ;  /* 0x00000000174b7211 */ /* 0x000fe400010f0eff */
[C---:B------:R-:W-:Y:S02]  /*11110*/  LEA R20, P2, R29.reuse, R12, 0x1 ;  /* 0x0000000c1d147211 */ /* 0x040fe400078408ff */
[----:B0-----:R-:W-:Y:S01]  /*11120*/  CS2R R78, SRZ ;  /* 0x00000000004e7805 */ /* 0x001fe2000001ff00 */
[----:B------:R0:W-:Y:S01]  /*11130*/  STL.64 [R1+0xa68], R74 ;  /* 0x000a684a01007387 */ /* 0x0001e20000100a00 */
[----:B------:R-:W-:Y:S02]  /*11140*/  LEA.HI.X.SX32 R21, R29, R0, 0x1, P2 ;  /* 0x000000001d157211 */ /* 0x000fe400010f0eff */
[-C--:B------:R-:W-:Y:S02]  /*11150*/  LEA R24, P2, R35, R12.reuse, 0x1 ;  /* 0x0000000c23187211 */ /* 0x080fe400078408ff */
[C---:B-1----:R-:W-:Y:S01]  /*11160*/  LEA R76, P0, R25.reuse, R12, 0x1 ;  /* 0x0000000c194c7211 */ /* 0x042fe200078008ff */
[----:B------:R1:W-:Y:S03]  /*11170*/  STL.64 [R1+0xa50], R20 ;  /* 0x000a501401007387 */ /* 0x0003e60000100a00 */
[----:B------:R-:W-:-:S02]  /*11180*/  LEA.HI.X.SX32 R77, R25, R0, 0x1, P0 ;  /* 0x00000000194d7211 */ /* 0x000fc400000f0eff */
[----:B------:R-:W-:Y:S02]  /*11190*/  LEA.HI.X.SX32 R25, R35, R0, 0x1, P2 ;  /* 0x0000000023197211 */ /* 0x000fe400010f0eff */
[-C--:B0-----:R-:W-:Y:S01]  /*111a0*/  LEA R74, P1, R27, R12.reuse, 0x1 ;  /* 0x0000000c1b4a7211 */ /* 0x081fe200078208ff */
[----:B------:R0:W-:Y:S01]  /*111b0*/  STL.64 [R1+0xa60], R76 ;  /* 0x000a604c01007387 */ /* 0x0001e20000100a00 */
[----:B------:R-:W-:Y:S02]  /*111c0*/  LEA R28, P2, R41, R12, 0x1 ;  /* 0x0000000c291c7211 */ /* 0x000fe400078408ff */
[----:B------:R-:W-:Y:S02]  /*111d0*/  LEA.HI.X.SX32 R75, R27, R0, 0x1, P1 ;  /* 0x000000001b4b7211 */ /* 0x000fe400008f0eff */
[----:B------:R-:W-:Y:S02]  /*111e0*/  LEA R26, P1, R33, R12, 0x1 ;  /* 0x0000000c211a7211 */ /* 0x000fe400078208ff */
[-C--:B------:R-:W-:Y:S01]  /*111f0*/  LEA.HI.X.SX32 R29, R41, R0.reuse, 0x1, P2 ;  /* 0x00000000291d7211 */ /* 0x080fe200010f0eff */
[----:B------:R2:W-:Y:S01]  /*11200*/  STL.64 [R1+0xa58], R74 ;  /* 0x000a584a01007387 */ /* 0x0005e20000100a00 */
[----:B------:R-:W-:-:S02]  /*11210*/  LEA.HI.X.SX32 R27, R33, R0, 0x1, P1 ;  /* 0x00000000211b7211 */ /* 0x000fc400008f0eff */
[-C--:B------:R-:W-:Y:S01]  /*11220*/  LEA R30, P1, R39, R12.reuse, 0x1 ;  /* 0x0000000c271e7211 */ /* 0x080fe200078208ff */
[----:B------:R3:W-:Y:S01]  /*11230*/  STL.64 [R1+0xa38], R24 ;  /* 0x000a381801007387 */ /* 0x0007e20000100a00 */
[C---:B-1----:R-:W-:Y:S02]  /*11240*/  LEA R21, R11.reuse, R17, 0x2 ;  /* 0x000000110b157211 */ /* 0x042fe400078e10ff */
[----:B0-----:R-:W-:Y:S02]  /*11250*/  CS2R R76, SRZ ;  /* 0x00000000004c7805 */ /* 0x001fe4000001ff00 */
[----:B------:R-:W-:Y:S02]  /*11260*/  LEA R23, R11, R21, 0x2 ;  /* 0x000000150b177211 */ /* 0x000fe400078e10ff */
[----:B--2---:R-:W-:-:S04]  /*11270*/  LEA R74, P0, R31, R12, 0x1 ;  /* 0x0000000c1f4a7211 */ /* 0x004fc800078008ff */
[----:B------:R-:W-:Y:S02]  /*11280*/  LEA.HI.X.SX32 R75, R31, R0, 0x1, P0 ;  /* 0x000000001f4b7211 */ /* 0x000fe400000f0eff */
[----:B------:R-:W-:Y:S02]  /*11290*/  LEA R32, P0, R37, R12, 0x1 ;  /* 0x0000000c25207211 */ /* 0x000fe400078008ff */
[-C--:B------:R-:W-:Y:S01]  /*112a0*/  LEA.HI.X.SX32 R31, R39, R0.reuse, 0x1, P1 ;  /* 0x00000000271f7211 */ /* 0x080fe200008f0eff */
[----:B------:R0:W-:Y:S01]  /*112b0*/  STL.64 [R1+0xa48], R74 ;  /* 0x000a484a01007387 */ /* 0x0001e20000100a00 */
[----:B------:R-:W-:Y:S02]  /*112c0*/  LEA.HI.X.SX32 R33, R37, R0, 0x1, P0 ;  /* 0x0000000025217211 */ /* 0x000fe400000f0eff */
[----:B------:R-:W-:Y:S01]  /*112d0*/  LEA R34, P0, R43, R12, 0x1 ;  /* 0x0000000c2b227211 */ /* 0x000fe200078008ff */
[----:B------:R1:W-:Y:S01]  /*112e0*/  STL.64 [R1+0xa40], R26 ;  /* 0x000a401a01007387 */ /* 0x0003e20000100a00 */
[----:B---3--:R-:W-:-:S02]  /*112f0*/  LEA R25, R11, R23, 0x2 ;  /* 0x000000170b197211 */ /* 0x008fc400078e10ff */
[----:B------:R-:W-:Y:S01]  /*11300*/  LEA.HI.X.SX32 R35, R43, R0, 0x1, P0 ;  /* 0x000000002b237211 */ /* 0x000fe200000f0eff */
[----:B------:R2:W-:Y:S04]  /*11310*/  STL.64 [R1+0xa28], R30 ;  /* 0x000a281e01007387 */ /* 0x0005e80000100a00 */
[----:B------:R3:W-:Y:S01]  /*11320*/  STL.64 [R1+0xa30], R32 ;  /* 0x000a302001007387 */ /* 0x0007e20000100a00 */
[----:B0-----:R-:W-:-:S03]  /*11330*/  CS2R R74, SRZ ;  /* 0x00000000004a7805 */ /* 0x001fc6000001ff00 */
[----:B------:R0:W-:Y:S01]  /*11340*/  STL.64 [R1+0xa20], R28 ;  /* 0x000a201c01007387 */ /* 0x0001e20000100a00 */
[----:B-1----:R-:W-:-:S03]  /*11350*/  LEA R27, R11, R25, 0x2 ;  /* 0x000000190b1b7211 */ /* 0x002fc600078e10ff */
[----:B------:R1:W-:Y:S01]  /*11360*/  STL.64 [R1+0xa18], R34 ;  /* 0x000a182201007387 */ /* 0x0003e20000100a00 */
[----:B--2---:R-:W-:Y:S02]  /*11370*/  LEA R31, R11, R27, 0x2 ;  /* 0x0000001b0b1f7211 */ /* 0x004fe400078e10ff */
[-C--:B---3--:R-:W-:Y:S02]  /*11380*/  LEA R32, P1, R45, R12.reuse, 0x1 ;  /* 0x0000000c2d207211 */ /* 0x088fe400078208ff */
[----:B------:R-:W-:Y:S02]  /*11390*/  LEA R37, R11, R31, 0x2 ;  /* 0x0000001f0b257211 */ /* 0x000fe400078e10ff */
[----:B0-----:R-:W-:Y:S02]  /*113a0*/  LEA R28, P2, R47, R12, 0x1 ;  /* 0x0000000c2f1c7211 */ /* 0x001fe400078408ff */
[-C--:B------:R-:W-:Y:S02]  /*113b0*/  LEA.HI.X.SX32 R33, R45, R0.reuse, 0x1, P1 ;  /* 0x000000002d217211 */ /* 0x080fe400008f0eff */
[----:B------:R-:W-:-:S02]  /*113c0*/  LEA.HI.X.SX32 R29, R47, R0, 0x1, P2 ;  /* 0x000000002f1d7211 */ /* 0x000fc400010f0eff */
[----:B-1----:R-:W-:Y:S01]  /*113d0*/  LEA R34, P0, R49, R12, 0x1 ;  /* 0x0000000c31227211 */ /* 0x002fe200078008ff */
[----:B------:R0:W-:Y:S01]  /*113e0*/  STL.64 [R1+0xa10], R32 ;  /* 0x000a102001007387 */ /* 0x0001e20000100a00 */
[----:B------:R-:W-:Y:S02]  /*113f0*/  LEA R39, R11, R37, 0x2 ;  /* 0x000000250b277211 */ /* 0x000fe400078e10ff */
[----:B------:R-:W-:Y:S01]  /*11400*/  LEA.HI.X.SX32 R35, R49, R0, 0x1, P0 ;  /* 0x0000000031237211 */ /* 0x000fe200000f0eff */
[----:B------:R1:W-:Y:S01]  /*11410*/  STL.64 [R1+0xa08], R28 ;  /* 0x000a081c01007387 */ /* 0x0003e20000100a00 */
[----:B------:R-:W-:-:S03]  /*11420*/  LEA R41, R11, R39, 0x2 ;  /* 0x000000270b297211 */ /* 0x000fc600078e10ff */
[----:B------:R2:W-:Y:S01]  /*11430*/  STL.64 [R1+0xa00], R34 ;  /* 0x000a002201007387 */ /* 0x0005e20000100a00 */
[----:B------:R-:W-:Y:S02]  /*11440*/  LEA R43, R11, R41, 0x2 ;  /* 0x000000290b2b7211 */ /* 0x000fe400078e10ff */
[-C--:B0-----:R-:W-:Y:S02]  /*11450*/  LEA R32, P1, R51, R12.reuse, 0x1 ;  /* 0x0000000c33207211 */ /* 0x081fe400078208ff */
[----:B------:R-:W-:Y:S02]  /*11460*/  LEA R45, R11, R43, 0x2 ;  /* 0x0000002b0b2d7211 */ /* 0x000fe400078e10ff */
[----:B-1----:R-:W-:Y:S02]  /*11470*/  LEA R28, P2, R53, R12, 0x1 ;  /* 0x0000000c351c7211 */ /* 0x002fe400078408ff */
[-C--:B------:R-:W-:Y:S02]  /*11480*/  LEA.HI.X.SX32 R33, R51, R0.reuse, 0x1, P1 ;  /* 0x0000000033217211 */ /* 0x080fe400008f0eff */
[----:B------:R-:W-:-:S02]  /*11490*/  LEA.HI.X.SX32 R29, R53, R0, 0x1, P2 ;  /* 0x00000000351d7211 */ /* 0x000fc400010f0eff */
[----:B--2---:R-:W-:Y:S01]  /*114a0*/  LEA R34, P0, R55, R12, 0x1 ;  /* 0x0000000c37227211 */ /* 0x004fe200078008ff */
        /* <DEDUP_REMOVED lines=17> */
[----:B------:R-:W-:Y:S02]  /*115c0*/  LEA R57, R11, R55, 0x2 ;  /* 0x000000370b397211 */ /* 0x000fe400078e10ff */
[----:B------:R-:W-:Y:S01]  /*115d0*/  CS2R R60, SRZ ;  /* 0x00000000003c7805 */ /* 0x000fe2000001ff00 */
[----:B------:R2:W-:Y:S01]  /*115e0*/  STL.64 [R1+0x9d0], R34 ;  /* 0x0009d02201007387 */ /* 0x0005e20000100a00 */
[----:B0-----:R-:W-:-:S02]  /*115f0*/  LEA R32, P1, R63, R12, 0x1 ;  /* 0x0000000c3f207211 */ /* 0x001fc400078208ff */
[----:B-1----:R-:W-:Y:S02]  /*11600*/  LEA R28, P2, R65, R12, 0x1 ;  /* 0x0000000c411c7211 */ /* 0x002fe400078408ff */
[-C--:B------:R-:W-:Y:S02]  /*11610*/  LEA.HI.X.SX32 R33, R63, R0.reuse, 0x1, P1 ;  /* 0x000000003f217211 */ /* 0x080fe400008f0eff */
[----:B------:R-:W-:Y:S02]  /*11620*/  CS2R R62, SRZ ;  /* 0x00000000003e7805 */ /* 0x000fe4000001ff00 */
[----:B------:R-:W-:Y:S02]  /*11630*/  LEA.HI.X.SX32 R29, R65, R0, 0x1, P2 ;  /* 0x00000000411d7211 */ /* 0x000fe400010f0eff */
[----:B------:R-:W-:Y:S02]  /*11640*/  CS2R R64, SRZ ;  /* 0x0000000000407805 */ /* 0x000fe4000001ff00 */
[C---:B--2---:R-:W-:Y:S01]  /*11650*/  LEA R34, P0, R67.reuse, R12, 0x1 ;  /* 0x0000000c43227211 */ /* 0x044fe200078008ff */
[----:B------:R0:W-:Y:S03]  /*11660*/  STL.64 [R1+0x9c8], R32 ;  /* 0x0009c82001007387 */ /* 0x0001e60000100a00 */
[----:B------:R-:W-:Y:S01]  /*11670*/  LEA.HI.X.SX32 R35, R67, R0, 0x1, P0 ;  /* 0x0000000043237211 */ /* 0x000fe200000f0eff */
[----:B------:R1:W-:Y:S01]  /*11680*/  STL.64 [R1+0x9c0], R28 ;  /* 0x0009c01c01007387 */ /* 0x0003e20000100a00 */
[----:B------:R-:W-:-:S03]  /*11690*/  CS2R R66, SRZ ;  /* 0x0000000000427805 */ /* 0x000fc6000001ff00 */
[----:B------:R2:W-:Y:S01]  /*116a0*/  STL.64 [R1+0x9b8], R34 ;  /* 0x0009b82201007387 */ /* 0x0005e20000100a00 */
[-C--:B0-----:R-:W-:Y:S02]  /*116b0*/  LEA R32, P1, R69, R12.reuse, 0x1 ;  /* 0x0000000c45207211 */ /* 0x081fe400078208ff */
[----:B-1----:R-:W-:Y:S02]  /*116c0*/  LEA R28, P2, R71, R12, 0x1 ;  /* 0x0000000c471c7211 */ /* 0x002fe400078408ff */
[-C--:B------:R-:W-:Y:S02]  /*116d0*/  LEA.HI.X.SX32 R33, R69, R0.reuse, 0x1, P1 ;  /* 0x0000000045217211 */ /* 0x080fe400008f0eff */
[----:B------:R-:W-:Y:S02]  /*116e0*/  CS2R R68, SRZ ;  /* 0x0000000000447805 */ /* 0x000fe4000001ff00 */
[----:B------:R-:W-:Y:S02]  /*116f0*/  LEA.HI.X.SX32 R29, R71, R0, 0x1, P2 ;  /* 0x00000000471d7211 */ /* 0x000fe400010f0eff */
[----:B------:R-:W-:-:S02]  /*11700*/  CS2R R70, SRZ ;  /* 0x0000000000467805 */ /* 0x000fc4000001ff00 */
[C---:B--2---:R-:W-:Y:S01]  /*11710*/  LEA R34, P0, R73.reuse, R12, 0x1 ;  /* 0x0000000c49227211 */ /* 0x044fe200078008ff */
[----:B------:R0:W-:Y:S03]  /*11720*/  STL.64 [R1+0x9b0], R32 ;  /* 0x0009b02001007387 */ /* 0x0001e60000100a00 */
[----:B------:R-:W-:Y:S01]  /*11730*/  LEA.HI.X.SX32 R35, R73, R0, 0x1, P0 ;  /* 0x0000000049237211 */ /* 0x000fe200000f0eff */
[----:B------:R1:W-:Y:S01]  /*11740*/  STL.64 [R1+0x9a8], R28 ;  /* 0x0009a81c01007387 */ /* 0x0003e20000100a00 */
[----:B------:R-:W-:-:S03]  /*11750*/  CS2R R72, SRZ ;  /* 0x0000000000487805 */ /* 0x000fc6000001ff00 */
[----:B------:R-:W-:Y:S01]  /*11760*/  STL.64 [R1+0x9a0], R34 ;  /* 0x0009a02201007387 */ /* 0x000fe20000100a00 */
[-C--:B0-----:R-:W-:Y:S02]  /*11770*/  LEA R32, P1, R9, R12.reuse, 0x1 ;  /* 0x0000000c09207211 */ /* 0x081fe400078208ff */
[----:B-1----:R-:W-:Y:S02]  /*11780*/  LEA R28, P2, R13, R12, 0x1 ;  /* 0x0000000c0d1c7211 */ /* 0x002fe400078408ff */
[-C--:B------:R-:W-:Y:S02]  /*11790*/  LEA.HI.X.SX32 R33, R9, R0.reuse, 0x1, P1 ;  /* 0x0000000009217211 */ /* 0x080fe400008f0eff */
[----:B------:R-:W-:Y:S02]  /*117a0*/  LEA.HI.X.SX32 R29, R13, R0, 0x1, P2 ;  /* 0x000000000d1d7211 */ /* 0x000fe400010f0eff */
[----:B------:R-:W-:Y:S01]  /*117b0*/  LEA R8, P2, R21, R12, 0x1 ;  /* 0x0000000c15087211 */ /* 0x000fe200078408ff */
[----:B------:R0:W-:Y:S01]  /*117c0*/  STL.64 [R1+0x998], R32 ;  /* 0x0009982001007387 */ /* 0x0001e20000100a00 */
[----:B------:R-:W-:-:S02]  /*117d0*/  LEA R13, R11, R57, 0x2 ;  /* 0x000000390b0d7211 */ /* 0x000fc400078e10ff */
[----:B------:R-:W-:Y:S01]  /*117e0*/  LEA.HI.X.SX32 R9, R21, R0, 0x1, P2 ;  /* 0x0000000015097211 */ /* 0x000fe200010f0eff */
[----:B------:R1:W-:Y:S01]  /*117f0*/  STL.64 [R1+0x990], R28 ;  /* 0x0009901c01007387 */ /* 0x0003e20000100a00 */
[----:B------:R-:W-:-:S04]  /*11800*/  LEA R59, R11, R13, 0x2 ;  /* 0x0000000d0b3b7211 */ /* 0x000fc800078e10ff */
[----:B------:R-:W-:Y:S02]  /*11810*/  LEA R21, R11, R59, 0x2 ;  /* 0x0000003b0b157211 */ /* 0x000fe400078e10ff */
[-C--:B0-----:R-:W-:Y:S02]  /*11820*/  LEA R32, P0, R15, R12.reuse, 0x1 ;  /* 0x0000000c0f207211 */ /* 0x081fe400078008ff */
[----:B-1----:R-:W-:Y:S02]  /*11830*/  LEA R28, P1, R17, R12, 0x1 ;  /* 0x0000000c111c7211 */ /* 0x002fe400078208ff */
[-C--:B------:R-:W-:Y:S02]  /*11840*/  LEA.HI.X.SX32 R33, R15, R0.reuse, 0x1, P0 ;  /* 0x000000000f217211 */ /* 0x080fe400000f0eff */
[----:B------:R-:W-:Y:S02]  /*11850*/  LEA.HI.X.SX32 R29, R17, R0, 0x1, P1 ;  /* 0x00000000111d7211 */ /* 0x000fe400008f0eff */
[-C--:B------:R-:W-:Y:S01]  /*11860*/  LEA R16, P0, R23, R12.reuse, 0x1 ;  /* 0x0000000c17107211 */ /* 0x080fe200078008ff */
[----:B------:R-:W-:Y:S01]  /*11870*/  STL.64 [R1+0x988], R32 ;  /* 0x0009882001007387 */ /* 0x000fe20000100a00 */
[----:B------:R-:W-:-:S02]  /*11880*/  LEA R14, P1, R25, R12, 0x1 ;  /* 0x0000000c190e7211 */ /* 0x000fc400078208ff */
[-C--:B------:R-:W-:Y:S01]  /*11890*/  LEA.HI.X.SX32 R17, R23, R0.reuse, 0x1, P0 ;  /* 0x0000000017117211 */ /* 0x080fe200000f0eff */
[----:B------:R0:W-:Y:S01]  /*118a0*/  STL.64 [R1+0x980], R28 ;  /* 0x0009801c01007387 */ /* 0x0001e20000100a00 */
[----:B------:R-:W-:-:S03]  /*118b0*/  LEA.HI.X.SX32 R15, R25, R0, 0x1, P1 ;  /* 0x00000000190f7211 */ /* 0x000fc600008f0eff */
[----:B------:R1:W-:Y:S04]  /*118c0*/  STL.64 [R1+0x978], R8 ;  /* 0x0009780801007387 */ /* 0x0003e80000100a00 */
[----:B------:R2:W-:Y:S04]  /*118d0*/  STL.64 [R1+0x970], R16 ;  /* 0x0009701001007387 */ /* 0x0005e80000100a00 */
[----:B------:R3:W-:Y:S01]  /*118e0*/  STL.64 [R1+0x968], R14 ;  /* 0x0009680e01007387 */ /* 0x0007e20000100a00 */
[----:B0-----:R-:W-:Y:S02]  /*118f0*/  LEA R29, R11, R21, 0x2 ;  /* 0x000000150b1d7211 */ /* 0x001fe400078e10ff */
[----:B-1----:R-:W-:-:S02]  /*11900*/  LEA R8, P2, R27, R12, 0x1 ;  /* 0x0000000c1b087211 */ /* 0x002fc400078408ff */
[----:B------:R-:W-:Y:S02]  /*11910*/  LEA R33, R11, R29, 0x2 ;  /* 0x0000001d0b217211 */ /* 0x000fe400078e10ff */
[----:B------:R-:W-:Y:S02]  /*11920*/  LEA.HI.X.SX32 R9, R27, R0, 0x1, P2 ;  /* 0x000000001b097211 */ /* 0x000fe400010f0eff */
[-C--:B--2---:R-:W-:Y:S02]  /*11930*/  LEA R16, P0, R31, R12.reuse, 0x1 ;  /* 0x0000000c1f107211 */ /* 0x084fe400078008ff */
[----:B---3--:R-:W-:Y:S01]  /*11940*/  LEA R14, P1, R37, R12, 0x1 ;  /* 0x0000000c250e7211 */ /* 0x008fe200078208ff */
[----:B------:R0:W-:Y:S01]  /*11950*/  STL.64 [R1+0x960], R8 ;  /* 0x0009600801007387 */ /* 0x0001e20000100a00 */
[-C--:B------:R-:W-:Y:S02]  /*11960*/  LEA.HI.X.SX32 R17, R31, R0.reuse, 0x1, P0 ;  /* 0x000000001f117211 */ /* 0x080fe400000f0eff */
[----:B------:R-:W-:-:S02]  /*11970*/  LEA.HI.X.SX32 R15, R37, R0, 0x1, P1 ;  /* 0x00000000250f7211 */ /* 0x000fc400008f0eff */
[----:B------:R-:W-:Y:S02]  /*11980*/  LEA R22, P0, R41, R12, 0x1 ;  /* 0x0000000c29167211 */ /* 0x000fe400078008ff */
[----:B------:R-:W-:Y:S01]  /*11990*/  LEA R35, R11, R33, 0x2 ;  /* 0x000000210b237211 */ /* 0x000fe200078e10ff */
[----:B------:R1:W-:Y:S01]  /*119a0*/  STL.64 [R1+0x950], R14 ;  /* 0x0009500e01007387 */ /* 0x0003e20000100a00 */
[----:B------:R-:W-:Y:S02]  /*119b0*/  LEA.HI.X.SX32 R23, R41, R0, 0x1, P0 ;  /* 0x0000000029177211 */ /* 0x000fe400000f0eff */
[-C--:B------:R-:W-:Y:S01]  /*119c0*/  LEA R24, P0, R47, R12.reuse, 0x1 ;  /* 0x0000000c2f187211 */ /* 0x080fe200078008ff */
[----:B------:R2:W-:Y:S01]  /*119d0*/  STL.64 [R1+0x958], R16 ;  /* 0x0009581001007387 */ /* 0x0005e20000100a00 */
[----:B0-----:R-:W-:Y:S02]  /*119e0*/  LEA R8, P2, R39, R12, 0x1 ;  /* 0x0000000c27087211 */ /* 0x001fe400078408ff */
[----:B------:R-:W-:-:S02]  /*119f0*/  LEA.HI.X.SX32 R25, R47, R0, 0x1, P0 ;  /* 0x000000002f197211 */ /* 0x000fc400000f0eff */
[----:B------:R-:W-:Y:S02]  /*11a00*/  CS2R R46, SRZ ;  /* 0x00000000002e7805 */ /* 0x000fe4000001ff00 */
[----:B------:R-:W-:Y:S02]  /*11a10*/  LEA.HI.X.SX32 R9, R39, R0, 0x1, P2 ;  /* 0x0000000027097211 */ /* 0x000fe400010f0eff */
[----:B------:R-:W-:Y:S02]  /*11a20*/  LEA R38, P0, R53, R12, 0x1 ;  /* 0x0000000c35267211 */ /* 0x000fe400078008ff */
[----:B-1----:R-:W-:Y:S01]  /*11a30*/  LEA R15, R11, R35, 0x2 ;  /* 0x000000230b0f7211 */ /* 0x002fe200078e10ff */
[----:B------:R0:W-:Y:S01]  /*11a40*/  STL.64 [R1+0x948], R8 ;  /* 0x0009480801007387 */ /* 0x0001e20000100a00 */
[----:B------:R-:W-:Y:S02]  /*11a50*/  LEA.HI.X.SX32 R39, R53, R0, 0x1, P0 ;  /* 0x0000000035277211 */ /* 0x000fe400000f0eff */
[----:B------:R-:W-:-:S02]  /*11a60*/  CS2R R52, SRZ ;  /* 0x0000000000347805 */ /* 0x000fc4000001ff00 */
[-C--:B--2---:R-:W-:Y:S01]  /*11a70*/  LEA R16, P1, R43, R12.reuse, 0x1 ;  /* 0x0000000c2b107211 */ /* 0x084fe200078208ff */
[----:B------:R1:W-:Y:S01]  /*11a80*/  STL.64 [R1+0x940], R22 ;  /* 0x0009401601007387 */ /* 0x0003e20000100a00 */
[----:B------:R-:W-:Y:S02]  /*11a90*/  LEA R40, P0, R13, R12, 0x1 ;  /* 0x0000000c0d287211 */ /* 0x000fe400078008ff */
[-C--:B------:R-:W-:Y:S02]  /*11aa0*/  LEA.HI.X.SX32 R17, R43, R0.reuse, 0x1, P1 ;  /* 0x000000002b117211 */ /* 0x080fe400008f0eff */
[----:B------:R-:W-:Y:S02]  /*11ab0*/  CS2R R42, SRZ ;  /* 0x00000000002a7805 */ /* 0x000fe4000001ff00 */
[----:B------:R-:W-:Y:S02]  /*11ac0*/  LEA R27, R11, R15, 0x2 ;  /* 0x0000000f0b1b7211 */ /* 0x000fe400078e10ff */
[----:B------:R-:W-:Y:S01]  /*11ad0*/  LEA.HI.X.SX32 R41, R13, R0, 0x1, P0 ;  /* 0x000000000d297211 */ /* 0x000fe200000f0eff */
[----:B------:R2:W-:Y:S01]  /*11ae0*/  STL.64 [R1+0x938], R16 ;  /* 0x0009381001007387 */ /* 0x0005e20000100a00 */
[----:B0-----:R-:W-:-:S02]  /*11af0*/  LEA R8, P2, R45, R12, 0x1 ;  /* 0x0000000c2d087211 */ /* 0x001fc400078408ff */
[----:B------:R-:W-:Y:S02]  /*11b00*/  LEA R31, R11, R27, 0x2 ;  /* 0x0000001b0b1f7211 */ /* 0x000fe400078e10ff */
[----:B------:R-:W-:Y:S02]  /*11b10*/  LEA.HI.X.SX32 R9, R45, R0, 0x1, P2 ;  /* 0x000000002d097211 */ /* 0x000fe400010f0eff */
[----:B------:R-:W-:Y:S02]  /*11b20*/  CS2R R44, SRZ ;  /* 0x00000000002c7805 */ /* 0x000fe4000001ff00 */
[C---:B-1----:R-:W-:Y:S01]  /*11b30*/  LEA R22, P1, R49.reuse, R12, 0x1 ;  /* 0x0000000c31167211 */ /* 0x042fe200078208ff */
[----:B------:R0:W-:Y:S03]  /*11b40*/  STL.64 [R1+0x930], R8 ;  /* 0x0009300801007387 */ /* 0x0001e60000100a00 */
[----:B------:R-:W-:-:S02]  /*11b50*/  LEA.HI.X.SX32 R23, R49, R0, 0x1, P1 ;  /* 0x0000000031177211 */ /* 0x000fc400008f0eff */
[----:B------:R-:W-:Y:S02]  /*11b60*/  CS2R R48, SRZ ;  /* 0x0000000000307805 */ /* 0x000fe4000001ff00 */
[----:B------:R-:W-:Y:S02]  /*11b70*/  LEA R36, P1, R55, R12, 0x1 ;  /* 0x0000000c37247211 */ /* 0x000fe400078208ff */
[----:B--2---:R-:W-:Y:S01]  /*11b80*/  LEA R17, R11, R31, 0x2 ;  /* 0x0000001f0b117211 */ /* 0x004fe200078e10ff */
[----:B------:R1:W-:Y:S01]  /*11b90*/  STL.64 [R1+0x920], R22 ;  /* 0x0009201601007387 */ /* 0x0003e20000100a00 */
[----:B------:R-:W-:Y:S02]  /*11ba0*/  LEA.HI.X.SX32 R37, R55, R0, 0x1, P1 ;  /* 0x0000000037257211 */ /* 0x000fe400008f0eff */
[----:B------:R-:W-:Y:S01]  /*11bb0*/  CS2R R54, SRZ ;  /* 0x0000000000367805 */ /* 0x000fe2000001ff00 */
[----:B------:R2:W-:Y:S01]  /*11bc0*/  STL.64 [R1+0x928], R24 ;  /* 0x0009281801007387 */ /* 0x0005e20000100a00 */
[----:B0-----:R-:W-:-:S04]  /*11bd0*/  LEA R8, P2, R51, R12, 0x1 ;  /* 0x0000000c33087211 */ /* 0x001fc800078408ff */
[----:B------:R-:W-:Y:S02]  /*11be0*/  LEA.HI.X.SX32 R9, R51, R0, 0x1, P2 ;  /* 0x0000000033097211 */ /* 0x000fe400010f0eff */
[----:B------:R-:W-:Y:S02]  /*11bf0*/  CS2R R50, SRZ ;  /* 0x0000000000327805 */ /* 0x000fe4000001ff00 */
[C---:B-1----:R-:W-:Y:S01]  /*11c00*/  LEA R23, R11.reuse, R17, 0x2 ;  /* 0x000000110b177211 */ /* 0x042fe200078e10ff */
[----:B------:R0:W-:Y:S03]  /*11c10*/  STL.64 [R1+0x918], R8 ;  /* 0x0009180801007387 */ /* 0x0001e60000100a00 */
[----:B--2---:R-:W-:Y:S02]  /*11c20*/  LEA R25, R11, R23, 0x2 ;  /* 0x000000170b197211 */ /* 0x004fe400078e10ff */
[----:B0-----:R-:W-:-:S04]  /*11c30*/  LEA R8, P2, R57, R12, 0x1 ;  /* 0x0000000c39087211 */ /* 0x001fc800078408ff */
[----:B------:R-:W-:Y:S02]  /*11c40*/  LEA.HI.X.SX32 R9, R57, R0, 0x1, P2 ;  /* 0x0000000039097211 */ /* 0x000fe400010f0eff */
[----:B------:R-:W-:-:S03]  /*11c50*/  CS2R R56, SRZ ;  /* 0x0000000000387805 */ /* 0x000fc6000001ff00 */
[----:B------:R0:W-:Y:S04]  /*11c60*/  STL.64 [R1+0x900], R8 ;  /* 0x0009000801007387 */ /* 0x0001e80000100a00 */
[----:B------:R1:W-:Y:S04]  /*11c70*/  STL.64 [R1+0x910], R38 ;  /* 0x0009102601007387 */ /* 0x0003e80000100a00 */
[----:B------:R2:W-:Y:S04]  /*11c80*/  STL.64 [R1+0x908], R36 ;  /* 0x0009082401007387 */ /* 0x0005e80000100a00 */
[----:B------:R3:W-:Y:S01]  /*11c90*/  STL.64 [R1+0x8f8], R40 ;  /* 0x0008f82801007387 */ /* 0x0007e20000100a00 */
[----:B0-----:R-:W-:-:S02]  /*11ca0*/  LEA R9, R11, R25, 0x2 ;  /* 0x000000190b097211 */ /* 0x001fc400078e10ff */
[-C--:B-1----:R-:W-:Y:S02]  /*11cb0*/  LEA R38, P1, R59, R12.reuse, 0x1 ;  /* 0x0000000c3b267211 */ /* 0x082fe400078208ff */
[----:B------:R-:W-:Y:S02]  /*11cc0*/  LEA R16, R11, R9, 0x2 ;  /* 0x000000090b107211 */ /* 0x000fe400078e10ff */
[----:B--2---:R-:W-:Y:S02]  /*11cd0*/  LEA R36, P2, R21, R12, 0x1 ;  /* 0x0000000c15247211 */ /* 0x004fe400078408ff */
[-C--:B------:R-:W-:Y:S02]  /*11ce0*/  LEA.HI.X.SX32 R39, R59, R0.reuse, 0x1, P1 ;  /* 0x000000003b277211 */ /* 0x080fe400008f0eff */
[----:B------:R-:W-:Y:S02]  /*11cf0*/  CS2R R58, SRZ ;  /* 0x00000000003a7805 */ /* 0x000fe4000001ff00 */
[----:B------:R-:W-:-:S02]  /*11d00*/  LEA.HI.X.SX32 R37, R21, R0, 0x1, P2 ;  /* 0x0000000015257211 */ /* 0x000fc400010f0eff */
[----:B---3--:R-:W-:Y:S01]  /*11d10*/  LEA R40, P0, R29, R12, 0x1 ;  /* 0x0000000c1d287211 */ /* 0x008fe200078008ff */
[----:B------:R0:W-:Y:S01]  /*11d20*/  STL.64 [R1+0x8f0], R38 ;  /* 0x0008f02601007387 */ /* 0x0001e20000100a00 */
[----:B------:R-:W-:Y:S02]  /*11d30*/  LEA R21, R11, R16, 0x2 ;  /* 0x000000100b157211 */ /* 0x000fe400078e10ff */
[----:B------:R-:W-:Y:S01]  /*11d40*/  LEA.HI.X.SX32 R41, R29, R0, 0x1, P0 ;  /* 0x000000001d297211 */ /* 0x000fe200000f0eff */
[----:B------:R1:W-:Y:S01]  /*11d50*/  STL.64 [R1+0x8e8], R36 ;  /* 0x0008e82401007387 */ /* 0x0003e20000100a00 */
[----:B------:R-:W-:-:S03]  /*11d60*/  LEA R13, R11, R21, 0x2 ;  /* 0x000000150b0d7211 */ /* 0x000fc600078e10ff */
[----:B------:R2:W-:Y:S01]  /*11d70*/  STL.64 [R1+0x8e0], R40 ;  /* 0x0008e02801007387 */ /* 0x0005e20000100a00 */
[----:B------:R-:W-:Y:S02]  /*11d80*/  LEA R14, R11, R13, 0x2 ;  /* 0x0000000d0b0e7211 */ /* 0x000fe400078e10ff */
[----:B0-----:R-:W-:Y:S02]  /*11d90*/  LEA R38, P1, R33, R12, 0x1 ;  /* 0x0000000c21267211 */ /* 0x001fe400078208ff */
[----:B------:R-:W-:Y:S02]  /*11da0*/  LEA R20, R11, R14, 0x2 ;  /* 0x0000000e0b147211 */ /* 0x000fe400078e10ff */
[----:B-1----:R-:W-:Y:S02]  /*11db0*/  LEA R36, P2, R35, R12, 0x1 ;  /* 0x0000000c23247211 */ /* 0x002fe400078408ff */
[-C--:B------:R-:W-:Y:S02]  /*11dc0*/  LEA.HI.X.SX32 R39, R33, R0.reuse, 0x1, P1 ;  /* 0x0000000021277211 */ /* 0x080fe400008f0eff */
[----:B------:R-:W-:-:S02]  /*11dd0*/  LEA.HI.X.SX32 R37, R35, R0, 0x1, P2 ;  /* 0x0000000023257211 */ /* 0x000fc400010f0eff */
[----:B------:R-:W-:Y:S02]  /*11de0*/  CS2R R34, SRZ ;  /* 0x0000000000227805 */ /* 0x000fe4000001ff00 */
[-C--:B------:R-:W-:Y:S02]  /*11df0*/  LEA R32, P1, R27, R12.reuse, 0x1 ;  /* 0x0000000c1b207211 */ /* 0x080fe400078208ff */
[----:B--2---:R-:W-:Y:S02]  /*11e00*/  CS2R R40, SRZ ;  /* 0x0000000000287805 */ /* 0x004fe4000001ff00 */
[----:B------:R-:W-:Y:S01]  /*11e10*/  LEA R28, P2, R31, R12, 0x1 ;  /* 0x0000000c1f1c7211 */ /* 0x000fe200078408ff */
[----:B------:R0:W-:Y:S01]  /*11e20*/  STL.64 [R1+0x8d0], R36 ;  /* 0x0008d02401007387 */ /* 0x0001e20000100a00 */
[-C--:B------:R-:W-:Y:S02]  /*11e30*/  LEA.HI.X.SX32 R33, R27, R0.reuse, 0x1, P1 ;  /* 0x000000001b217211 */ /* 0x080fe400008f0eff */
[----:B------:R-:W-:Y:S01]  /*11e40*/  LEA.HI.X.SX32 R29, R31, R0, 0x1, P2 ;  /* 0x000000001f1d7211 */ /* 0x000fe200010f0eff */
[----:B------:R1:W-:Y:S01]  /*11e50*/  STL.64 [R1+0x8d8], R38 ;  /* 0x0008d82601007387 */ /* 0x0003e20000100a00 */
[----:B------:R-:W-:-:S02]  /*11e60*/  LEA R26, P2, R25, R12, 0x1 ;  /* 0x0000000c191a7211 */ /* 0x000fc400078408ff */
[----:B------:R-:W-:Y:S02]  /*11e70*/  CS2R R30, SRZ ;  /* 0x00000000001e7805 */ /* 0x000fe4000001ff00 */
[----:B------:R-:W-:Y:S02]  /*11e80*/  LEA R4, R11, R20, 0x2 ;  /* 0x000000140b047211 */ /* 0x000fe400078e10ff */
[----:B------:R-:W-:Y:S02]  /*11e90*/  LEA.HI.X.SX32 R27, R25, R0, 0x1, P2 ;  /* 0x00000000191b7211 */ /* 0x000fe400010f0eff */
[-C--:B------:R-:W-:Y:S02]  /*11ea0*/  LEA R22, P2, R21, R12.reuse, 0x1 ;  /* 0x0000000c15167211 */ /* 0x080fe400078408ff */
[----:B0-----:R-:W-:Y:S02]  /*11eb0*/  LEA R36, P0, R15, R12, 0x1 ;  /* 0x0000000c0f247211 */ /* 0x001fe400078008ff */
[----:B-1----:R-:W-:-:S02]  /*11ec0*/  CS2R R38, SRZ ;  /* 0x0000000000267805 */ /* 0x002fc4000001ff00 */
[----:B------:R-:W-:Y:S02]  /*11ed0*/  LEA.HI.X.SX32 R37, R15, R0, 0x1, P0 ;  /* 0x000000000f257211 */ /* 0x000fe400000f0eff */
[----:B------:R-:W-:-:S03]  /*11ee0*/  LEA R15, R11, R4, 0x2 ;  /* 0x000000040b0f7211 */ /* 0x000fc600078e10ff */
[----:B------:R0:W-:Y:S04]  /*11ef0*/  STL.64 [R1+0x8c8], R36 ;  /* 0x0008c82401007387 */ /* 0x0001e80000100a00 */
[----:B------:R1:W-:Y:S04]  /*11f00*/  STL.64 [R1+0x8c0], R32 ;  /* 0x0008c02001007387 */ /* 0x0003e80000100a00 */
[----:B------:R2:W-:Y:S01]  /*11f10*/  STL.64 [R1+0x8b8], R28 ;  /* 0x0008b81c01007387 */ /* 0x0005e20000100a00 */
[----:B0-----:R-:W-:Y:S02]  /*11f20*/  CS2R R36, SRZ ;  /* 0x0000000000247805 */ /* 0x001fe4000001ff00 */
[----:B-1----:R-:W-:-:S02]  /*11f30*/  LEA R32, P0, R17, R12, 0x1 ;  /* 0x0000000c11207211 */ /* 0x002fc400078008ff */
[----:B--2---:R-:W-:Y:S02]  /*11f40*/  LEA R28, P1, R23, R12, 0x1 ;  /* 0x0000000c171c7211 */ /* 0x004fe400078208ff */
[-C--:B------:R-:W-:Y:S02]  /*11f50*/  LEA.HI.X.SX32 R33, R17, R0.reuse, 0x1, P0 ;  /* 0x0000000011217211 */ /* 0x080fe400000f0eff */
[-C--:B------:R-:W-:Y:S02]  /*11f60*/  LEA.HI.X.SX32 R29, R23, R0.reuse, 0x1, P1 ;  /* 0x00000000171d7211 */ /* 0x080fe400008f0eff */
[----:B------:R-:W-:Y:S01]  /*11f70*/  LEA.HI.X.SX32 R23, R21, R0, 0x1, P2 ;  /* 0x0000000015177211 */ /* 0x000fe200010f0eff */
[----:B------:R0:W-:Y:S01]  /*11f80*/  STL.64 [R1+0x8b0], R32 ;  /* 0x0008b02001007387 */ /* 0x0001e20000100a00 */
[----:B------:R-:W-:-:S03]  /*11f90*/  LEA R17, R11, R15, 0x2 ;  /* 0x0000000f0b117211 */ /* 0x000fc600078e10ff */
[----:B------:R1:W-:Y:S01]  /*11fa0*/  STL.64 [R1+0x8a8], R28 ;  /* 0x0008a81c01007387 */ /* 0x0003e20000100a00 */
[----:B------:R-:W-:-:S03]  /*11fb0*/  LEA R8, R11, R17, 0x2 ;  /* 0x000000110b087211 */ /* 0x000fc600078e10ff */
[----:B------:R2:W-:Y:S01]  /*11fc0*/  STL.64 [R1+0x8a0], R26 ;  /* 0x0008a01a01007387 */ /* 0x0005e20000100a00 */
[----:B0-----:R-:W-:Y:S02]  /*11fd0*/  CS2R R32, SRZ ;  /* 0x0000000000207805 */ /* 0x001fe4000001ff00 */
[CC--:B-1----:R-:W-:Y:S02]  /*11fe0*/  LEA R28, P0, R9.reuse, R12.reuse, 0x1 ;  /* 0x0000000c091c7211 */ /* 0x0c2fe400078008ff */
[C---:B--2---:R-:W-:Y:S02]  /*11ff0*/  LEA R26, P1, R16.reuse, R12, 0x1 ;  /* 0x0000000c101a7211 */ /* 0x044fe400078208ff */
[-C--:B------:R-:W-:Y:S02]  /*12000*/  LEA.HI.X.SX32 R29, R9, R0.reuse, 0x1, P0 ;  /* 0x00000000091d7211 */ /* 0x080fe400000f0eff */
[----:B------:R-:W-:Y:S02]  /*12010*/  LEA.HI.X.SX32 R27, R16, R0, 0x1, P1 ;  /* 0x00000000101b7211 */ /* 0x000fe400008f0eff */
[----:B------:R-:W-:Y:S01]  /*12020*/  LEA R24, P1, R14, R12, 0x1 ;  /* 0x0000000c0e187211 */ /* 0x000fe200078208ff */
[----:B------:R0:W-:Y:S01]  /*12030*/  STL.64 [R1+0x898], R28 ;  /* 0x0008981c01007387 */ /* 0x0001e20000100a00 */
[----:B------:R-:W-:-:S02]  /*12040*/  LEA R9, R11, R8, 0x2 ;  /* 0x000000080b097211 */ /* 0x000fc400078e10ff */
[----:B------:R-:W-:Y:S01]  /*12050*/  LEA.HI.X.SX32 R25, R14, R0, 0x1, P1 ;  /* 0x000000000e197211 */ /* 0x000fe200008f0eff */
        /* <DEDUP_REMOVED lines=8> */
[C---:B------:R-:W-:Y:S01]  /*120e0*/  LEA R13, R11.reuse, R16, 0x2 ;  /* 0x000000100b0d7211 */ /* 0x040fe200078e10ff */
[----:B------:R0:W-:Y:S03]  /*120f0*/  STL.64 [R1+0x880], R26 ;  /* 0x0008801a01007387 */ /* 0x0001e60000100a00 */
[----:B------:R-:W-:Y:S01]  /*12100*/  LEA R14, R11, R13, 0x2 ;  /* 0x0000000d0b0e7211 */ /* 0x000fe200078e10ff */
[----:B------:R1:W-:Y:S04]  /*12110*/  STL.64 [R1+0x878], R24 ;  /* 0x0008781801007387 */ /* 0x0003e80000100a00 */
[----:B------:R2:W-:Y:S01]  /*12120*/  STL.64 [R1+0x870], R22 ;  /* 0x0008701601007387 */ /* 0x0005e20000100a00 */
[----:B0-----:R-:W-:-:S02]  /*12130*/  LEA R26, P0, R4, R12, 0x1 ;  /* 0x0000000c041a7211 */ /* 0x001fc400078008ff */
[----:B-1----:R-:W-:Y:S02]  /*12140*/  LEA R24, P1, R15, R12, 0x1 ;  /* 0x0000000c0f187211 */ /* 0x002fe400078208ff */
[----:B------:R-:W-:Y:S02]  /*12150*/  LEA.HI.X.SX32 R27, R4, R0, 0x1, P0 ;  /* 0x00000000041b7211 */ /* 0x000fe400000f0eff */
[----:B--2---:R-:W-:Y:S02]  /*12160*/  LEA R22, P2, R17, R12, 0x1 ;  /* 0x0000000c11167211 */ /* 0x004fe400078408ff */
[-C--:B------:R-:W-:Y:S01]  /*12170*/  LEA.HI.X.SX32 R25, R15, R0.reuse, 0x1, P1 ;  /* 0x000000000f197211 */ /* 0x080fe200008f0eff */
[----:B------:R0:W-:Y:S01]  /*12180*/  STL.64 [R1+0x868], R26 ;  /* 0x0008681a01007387 */ /* 0x0001e20000100a00 */
[----:B------:R-:W-:Y:S02]  /*12190*/  LEA.HI.X.SX32 R23, R17, R0, 0x1, P2 ;  /* 0x0000000011177211 */ /* 0x000fe400010f0eff */
[----:B------:R-:W-:Y:S01]  /*121a0*/  LEA R20, P2, R16, R12, 0x1 ;  /* 0x0000000c10147211 */ /* 0x000fe200078408ff */
[----:B------:R1:W-:Y:S01]  /*121b0*/  STL.64 [R1+0x860], R24 ;  /* 0x0008601801007387 */ /* 0x0003e20000100a00 */
[----:B------:R-:W-:-:S02]  /*121c0*/  LEA R15, R11, R14, 0x2 ;  /* 0x0000000e0b0f7211 */ /* 0x000fc400078e10ff */
[----:B------:R-:W-:Y:S01]  /*121d0*/  LEA.HI.X.SX32 R21, R16, R0, 0x1, P2 ;  /* 0x0000000010157211 */ /* 0x000fe200010f0eff */
[----:B------:R2:W-:Y:S01]  /*121e0*/  STL.64 [R1+0x858], R22 ;  /* 0x0008581601007387 */ /* 0x0005e20000100a00 */
[----:B------:R-:W-:Y:S02]  /*121f0*/  LEA R4, R11, R15, 0x2 ;  /* 0x0000000f0b047211 */ /* 0x000fe400078e10ff */
[----:B0-----:R-:W-:Y:S02]  /*12200*/  CS2R R26, SRZ ;  /* 0x00000000001a7805 */ /* 0x001fe4000001ff00 */
[CC--:B-1----:R-:W-:Y:S02]  /*12210*/  LEA R24, P0, R8.reuse, R12.reuse, 0x1 ;  /* 0x0000000c08187211 */ /* 0x0c2fe400078008ff */
[----:B--2---:R-:W-:Y:S02]  /*12220*/  LEA R22, P1, R9, R12, 0x1 ;  /* 0x0000000c09167211 */ /* 0x004fe400078208ff */
[----:B------:R-:W-:-:S02]  /*12230*/  LEA.HI.X.SX32 R25, R8, R0, 0x1, P0 ;  /* 0x0000000008197211 */ /* 0x000fc400000f0eff */
[----:B------:R-:W-:Y:S02]  /*12240*/  LEA.HI.X.SX32 R23, R9, R0, 0x1, P1 ;  /* 0x0000000009177211 */ /* 0x000fe400008f0eff */
[C---:B------:R-:W-:Y:S01]  /*12250*/  LEA R8, R11.reuse, R4, 0x2 ;  /* 0x000000040b087211 */ /* 0x040fe200078e10ff */
[----:B------:R0:W-:Y:S03]  /*12260*/  STL.64 [R1+0x850], R24 ;  /* 0x0008501801007387 */ /* 0x0001e60000100a00 */
[C---:B------:R-:W-:Y:S01]  /*12270*/  LEA R9, R11.reuse, R8, 0x2 ;  /* 0x000000080b097211 */ /* 0x040fe200078e10ff */
[----:B------:R1:W-:Y:S03]  /*12280*/  STL.64 [R1+0x848], R22 ;  /* 0x0008481601007387 */ /* 0x0003e60000100a00 */
[----:B------:R-:W-:Y:S01]  /*12290*/  LEA R11, R11, R9, 0x2 ;  /* 0x000000090b0b7211 */ /* 0x000fe200078e10ff */
[----:B------:R2:W-:Y:S03]  /*122a0*/  STL.64 [R1+0x840], R20 ;  /* 0x0008401401007387 */ /* 0x0005e60000100a00 */
[----:B------:R-:W-:-:S02]  /*122b0*/  LEA R16, P3, R11, R12, 0x1 ;  /* 0x0000000c0b107211 */ /* 0x000fc400078608ff */
[----:B0-----:R-:W-:Y:S02]  /*122c0*/  LEA R24, P0, R13, R12, 0x1 ;  /* 0x0000000c0d187211 */ /* 0x001fe400078008ff */
[----:B------:R-:W-:Y:S02]  /*122d0*/  LEA.HI.X.SX32 R17, R11, R0, 0x1, P3 ;  /* 0x000000000b117211 */ /* 0x000fe400018f0eff */
[C---:B-1----:R-:W-:Y:S02]  /*122e0*/  LEA R22, P1, R14.reuse, R12, 0x1 ;  /* 0x0000000c0e167211 */ /* 0x042fe400078208ff */
[----:B------:R-:W-:Y:S02]  /*122f0*/  LEA.HI.X.SX32 R25, R13, R0, 0x1, P0 ;  /* 0x000000000d197211 */ /* 0x000fe400000f0eff */
[C---:B--2---:R-:W-:Y:S02]  /*12300*/  LEA R20, P2, R15.reuse, R12, 0x1 ;  /* 0x0000000c0f147211 */ /* 0x044fe400078408ff */
[-C--:B------:R-:W-:Y:S01]  /*12310*/  LEA.HI.X.SX32 R23, R14, R0.reuse, 0x1, P1 ;  /* 0x000000000e177211 */ /* 0x080fe200008f0eff */
[----:B------:R0:W-:Y:S01]  /*12320*/  STL.64 [R1+0x838], R24 ;  /* 0x0008381801007387 */ /* 0x0001e20000100a00 */
[----:B------:R-:W-:-:S02]  /*12330*/  LEA.HI.X.SX32 R21, R15, R0, 0x1, P2 ;  /* 0x000000000f157211 */ /* 0x000fc400010f0eff */
[----:B------:R-:W-:Y:S01]  /*12340*/  MOV R11, 0x3f800000 ;  /* 0x3f800000000b7802 */ /* 0x000fe20000000f00 */
[----:B------:R1:W-:Y:S04]  /*12350*/  STL.64 [R1+0x830], R22 ;  /* 0x0008301601007387 */ /* 0x0003e80000100a00 */
[----:B------:R2:W-:Y:S01]  /*12360*/  STL.64 [R1+0x828], R20 ;  /* 0x0008281401007387 */ /* 0x0005e20000100a00 */
[-C--:B0-----:R-:W-:Y:S02]  /*12370*/  LEA R24, P0, R4, R12.reuse, 0x1 ;  /* 0x0000000c04187211 */ /* 0x081fe400078008ff */
[----:B-1----:R-:W-:Y:S02]  /*12380*/  LEA R22, P1, R8, R12, 0x1 ;  /* 0x0000000c08167211 */ /* 0x002fe400078208ff */
[----:B------:R-:W-:-:S02]  /*12390*/  LEA.HI.X.SX32 R25, R4, R0, 0x1, P0 ;  /* 0x0000000004197211 */ /* 0x000fc400000f0eff */
[C---:B--2---:R-:W-:Y:S02]  /*123a0*/  LEA R20, P2, R9.reuse, R12, 0x1 ;  /* 0x0000000c09147211 */ /* 0x044fe400078408ff */
[-C--:B------:R-:W-:Y:S01]  /*123b0*/  LEA.HI.X.SX32 R23, R8, R0.reuse, 0x1, P1 ;  /* 0x0000000008177211 */ /* 0x080fe200008f0eff */
[----:B------:R0:W-:Y:S01]  /*123c0*/  STL.64 [R1+0x820], R24 ;  /* 0x0008201801007387 */ /* 0x0001e20000100a00 */
[----:B------:R-:W-:Y:S02]  /*123d0*/  LEA.HI.X.SX32 R21, R9, R0, 0x1, P2 ;  /* 0x0000000009157211 */ /* 0x000fe400010f0eff */
[----:B------:R-:W-:Y:S01]  /*123e0*/  MOV R4, 0xff800000 ;  /* 0xff80000000047802 */ /* 0x000fe20000000f00 */
[----:B------:R1:W-:Y:S01]  /*123f0*/  STL.64 [R1+0x818], R22 ;  /* 0x0008181601007387 */ /* 0x0003e20000100a00 */
[----:B------:R-:W-:Y:S02]  /*12400*/  MOV R0, 0x3f800000 ;  /* 0x3f80000000007802 */ /* 0x000fe40000000f00 */
[----:B------:R-:W-:Y:S01]  /*12410*/  MOV R9, 0x3f800000 ;  /* 0x3f80000000097802 */ /* 0x000fe20000000f00 */
[----:B------:R2:W-:Y:S01]  /*12420*/  STL.64 [R1+0x810], R20 ;  /* 0x0008101401007387 */ /* 0x0005e20000100a00 */
[----:B------:R-:W-:-:S03]  /*12430*/  MOV R8, 0x3f800000 ;  /* 0x3f80000000087802 */ /* 0x000fc60000000f00 */
[----:B------:R-:W-:Y:S01]  /*12440*/  STL.64 [R1+0x808], R16 ;  /* 0x0008081001007387 */ /* 0x000fe20000100a00 */
[----:B0-----:R-:W-:-:S03]  /*12450*/  CS2R R24, SRZ ;  /* 0x0000000000187805 */ /* 0x001fc6000001ff00 */
[----:B------:R0:W-:Y:S01]  /*12460*/  STL [R1+0x7e4], R4 ;  /* 0x0007e40401007387 */ /* 0x0001e20000100800 */
[C---:B-1----:R-:W-:Y:S02]  /*12470*/  LOP3.LUT R23, R19.reuse, 0x30, RZ, 0x3c, !PT ;  /* 0x0000003013177812 */ /* 0x042fe400078e3cff */
[C---:B------:R-:W-:Y:S01]  /*12480*/  LOP3.LUT R22, R19.reuse, 0x40, RZ, 0x3c, !PT ;  /* 0x0000004013167812 */ /* 0x040fe200078e3cff */
[----:B------:R-:W-:Y:S01]  /*12490*/  STL [R1+0x7a8], RZ ;  /* 0x0007a8ff01007387 */ /* 0x000fe20000100800 */
[C---:B--2---:R-:W-:Y:S02]  /*124a0*/  LOP3.LUT R21, R19.reuse, 0x50, RZ, 0x3c, !PT ;  /* 0x0000005013157812 */ /* 0x044fe400078e3cff */
[C---:B------:R-:W-:Y:S01]  /*124b0*/  LOP3.LUT R20, R19.reuse, 0x60, RZ, 0x3c, !PT ;  /* 0x0000006013147812 */ /* 0x040fe200078e3cff */
[----:B------:R1:W-:Y:S01]  /*124c0*/  STL [R1+0x7f8], R0 ;  /* 0x0007f80001007387 */ /* 0x0003e20000100800 */
[----:B------:R-:W-:Y:S02]  /*124d0*/  LOP3.LUT R19, R19, 0x70, RZ, 0x3c, !PT ;  /* 0x0000007013137812 */ /* 0x000fe400078e3cff */
[----:B0-----:R-:W-:Y:S01]  /*124e0*/  MOV R4, RZ ;  /* 0x000000ff00047202 */ /* 0x001fe20000000f00 */
[----:B------:R-:W-:Y:S01]  /*124f0*/  STL [R1+0x7c4], RZ ;  /* 0x0007c4ff01007387 */ /* 0x000fe20000100800 */
[----:B------:R-:W-:-:S02]  /*12500*/  IADD3 R23, R220, R23, RZ ;  /* 0x00000017dc177210 */ /* 0x000fc40007ffe0ff */
[C---:B------:R-:W-:Y:S01]  /*12510*/  IADD3 R22, R220.reuse, R22, RZ ;  /* 0x00000016dc167210 */ /* 0x040fe20007ffe0ff */
[----:B------:R0:W-:Y:S01]  /*12520*/  STL [R1+0x7fc], R11 ;  /* 0x0007fc0b01007387 */ /* 0x0001e20000100800 */
[C---:B------:R-:W-:Y:S02]  /*12530*/  IADD3 R21, R220.reuse, R21, RZ ;  /* 0x00000015dc157210 */ /* 0x040fe40007ffe0ff */
[----:B-1----:R-:W-:Y:S01]  /*12540*/  MOV R0, RZ ;  /* 0x000000ff00007202 */ /* 0x002fe20000000f00 */
[----:B------:R1:W-:Y:S01]  /*12550*/  STL [R1+0x800], R9 ;  /* 0x0008000901007387 */ /* 0x0003e20000100800 */
[C---:B------:R-:W-:Y:S02]  /*12560*/  IADD3 R20, R220.reuse, R20, RZ ;  /* 0x00000014dc147210 */ /* 0x040fe40007ffe0ff */
[----:B------:R-:W-:Y:S01]  /*12570*/  IADD3 R19, R220, R19, RZ ;  /* 0x00000013dc137210 */ /* 0x000fe20007ffe0ff */
[----:B------:R2:W-:Y:S01]  /*12580*/  STL [R1+0x7f4], R8 ;  /* 0x0007f40801007387 */ /* 0x0005e20000100800 */
[----:B0-----:R-:W-:-:S02]  /*12590*/  MOV R11, 0xff800000 ;  /* 0xff800000000b7802 */ /* 0x001fc40000000f00 */
[----:B-1----:R-:W-:-:S03]  /*125a0*/  MOV R9, 0xff800000 ;  /* 0xff80000000097802 */ /* 0x002fc60000000f00 */
[----:B------:R-:W-:Y:S01]  /*125b0*/  STL [R1+0x7e8], R11 ;  /* 0x0007e80b01007387 */ /* 0x000fe20000100800 */
[----:B--2---:R-:W-:-:S03]  /*125c0*/  MOV R8, 0xff800000 ;  /* 0xff80000000087802 */ /* 0x004fc60000000f00 */
[----:B------:R0:W-:Y:S04]  /*125d0*/  STL [R1+0x7ec], R9 ;  /* 0x0007ec0901007387 */ /* 0x0001e80000100800 */
[----:B------:R-:W-:Y:S04]  /*125e0*/  STL [R1+0x400], RZ ;  /* 0x000400ff01007387 */ /* 0x000fe80000100800 */
[----:B------:R1:W-:Y:S01]  /*125f0*/  STL [R1+0x7f0], R8 ;  /* 0x0007f00801007387 */ /* 0x0003e20000100800 */
[----:B0-----:R-:W-:-:S03]  /*12600*/  IADD3 R9, R220, R18, RZ ;  /* 0x00000012dc097210 */ /* 0x001fc60007ffe0ff */
[----:B------:R0:W-:Y:S04]  /*12610*/  STL [R1+0x404], RZ ;  /* 0x000404ff01007387 */ /* 0x0001e80000100800 */
[----:B------:R0:W-:Y:S01]  /*12620*/  STL [R1+0x408], RZ ;  /* 0x000408ff01007387 */ /* 0x0001e20000100800 */
[----:B-1----:R-:W-:-:S03]  /*12630*/  LOP3.LUT R8, R18, 0x40, RZ, 0x3c, !PT ;  /* 0x0000004012087812 */ /* 0x002fc600078e3cff */
[----:B------:R0:W-:Y:S01]  /*12640*/  STL [R1+0x40c], RZ ;  /* 0x00040cff01007387 */ /* 0x0001e20000100800 */
[----:B------:R-:W-:-:S03]  /*12650*/  IADD3 R8, R220, R8, RZ ;  /* 0x00000008dc087210 */ /* 0x000fc60007ffe0ff */
        /* <DEDUP_REMOVED lines=379> */
[----:B------:R0:W-:Y:S02]  /*13e10*/  STL [R1+0x1fc], RZ ;  /* 0x0001fcff01007387 */ /* 0x0001e40000100800 */
.L_x_1:
[----:B------:R-:W-:Y:S01]  /*13e20*/  STL.64 [R1+0xf48], R150 ;  /* 0x000f489601007387 */ /* 0x000fe20000100a00 */
[----:B------:R-:W-:-:S03]  /*13e30*/  IMAD.WIDE R14, R5, 0x2, R2 ;  /* 0x00000002050e7825 */ /* 0x000fc600078e0202 */
[----:B------:R1:W-:Y:S01]  /*13e40*/  STL.64 [R1+0xf40], R148 ;  /* 0x000f409401007387 */ /* 0x0003e20000100a00 */
[----:B------:R-:W-:-:S03]  /*13e50*/  IMAD.WIDE R12, R4, 0x2, R2 ;  /* 0x00000002040c7825 */ /* 0x000fc600078e0202 */
[----:B------:R-:W-:Y:S01]  /*13e60*/  STL.64 [R1+0xf38], R146 ;  /* 0x000f389201007387 */ /* 0x000fe20000100a00 */
[----:B------:R-:W-:-:S03]  /*13e70*/  IMAD.WIDE R152, R5, 0x2, R6 ;  /* 0x0000000205987825 */ /* 0x000fc600078e0206 */
[----:B------:R-:W-:Y:S01]  /*13e80*/  STL.64 [R1+0xf30], R144 ;  /* 0x000f309001007387 */ /* 0x000fe20000100a00 */
[C---:B------:R-:W-:Y:S01]  /*13e90*/  IMAD.WIDE R14, R4.reuse, 0x2, R14 ;  /* 0x00000002040e7825 */ /* 0x040fe200078e020e */
[----:B------:R-:W-:Y:S02]  /*13ea0*/  LEA R154, R5, R5, 0x1 ;  /* 0x00000005059a7211 */ /* 0x000fe400078e08ff */
[----:B------:R-:W-:Y:S01]  /*13eb0*/  STL.64 [R1+0xf28], R142 ;  /* 0x000f288e01007387 */ /* 0x000fe20000100a00 */
[----:B------:R-:W-:-:S04]  /*13ec0*/  IMAD.WIDE R16, R4, 0x2, R6 ;  /* 0x0000000204107825 */ /* 0x000fc800078e0206 */
[C---:B------:R-:W-:Y:S01]  /*13ed0*/  IMAD R161, R5.reuse, 0x29, RZ ;  /* 0x0000002905a17824 */ /* 0x040fe200078e02ff */
[----:B------:R-:W-:Y:S01]  /*13ee0*/  STL.64 [R1+0xf20], R140 ;  /* 0x000f208c01007387 */ /* 0x000fe20000100a00 */
[C---:B------:R-:W-:Y:S02]  /*13ef0*/  SHF.L.U32 R11, R5.reuse, 0x2, RZ ;  /* 0x00000002050b7819 */ /* 0x040fe400000006ff */
[C---:B------:R-:W-:Y:S01]  /*13f00*/  SHF.L.U32 R18, R5.reuse, 0x3, RZ ;  /* 0x0000000305127819 */ /* 0x040fe200000006ff */
[----:B------:R-:W-:Y:S01]  /*13f10*/  STL.64 [R1+0xf18], R138 ;  /* 0x000f188a01007387 */ /* 0x000fe20000100a00 */
[----:B------:R-:W-:Y:S01]  /*13f20*/  IMAD R160, R5, 0x27, RZ ;  /* 0x0000002705a07824 */ /* 0x000fe200078e02ff */
[----:B------:R-:W-:Y:S01]  /*13f30*/  UMOV UR33, 0x40000040 ;  /* 0x4000004000217882 */ /* 0x000fe20000000000 */
[----:B-1----:R-:W-:Y:S01]  /*13f40*/  MOV R148, UR47 ;  /* 0x0000002f00947c02 */ /* 0x002fe20008000f00 */
[----:B------:R-:W-:Y:S01]  /*13f50*/  STL.64 [R1+0xf10], R136 ;  /* 0x000f108801007387 */ /* 0x000fe20000100a00 */
[----:B------:R-:W-:Y:S01]  /*13f60*/  MOV R149, UR46 ;  /* 0x0000002e00957c02 */ /* 0x000fe20008000f00 */
[----:B------:R-:W-:Y:S01]  /*13f70*/  UIADD3.64 UR58, UR54, 0x200, URZ ;  /* 0x00000200363a7897 */ /* 0x000fe2000fffe03f */
[----:B------:R-:W-:Y:S01]  /*13f80*/  MOV R150, UR51 ;  /* 0x0000003300967c02 */ /* 0x000fe20008000f00 */
[----:B------:R-:W-:Y:S01]  /*13f90*/  STL.64 [R1+0xf08], R134 ;  /* 0x000f088601007387 */ /* 0x000fe20000100a00 */
[----:B------:R-:W-:-:S03]  /*13fa0*/  MOV R151, UR50 ;  /* 0x0000003200977c02 */ /* 0x000fc60008000f00 */
[----:B------:R-:W-:Y:S04]  /*13fb0*/  STL.64 [R1+0xf00], R132 ;  /* 0x000f008401007387 */ /* 0x000fe80000100a00 */
[----:B------:R-:W-:Y:S04]  /*13fc0*/  STL.64 [R1+0xef8], R130 ;  /* 0x000ef88201007387 */ /* 0x000fe80000100a00 */
[----:B------:R-:W-:Y:S04]  /*13fd0*/  STL.64 [R1+0xef0], R128 ;  /* 0x000ef08001007387 */ /* 0x000fe80000100a00 */
[----:B------:R-:W-:Y:S04]  /*13fe0*/  STL.64 [R1+0xee8], R126 ;  /* 0x000ee87e01007387 */ /* 0x000fe80000100a00 */
[----:B------:R-:W-:Y:S04]  /*13ff0*/  STL.64 [R1+0xee0], R124 ;  /* 0x000ee07c01007387 */ /* 0x000fe80000100a00 */
[----:B------:R-:W-:Y:S04]  /*14000*/  STL.64 [R1+0xed8], R122 ;  /* 0x000ed87a01007387 */ /* 0x000fe80000100a00 */
[----:B------:R1:W-:Y:S04]  /*14010*/  STL.64 [R1+0xed0], R120 ;  /* 0x000ed07801007387 */ /* 0x0003e80000100a00 */
[----:B------:R2:W-:Y:S04]  /*14020*/  STL.64 [R1+0xec8], R118 ;  /* 0x000ec87601007387 */ /* 0x0005e80000100a00 */
[----:B------:R3:W-:Y:S04]  /*14030*/  STL.64 [R1+0xec0], R116 ;  /* 0x000ec07401007387 */ /* 0x0007e80000100a00 */
[----:B-1----:R1:W4:Y:S04]  /*14040*/  LDG.E.U16 R121, desc[UR4][R14.64] ;  /* 0x000000040e797981 */ /* 0x002328000c1e1500 */
[----:B--2---:R-:W2:Y:S04]  /*14050*/  LDG.E.U16 R118, desc[UR4][R16.64] ;  /* 0x0000000410767981 */ /* 0x004ea8000c1e1500 */
[----:B---3--:R3:W5:Y:S01]  /*14060*/  LDG.E.U16 R117, desc[UR4][R12.64] ;  /* 0x000000040c757981 */ /* 0x008762000c1e1500 */
[----:B-1----:R-:W-:Y:S01]  /*14070*/  SHF.L.U32 R14, R5, 0x1, RZ ;  /* 0x00000001050e7819 */ /* 0x002fe200000006ff */
[----:B------:R-:W-:Y:S01]  /*14080*/  IMAD.WIDE R158, R11, 0x2, R2 ;  /* 0x000000020b9e7825 */ /* 0x000fe200078e0202 */
[----:B------:R-:W-:Y:S01]  /*14090*/  UIADD3.64 UR46, UR54, 0x1fe, URZ ;  /* 0x000001fe362e7897 */ /* 0x000fe2000fffe03f */
[----:B------:R-:W-:Y:S02]  /*140a0*/  STL.64 [R1+0xeb8], R114 ;  /* 0x000eb87201007387 */ /* 0x000fe40000100a00 */
[----:B---3--:R-:W-:Y:S01]  /*140b0*/  IMAD.WIDE R12, R4, 0x2, R152 ;  /* 0x00000002040c7825 */ /* 0x008fe200078e0298 */
[----:B------:R-:W-:Y:S01]  /*140c0*/  UIADD3.64 UR50, UR54, 0x5fe, URZ ;  /* 0x000005fe36327897 */ /* 0x000fe2000fffe03f */
[----:B------:R-:W-:Y:S02]  /*140d0*/  STL.64 [R1+0xeb0], R112 ;  /* 0x000eb07001007387 */ /* 0x000fe40000100a00 */
[----:B------:R-:W-:-:S02]  /*140e0*/  IMAD.WIDE R152, R161, 0x2, R6 ;  /* 0x00000002a1987825 */ /* 0x000fc400078e0206 */
[----:B------:R1:W3:Y:S02]  /*140f0*/  LDG.E.U16 R122, desc[UR4][R12.64] ;  /* 0x000000040c7a7981 */ /* 0x0002e4000c1e1500 */
[C---:B------:R-:W-:Y:S02]  /*14100*/  IMAD.WIDE R16, R14.reuse, 0x2, R2 ;  /* 0x000000020e107825 */ /* 0x040fe400078e0202 */
[----:B------:R-:W-:Y:S02]  /*14110*/  STL.64 [R1+0xea8], R110 ;  /* 0x000ea86e01007387 */ /* 0x000fe40000100a00 */
[----:B------:R-:W-:Y:S02]  /*14120*/  IMAD.WIDE R14, R14, 0x2, R6 ;  /* 0x000000020e0e7825 */ /* 0x000fe400078e0206 */
[----:B------:R-:W-:Y:S02]  /*14130*/  STL.64 [R1+0xea0], R108 ;  /* 0x000ea06c01007387 */ /* 0x000fe40000100a00 */
[----:B-1----:R-:W-:-:S02]  /*14140*/  IMAD.WIDE R12, R154, 0x2, R2 ;  /* 0x000000029a0c7825 */ /* 0x002fc400078e0202 */
[----:B------:R-:W-:Y:S02]  /*14150*/  STL.64 [R1+0xe98], R106 ;  /* 0x000e986a01007387 */ /* 0x000fe40000100a00 */
[----:B------:R-:W-:Y:S02]  /*14160*/  IMAD.WIDE R152, R4, 0x2, R152 ;  /* 0x0000000204987825 */ /* 0x000fe400078e0298 */
[----:B------:R-:W-:Y:S02]  /*14170*/  STL.64 [R1+0xe90], R104 ;  /* 0x000e906801007387 */ /* 0x000fe40000100a00 */
[----:B------:R-:W-:Y:S02]  /*14180*/  IMAD.WIDE R154, R154, 0x2, R6 ;  /* 0x000000029a9a7825 */ /* 0x000fe400078e0206 */
[----:B------:R1:W3:Y:S02]  /*14190*/  LDG.E.U16 R125, desc[UR4][R152.64] ;  /* 0x00000004987d7981 */ /* 0x0002e4000c1e1500 */
[----:B------:R-:W-:-:S02]  /*141a0*/  IMAD.WIDE R156, R4, 0x2, R16 ;  /* 0x00000002049c7825 */ /* 0x000fc400078e0210 */
[----:B------:R-:W-:Y:S02]  /*141b0*/  STL.64 [R1+0xe88], R102 ;  /* 0x000e886601007387 */ /* 0x000fe40000100a00 */
[C---:B------:R-:W-:Y:S02]  /*141c0*/  IMAD.WIDE R16, R4.reuse, 0x2, R12 ;  /* 0x0000000204107825 */ /* 0x040fe400078e020c */
[----:B------:R-:W3:Y:S02]  /*141d0*/  LDG.E.U16 R126, desc[UR4][R156.64] ;  /* 0x000000049c7e7981 */ /* 0x000ee4000c1e1500 */
[C---:B-1----:R-:W-:Y:S02]  /*141e0*/  IMAD.WIDE R152, R4.reuse, 0x2, R14 ;  /* 0x0000000204987825 */ /* 0x042fe400078e020e */
[----:B------:R1:W3:Y:S02]  /*141f0*/  LDG.E.U16 R130, desc[UR4][R16.64] ;  /* 0x0000000410827981 */ /* 0x0002e4000c1e1500 */
[----:B------:R-:W-:-:S02]  /*14200*/  IMAD.WIDE R14, R4, 0x2, R154 ;  /* 0x00000002040e7825 */ /* 0x000fc400078e029a */
[----:B------:R-:W3:Y:S02]  /*14210*/  LDG.E.U16 R127, desc[UR4][R152.64] ;  /* 0x00000004987f7981 */ /* 0x000ee4000c1e1500 */
[----:B------:R-:W-:Y:S02]  /*14220*/  IMAD.WIDE R12, R4, 0x2, R158 ;  /* 0x00000002040c7825 */ /* 0x000fe400078e029e */
[----:B------:R0:W3:Y:S01]  /*14230*/  LDG.E.U16 R131, desc[UR4][R14.64] ;  /* 0x000000040e837981 */ /* 0x0000e2000c1e1500 */
[----:B-1----:R-:W-:-:S03]  /*14240*/  LEA R16, R5, R5, 0x2 ;  /* 0x0000000505107211 */ /* 0x002fc600078e10ff */
[----:B------:R1:W3:Y:S01]  /*14250*/  LDG.E.U16 R134, desc[UR4][R12.64] ;  /* 0x000000040c867981 */ /* 0x0002e2000c1e1500 */
[----:B------:R-:W-:-:S03]  /*14260*/  IMAD R154, R5, 0x6, RZ ;  /* 0x00000006059a7824 */ /* 0x000fc600078e02ff */
[----:B------:R-:W-:Y:S01]  /*14270*/  STL.64 [R1+0xe80], R100 ;  /* 0x000e806401007387 */ /* 0x000fe20000100a00 */
[----:B0-----:R-:W-:-:S04]  /*14280*/  IMAD.WIDE R14, R11, 0x2, R6 ;  /* 0x000000020b0e7825 */ /* 0x001fc800078e0206 */
[C---:B-1----:R-:W-:Y:S01]  /*14290*/  IMAD.WIDE R12, R16.reuse, 0x2, R2 ;  /* 0x00000002100c7825 */ /* 0x042fe200078e0202 */
[----:B------:R-:W-:Y:S03]  /*142a0*/  STL.64 [R1+0xe78], R98 ;  /* 0x000e786201007387 */ /* 0x000fe60000100a00 */
[----:B------:R-:W-:Y:S01]  /*142b0*/  IMAD.WIDE R16, R16, 0x2, R6 ;  /* 0x0000000210107825 */ /* 0x000fe200078e0206 */
[----:B------:R-:W-:Y:S01]  /*142c0*/  LEA R11, R5, -R5, 0x3 ;  /* 0x80000005050b7211 */ /* 0x000fe200078e18ff */
[----:B------:R-:W-:Y:S02]  /*142d0*/  STL.64 [R1+0xe70], R96 ;  /* 0x000e706001007387 */ /* 0x000fe40000100a00 */
[----:B------:R-:W-:Y:S02]  /*142e0*/  IMAD.WIDE R152, R4, 0x2, R14 ;  /* 0x0000000204987825 */ /* 0x000fe400078e020e */
[----:B------:R-:W-:Y:S02]  /*142f0*/  STL.64 [R1+0xe68], R94 ;  /* 0x000e685e01007387 */ /* 0x000fe40000100a00 */
[----:B------:R-:W-:-:S02]  /*14300*/  IMAD.WIDE R156, R154, 0x2, R2 ;  /* 0x000000029a9c7825 */ /* 0x000fc400078e0202 */
[----:B------:R0:W3:Y:S02]  /*14310*/  LDG.E.U16 R135, desc[UR4][R152.64] ;  /* 0x0000000498877981 */ /* 0x0000e4000c1e1500 */
[----:B------:R-:W-:Y:S02]  /*14320*/  IMAD.WIDE R14, R4, 0x2, R12 ;  /* 0x00000002040e7825 */ /* 0x000fe400078e020c */
[----:B------:R-:W-:Y:S02]  /*14330*/  STL.64 [R1+0xe60], R92 ;  /* 0x000e605c01007387 */ /* 0x000fe40000100a00 */
[----:B------:R-:W-:Y:S02]  /*14340*/  IMAD.WIDE R154, R154, 0x2, R6 ;  /* 0x000000029a9a7825 */ /* 0x000fe400078e0206 */
[----:B------:R-:W3:Y:S02]  /*14350*/  LDG.E.U16 R138, desc[UR4][R14.64] ;  /* 0x000000040e8a7981 */ /* 0x000ee4000c1e1500 */
[----:B------:R-:W-:-:S02]  /*14360*/  IMAD.WIDE R12, R4, 0x2, R16 ;  /* 0x00000002040c7825 */ /* 0x000fc400078e0210 */
[----:B------:R-:W-:Y:S02]  /*14370*/  STL.64 [R1+0xe58], R90 ;  /* 0x000e585a01007387 */ /* 0x000fe40000100a00 */
[----:B------:R-:W-:Y:S02]  /*14380*/  IMAD.WIDE R158, R11, 0x2, R2 ;  /* 0x000000020b9e7825 */ /* 0x000fe400078e0202 */
[----:B------:R1:W3:Y:S02]  /*14390*/  LDG.E.U16 R139, desc[UR4][R12.64] ;  /* 0x000000040c8b7981 */ /* 0x0002e4000c1e1500 */
[C---:B------:R-:W-:Y:S01]  /*143a0*/  IMAD.WIDE R16, R4.reuse, 0x2, R154 ;  /* 0x0000000204107825 */ /* 0x040fe200078e029a */
[----:B------:R-:W-:Y:S01]  /*143b0*/  LEA R154, R5, R5, 0x3 ;  /* 0x00000005059a7211 */ /* 0x000fe200078e18ff */
[----:B------:R-:W-:Y:S02]  /*143c0*/  STL.64 [R1+0xe50], R88 ;  /* 0x000e505801007387 */ /* 0x000fe40000100a00 */
[----:B0-----:R-:W-:-:S02]  /*143d0*/  IMAD.WIDE R152, R4, 0x2, R156 ;  /* 0x0000000204987825 */ /* 0x001fc400078e029c */
[----:B------:R0:W3:Y:S02]  /*143e0*/  LDG.E.U16 R143, desc[UR4][R16.64] ;  /* 0x00000004108f7981 */ /* 0x0000e4000c1e1500 */
[----:B-1----:R-:W-:Y:S02]  /*143f0*/  IMAD.WIDE R12, R11, 0x2, R6 ;  /* 0x000000020b0c7825 */ /* 0x002fe400078e0206 */
[----:B------:R1:W3:Y:S02]  /*14400*/  LDG.E.U16 R142, desc[UR4][R152.64] ;  /* 0x00000004988e7981 */ /* 0x0002e4000c1e1500 */
[----:B------:R-:W-:Y:S02]  /*14410*/  IMAD R11, R5, 0xa, RZ ;  /* 0x0000000a050b7824 */ /* 0x000fe400078e02ff */
[C---:B------:R-:W-:Y:S01]  /*14420*/  IMAD.WIDE R14, R4.reuse, 0x2, R158 ;  /* 0x00000002040e7825 */ /* 0x040fe200078e029e */
[----:B------:R-:W-:Y:S03]  /*14430*/  STL.64 [R1+0xe48], R86 ;  /* 0x000e485601007387 */ /* 0x000fe60000100a00 */
[----:B0-----:R-:W-:Y:S01]  /*14440*/  IMAD.WIDE R16, R4, 0x2, R12 ;  /* 0x0000000204107825 */ /* 0x001fe200078e020c */
[----:B------:R0:W3:Y:S03]  /*14450*/  LDG.E.U16 R145, desc[UR4][R14.64] ;  /* 0x000000040e917981 */ /* 0x0000e6000c1e1500 */
[--C-:B------:R-:W-:Y:S01]  /*14460*/  IMAD.WIDE R12, R154, 0x2, R2.reuse ;  /* 0x000000029a0c7825 */ /* 0x100fe200078e0202 */
[----:B------:R0:W3:Y:S03]  /*14470*/  LDG.E.U16 R146, desc[UR4][R16.64] ;  /* 0x0000000410927981 */ /* 0x0000e6000c1e1500 */
[--C-:B------:R-:W-:Y:S01]  /*14480*/  IMAD.WIDE R158, R11, 0x2, R2.reuse ;  /* 0x000000020b9e7825 */ /* 0x100fe200078e0202 */
[----:B------:R-:W-:Y:S03]  /*14490*/  STL.64 [R1+0xe40], R84 ;  /* 0x000e405401007387 */ /* 0x000fe60000100a00 */
[C---:B-1----:R-:W-:Y:S01]  /*144a0*/  IMAD.WIDE R152, R18.reuse, 0x2, R2 ;  /* 0x0000000212987825 */ /* 0x042fe200078e0202 */
[----:B------:R-:W-:Y:S03]  /*144b0*/  STL.64 [R1+0xe38], R82 ;  /* 0x000e385201007387 */ /* 0x000fe60000100a00 */
[--C-:B0-----:R-:W-:Y:S01]  /*144c0*/  IMAD.WIDE R14, R18, 0x2, R6.reuse ;  /* 0x00000002120e7825 */ /* 0x101fe200078e0206 */
[----:B------:R-:W-:Y:S03]  /*144d0*/  STL.64 [R1+0xe30], R80 ;  /* 0x000e305001007387 */ /* 0x000fe60000100a00 */
[----:B------:R-:W-:Y:S01]  /*144e0*/  IMAD.WIDE R154, R154, 0x2, R6 ;  /* 0x000000029a9a7825 */ /* 0x000fe200078e0206 */
[----:B------:R-:W-:Y:S03]  /*144f0*/  STL.64 [R1+0xe28], R78 ;  /* 0x000e284e01007387 */ /* 0x000fe60000100a00 */
[C---:B------:R-:W-:Y:S01]  /*14500*/  IMAD.WIDE R16, R4.reuse, 0x2, R12 ;  /* 0x0000000204107825 */ /* 0x040fe200078e020c */
[----:B------:R-:W-:Y:S03]  /*14510*/  STL.64 [R1+0xe20], R76 ;  /* 0x000e204c01007387 */ /* 0x000fe60000100a00 */
[C---:B------:R-:W-:Y:S01]  /*14520*/  IMAD.WIDE R12, R4.reuse, 0x2, R158 ;  /* 0x00000002040c7825 */ /* 0x040fe200078e029e */
[----:B------:R-:W3:Y:S03]  /*14530*/  LDG.E.U16 R123, desc[UR4][R16.64] ;  /* 0x00000004107b7981 */ /* 0x000ee6000c1e1500 */
[C---:B------:R-:W-:Y:S01]  /*14540*/  IMAD.WIDE R156, R4.reuse, 0x2, R152 ;  /* 0x00000002049c7825 */ /* 0x040fe200078e0298 */
[----:B------:R0:W3:Y:S03]  /*14550*/  LDG.E.U16 R128, desc[UR4][R12.64] ;  /* 0x000000040c807981 */ /* 0x0000e6000c1e1500 */
[C---:B------:R-:W-:Y:S01]  /*14560*/  IMAD.WIDE R152, R4.reuse, 0x2, R14 ;  /* 0x0000000204987825 */ /* 0x040fe200078e020e */
[----:B------:R-:W4:Y:S03]  /*14570*/  LDG.E.U16 R119, desc[UR4][R156.64] ;  /* 0x000000049c777981 */ /* 0x000f26000c1e1500 */
[----:B------:R-:W-:Y:S01]  /*14580*/  IMAD.WIDE R14, R4, 0x2, R154 ;  /* 0x00000002040e7825 */ /* 0x000fe200078e029a */
[----:B------:R-:W3:Y:S03]  /*14590*/  LDG.E.U16 R120, desc[UR4][R152.64] ;  /* 0x0000000498787981 */ /* 0x000ee6000c1e1500 */
[----:B0-----:R-:W-:Y:S01]  /*145a0*/  IMAD R12, R5, 0xb, RZ ;  /* 0x0000000b050c7824 */ /* 0x001fe200078e02ff */
[----:B------:R0:W3:Y:S01]  /*145b0*/  LDG.E.U16 R124, desc[UR4][R14.64] ;  /* 0x000000040e7c7981 */ /* 0x0000e2000c1e1500 */
[----:B------:R-:W-:-:S03]  /*145c0*/  IMAD.WIDE R16, R11, 0x2, R6 ;  /* 0x000000020b107825 */ /* 0x000fc600078e0206 */
[----:B------:R-:W-:Y:S01]  /*145d0*/  STL.64 [R1+0xe18], R74 ;  /* 0x000e184a01007387 */ /* 0x000fe20000100a00 */
[C---:B------:R-:W-:Y:S02]  /*145e0*/  IMAD R154, R5.reuse, 0xc, RZ ;  /* 0x0000000c059a7824 */ /* 0x040fe400078e02ff */
[C---:B0-----:R-:W-:Y:S01]  /*145f0*/  IMAD.WIDE R14, R12.reuse, 0x2, R2 ;  /* 0x000000020c0e7825 */ /* 0x041fe200078e0202 */
[----:B------:R-:W-:Y:S03]  /*14600*/  STL.64 [R1+0xe10], R72 ;  /* 0x000e104801007387 */ /* 0x000fe60000100a00 */
[----:B------:R-:W-:Y:S01]  /*14610*/  IMAD.WIDE R12, R12, 0x2, R6 ;  /* 0x000000020c0c7825 */ /* 0x000fe200078e0206 */
[----:B------:R-:W-:Y:S03]  /*14620*/  STL.64 [R1+0xe08], R70 ;  /* 0x000e084601007387 */ /* 0x000fe60000100a00 */
[----:B------:R-:W-:Y:S01]  /*14630*/  IMAD.WIDE R152, R154, 0x2, R2 ;  /* 0x000000029a987825 */ /* 0x000fe200078e0202 */
[----:B------:R-:W-:Y:S03]  /*14640*/  STL.64 [R1+0xe00], R68 ;  /* 0x000e004401007387 */ /* 0x000fe60000100a00 */
[----:B------:R-:W-:Y:S01]  /*14650*/  IMAD.WIDE R16, R4, 0x2, R16 ;  /* 0x0000000204107825 */ /* 0x000fe200078e0210 */
[----:B------:R-:W-:Y:S03]  /*14660*/  STL.64 [R1+0xdf8], R66 ;  /* 0x000df84201007387 */ /* 0x000fe60000100a00 */
[----:B------:R-:W-:Y:S01]  /*14670*/  IMAD.WIDE R154, R154, 0x2, R6 ;  /* 0x000000029a9a7825 */ /* 0x000fe200078e0206 */
[----:B------:R0:W3:Y:S03]  /*14680*/  LDG.E.U16 R129, desc[UR4][R16.64] ;  /* 0x0000000410817981 */ /* 0x0000e6000c1e1500 */
[C---:B------:R-:W-:Y:S01]  /*14690*/  IMAD.WIDE R12, R4.reuse, 0x2, R12 ;  /* 0x00000002040c7825 */ /* 0x040fe200078e020c */
[----:B------:R-:W-:Y:S03]  /*146a0*/  STL.64 [R1+0xdf0], R64 ;  /* 0x000df04001007387 */ /* 0x000fe60000100a00 */
[----:B------:R-:W-:Y:S01]  /*146b0*/  IMAD R11, R5, 0xd, RZ ;  /* 0x0000000d050b7824 */ /* 0x000fe200078e02ff */
[----:B------:R1:W3:Y:S01]  /*146c0*/  LDG.E.U16 R133, desc[UR4][R12.64] ;  /* 0x000000040c857981 */ /* 0x0002e2000c1e1500 */
[----:B------:R-:W-:-:S03]  /*146d0*/  IMAD.WIDE R14, R4, 0x2, R14 ;  /* 0x00000002040e7825 */ /* 0x000fc600078e020e */
[----:B------:R-:W-:Y:S01]  /*146e0*/  STL.64 [R1+0xde8], R62 ;  /* 0x000de83e01007387 */ /* 0x000fe20000100a00 */
[----:B------:R-:W-:-:S03]  /*146f0*/  IMAD.WIDE R156, R11, 0x2, R2 ;  /* 0x000000020b9c7825 */ /* 0x000fc600078e0202 */
[----:B------:R1:W3:Y:S01]  /*14700*/  LDG.E.U16 R132, desc[UR4][R14.64] ;  /* 0x000000040e847981 */ /* 0x0002e2000c1e1500 */
[C---:B0-----:R-:W-:Y:S01]  /*14710*/  IMAD.WIDE R16, R4.reuse, 0x2, R154 ;  /* 0x0000000204107825 */ /* 0x041fe200078e029a */
[----:B------:R-:W-:Y:S02]  /*14720*/  LEA R154, R5, -R5, 0x4 ;  /* 0x80000005059a7211 */ /* 0x000fe400078e20ff */
[----:B------:R-:W-:Y:S01]  /*14730*/  STL.64 [R1+0xde0], R60 ;  /* 0x000de03c01007387 */ /* 0x000fe20000100a00 */
[----:B-1----:R-:W-:Y:S01]  /*14740*/  IMAD.WIDE R12, R11, 0x2, R6 ;  /* 0x000000020b0c7825 */ /* 0x002fe200078e0206 */
[----:B------:R-:W-:Y:S02]  /*14750*/  SHF.L.U32 R11, R5, 0x4, RZ ;  /* 0x00000004050b7819 */ /* 0x000fe400000006ff */
[----:B------:R0:W3:Y:S01]  /*14760*/  LDG.E.U16 R137, desc[UR4][R16.64] ;  /* 0x0000000410897981 */ /* 0x0000e2000c1e1500 */
[----:B------:R-:W-:-:S03]  /*14770*/  IMAD.WIDE R152, R4, 0x2, R152 ;  /* 0x0000000204987825 */ /* 0x000fc600078e0298 */
[----:B------:R-:W-:Y:S01]  /*14780*/  STL.64 [R1+0xdd8], R58 ;  /* 0x000dd83a01007387 */ /* 0x000fe20000100a00 */
[----:B------:R-:W-:-:S03]  /*14790*/  IMAD.WIDE R14, R4, 0x2, R156 ;  /* 0x00000002040e7825 */ /* 0x000fc600078e029c */
[----:B------:R1:W3:Y:S01]  /*147a0*/  LDG.E.U16 R136, desc[UR4][R152.64] ;  /* 0x0000000498887981 */ /* 0x0002e2000c1e1500 */
[----:B------:R-:W-:Y:S02]  /*147b0*/  IMAD R18, R5, 0xe, RZ ;  /* 0x0000000e05127824 */ /* 0x000fe400078e02ff */
        /* <DEDUP_REMOVED lines=19> */
[----:B------:R-:W3:Y:S03]  /*148f0*/  LDG.E.U16 R144, desc[UR4][R156.64] ;  /* 0x000000049c907981 */ /* 0x000ee6000c1e1500 */
[----:B------:R-:W-:Y:S01]  /*14900*/  IMAD.WIDE R14, R4, 0x2, R154 ;  /* 0x00000002040e7825 */ /* 0x000fe200078e029a */
[----:B------:R1:W3:Y:S01]  /*14910*/  LDG.E.U16 R147, desc[UR4][R152.64] ;  /* 0x0000000498937981 */ /* 0x0002e2000c1e1500 */
[----:B0-----:R-:W-:-:S02]  /*14920*/  LEA R12, R5, R5, 0x4 ;  /* 0x00000005050c7211 */ /* 0x001fc400078e20ff */
[----:B------:R-:W-:Y:S01]  /*14930*/  IMAD.WIDE R16, R11, 0x2, R6 ;  /* 0x000000020b107825 */ /* 0x000fe200078e0206 */
[----:B------:R0:W3:Y:S03]  /*14940*/  LDG.E.U16 R251, desc[UR4][R14.64] ;  /* 0x000000040efb7981 */ /* 0x0000e6000c1e1500 */
[----:B------:R-:W-:Y:S01]  /*14950*/  IMAD R154, R5, 0x12, RZ ;  /* 0x00000012059a7824 */ /* 0x000fe200078e02ff */
[----:B------:R-:W-:Y:S01]  /*14960*/  STL.64 [R1+0xda8], R46 ;  /* 0x000da82e01007387 */ /* 0x000fe20000100a00 */
[----:B------:R-:W-:-:S03]  /*14970*/  IMAD.WIDE R16, R4, 0x2, R16 ;  /* 0x0000000204107825 */ /* 0x000fc600078e0210 */
[----:B------:R-:W-:Y:S01]  /*14980*/  STL.64 [R1+0xda0], R44 ;  /* 0x000da02c01007387 */ /* 0x000fe20000100a00 */
[----:B-1----:R-:W-:-:S03]  /*14990*/  IMAD.WIDE R152, R154, 0x2, R2 ;  /* 0x000000029a987825 */ /* 0x002fc600078e0202 */
[----:B------:R1:W3:Y:S01]  /*149a0*/  LDG.E.U16 R249, desc[UR4][R16.64] ;  /* 0x0000000410f97981 */ /* 0x0002e2000c1e1500 */
[----:B0-----:R-:W-:-:S03]  /*149b0*/  IMAD.WIDE R14, R12, 0x2, R2 ;  /* 0x000000020c0e7825 */ /* 0x001fc600078e0202 */
[----:B------:R-:W-:Y:S01]  /*149c0*/  STL.64 [R1+0xd98], R42 ;  /* 0x000d982a01007387 */ /* 0x000fe20000100a00 */
[----:B------:R-:W-:-:S03]  /*149d0*/  IMAD.WIDE R12, R12, 0x2, R6 ;  /* 0x000000020c0c7825 */ /* 0x000fc600078e0206 */
[----:B------:R-:W-:Y:S01]  /*149e0*/  STL.64 [R1+0xd90], R40 ;  /* 0x000d902801007387 */ /* 0x000fe20000100a00 */
[----:B------:R-:W-:-:S03]  /*149f0*/  IMAD.WIDE R154, R154, 0x2, R6 ;  /* 0x000000029a9a7825 */ /* 0x000fc600078e0206 */
[----:B------:R-:W-:Y:S01]  /*14a00*/  STL.64 [R1+0xd88], R38 ;  /* 0x000d882601007387 */ /* 0x000fe20000100a00 */
[----:B------:R-:W-:Y:S02]  /*14a10*/  IMAD R11, R5, 0x13, RZ ;  /* 0x00000013050b7824 */ /* 0x000fe400078e02ff */
[C---:B------:R-:W-:Y:S01]  /*14a20*/  IMAD.WIDE R14, R4.reuse, 0x2, R14 ;  /* 0x00000002040e7825 */ /* 0x040fe200078e020e */
[----:B------:R-:W-:Y:S03]  /*14a30*/  STL.64 [R1+0xd80], R36 ;  /* 0x000d802401007387 */ /* 0x000fe60000100a00 */
[C---:B------:R-:W-:Y:S01]  /*14a40*/  IMAD.WIDE R156, R11.reuse, 0x2, R2 ;  /* 0x000000020b9c7825 */ /* 0x040fe200078e0202 */
[----:B------:R0:W3:Y:S03]  /*14a50*/  LDG.E.U16 R248, desc[UR4][R14.64] ;  /* 0x000000040ef87981 */ /* 0x0000e6000c1e1500 */
[C---:B------:R-:W-:Y:S01]  /*14a60*/  IMAD.WIDE R12, R4.reuse, 0x2, R12 ;  /* 0x00000002040c7825 */ /* 0x040fe200078e020c */
[----:B------:R2:W-:Y:S03]  /*14a70*/  STL.64 [R1+0xd78], R34 ;  /* 0x000d782201007387 */ /* 0x0005e60000100a00 */
[C---:B-1----:R-:W-:Y:S01]  /*14a80*/  IMAD.WIDE R16, R4.reuse, 0x2, R154 ;  /* 0x0000000204107825 */ /* 0x042fe200078e029a */
[----:B------:R1:W3:Y:S03]  /*14a90*/  LDG.E.U16 R247, desc[UR4][R12.64] ;  /* 0x000000040cf77981 */ /* 0x0002e6000c1e1500 */
[C---:B------:R-:W-:Y:S01]  /*14aa0*/  IMAD.WIDE R152, R4.reuse, 0x2, R152 ;  /* 0x0000000204987825 */ /* 0x040fe200078e0298 */
[----:B------:R5:W3:Y:S03]  /*14ab0*/  LDG.E.U16 R245, desc[UR4][R16.64] ;  /* 0x0000000410f57981 */ /* 0x000ae6000c1e1500 */
[----:B0-----:R-:W-:Y:S01]  /*14ac0*/  IMAD.WIDE R14, R4, 0x2, R156 ;  /* 0x00000002040e7825 */ /* 0x001fe200078e029c */
[----:B------:R0:W3:Y:S03]  /*14ad0*/  LDG.E.U16 R246, desc[UR4][R152.64] ;  /* 0x0000000498f67981 */ /* 0x0000e6000c1e1500 */
[----:B-1----:R-:W-:Y:S01]  /*14ae0*/  IMAD.WIDE R12, R11, 0x2, R6 ;  /* 0x000000020b0c7825 */ /* 0x002fe200078e0206 */
[----:B------:R1:W3:Y:S03]  /*14af0*/  LDG.E.U16 R244, desc[UR4][R14.64] ;  /* 0x000000040ef47981 */ /* 0x0002e6000c1e1500 */
[C---:B-----5:R-:W-:Y:S01]  /*14b00*/  IMAD R16, R5.reuse, 0x14, RZ ;  /* 0x0000001405107824 */ /* 0x060fe200078e02ff */
[----:B------:R-:W-:Y:S01]  /*14b10*/  STL.64 [R1+0xd70], R32 ;  /* 0x000d702001007387 */ /* 0x000fe20000100a00 */
[----:B------:R-:W-:-:S02]  /*14b20*/  IMAD R154, R5, 0x15, RZ ;  /* 0x00000015059a7824 */ /* 0x000fc400078e02ff */
[C---:B0-----:R-:W-:Y:S01]  /*14b30*/  IMAD.WIDE R152, R16.reuse, 0x2, R2 ;  /* 0x0000000210987825 */ /* 0x041fe200078e0202 */
[----:B------:R-:W-:Y:S03]  /*14b40*/  STL.64 [R1+0xd68], R30 ;  /* 0x000d681e01007387 */ /* 0x000fe60000100a00 */
[----:B------:R-:W-:Y:S01]  /*14b50*/  IMAD.WIDE R16, R16, 0x2, R6 ;  /* 0x0000000210107825 */ /* 0x000fe200078e0206 */
[----:B------:R-:W-:Y:S03]  /*14b60*/  STL.64 [R1+0xd60], R28 ;  /* 0x000d601c01007387 */ /* 0x000fe60000100a00 */
[----:B-1----:R-:W-:Y:S01]  /*14b70*/  IMAD.WIDE R14, R4, 0x2, R12 ;  /* 0x00000002040e7825 */ /* 0x002fe200078e020c */
[----:B------:R0:W-:Y:S03]  /*14b80*/  STL.64 [R1+0xd58], R26 ;  /* 0x000d581a01007387 */ /* 0x0001e60000100a00 */
[----:B------:R-:W-:Y:S01]  /*14b90*/  IMAD R11, R5, 0x16, RZ ;  /* 0x00000016050b7824 */ /* 0x000fe200078e02ff */
[----:B------:R1:W5:Y:S01]  /*14ba0*/  LDG.E.U16 R243, desc[UR4][R14.64] ;  /* 0x000000040ef37981 */ /* 0x000362000c1e1500 */
[----:B------:R-:W-:-:S03]  /*14bb0*/  IMAD.WIDE R12, R154, 0x2, R2 ;  /* 0x000000029a0c7825 */ /* 0x000fc600078e0202 */
[----:B------:R1:W-:Y:S01]  /*14bc0*/  STL.64 [R1+0xd50], R24 ;  /* 0x000d501801007387 */ /* 0x0003e20000100a00 */
[----:B------:R-:W-:-:S03]  /*14bd0*/  IMAD.WIDE R154, R154, 0x2, R6 ;  /* 0x000000029a9a7825 */ /* 0x000fc600078e0206 */
[----:B--2---:R-:W2:Y:S01]  /*14be0*/  LDL.64 R34, [R1+0xbd8] ;  /* 0x000bd80001227983 */ /* 0x004ea20000100a00 */
[----:B------:R-:W-:Y:S01]  /*14bf0*/  IMAD.WIDE R158, R11, 0x2, R2 ;  /* 0x000000020b9e7825 */ /* 0x000fe200078e0202 */
[----:B0-----:R-:W0:Y:S02]  /*14c00*/  LDC R26, c[0x0][0x238] ;  /* 0x00008e00ff1a7b82 */ /* 0x001e240000000800 */
[----:B------:R-:W2:Y:S01]  /*14c10*/  LDL.64 R36, [R1+0xbf0] ;  /* 0x000bf00001247983 */ /* 0x000ea20000100a00 */
[----:B------:R-:W-:-:S03]  /*14c20*/  IMAD.WIDE R156, R4, 0x2, R152 ;  /* 0x00000002049c7825 */ /* 0x000fc600078e0298 */
[----:B-1----:R-:W2:Y:S01]  /*14c30*/  LDL.64 R24, [R1+0xbe8] ;  /* 0x000be80001187983 */ /* 0x002ea20000100a00 */
[----:B------:R-:W-:-:S03]  /*14c40*/  IMAD.WIDE R152, R4, 0x2, R16 ;  /* 0x0000000204987825 */ /* 0x000fc600078e0210 */
[----:B------:R-:W2:Y:S01]  /*14c50*/  LDG.E.U16 R242, desc[UR4][R156.64] ;  /* 0x000000049cf27981 */ /* 0x000ea2000c1e1500 */
[----:B------:R-:W-:-:S03]  /*14c60*/  IMAD.WIDE R16, R4, 0x2, R12 ;  /* 0x0000000204107825 */ /* 0x000fc600078e020c */
[----:B------:R-:W2:Y:S01]  /*14c70*/  LDG.E.U16 R241, desc[UR4][R152.64] ;  /* 0x0000000498f17981 */ /* 0x000ea2000c1e1500 */
[----:B------:R-:W-:-:S03]  /*14c80*/  IMAD.WIDE R14, R4, 0x2, R154 ;  /* 0x00000002040e7825 */ /* 0x000fc600078e029a */
[----:B------:R1:W2:Y:S01]  /*14c90*/  LDG.E.U16 R240, desc[UR4][R16.64] ;  /* 0x0000000410f07981 */ /* 0x0002a2000c1e1500 */
[----:B------:R-:W-:-:S03]  /*14ca0*/  IMAD.WIDE R12, R4, 0x2, R158 ;  /* 0x00000002040c7825 */ /* 0x000fc600078e029e */
[----:B------:R1:W2:Y:S01]  /*14cb0*/  LDG.E.U16 R239, desc[UR4][R14.64] ;  /* 0x000000040eef7981 */ /* 0x0002a2000c1e1500 */
[----:B------:R-:W-:-:S03]  /*14cc0*/  IMAD R154, R5, 0x18, RZ ;  /* 0x00000018059a7824 */ /* 0x000fc600078e02ff */
[----:B------:R1:W2:Y:S02]  /*14cd0*/  LDG.E.U16 R238, desc[UR4][R12.64] ;  /* 0x000000040cee7981 */ /* 0x0002a4000c1e1500 */
[C---:B-1----:R-:W-:Y:S02]  /*14ce0*/  IMAD R16, R5.reuse, 0x17, RZ ;  /* 0x0000001705107824 */ /* 0x042fe400078e02ff */
[----:B------:R-:W-:Y:S01]  /*14cf0*/  IMAD R18, R5, 0x1a, RZ ;  /* 0x0000001a05127824 */ /* 0x000fe200078e02ff */
[----:B------:R-:W2:Y:S01]  /*14d00*/  LDL.64 R32, [R1+0xbd0] ;  /* 0x000bd00001207983 */ /* 0x000ea20000100a00 */
[----:B------:R-:W-:-:S03]  /*14d10*/  IMAD.WIDE R14, R11, 0x2, R6 ;  /* 0x000000020b0e7825 */ /* 0x000fc600078e0206 */
[----:B------:R-:W2:Y:S01]  /*14d20*/  LDL.64 R50, [R1+0xbc8] ;  /* 0x000bc80001327983 */ /* 0x000ea20000100a00 */
[----:B------:R-:W-:-:S03]  /*14d30*/  IMAD.WIDE R12, R16, 0x2, R2 ;  /* 0x00000002100c7825 */ /* 0x000fc600078e0202 */
[----:B------:R-:W2:Y:S01]  /*14d40*/  LDL.64 R44, [R1+0xbc0] ;  /* 0x000bc000012c7983 */ /* 0x000ea20000100a00 */
[----:B------:R-:W-:-:S03]  /*14d50*/  IMAD.WIDE R16, R16, 0x2, R6 ;  /* 0x0000000210107825 */ /* 0x000fc600078e0206 */
[----:B------:R-:W2:Y:S01]  /*14d60*/  LDL.64 R30, [R1+0xbb8] ;  /* 0x000bb800011e7983 */ /* 0x000ea20000100a00 */
[----:B------:R-:W-:Y:S02]  /*14d70*/  IMAD R11, R5, 0x19, RZ ;  /* 0x00000019050b7824 */ /* 0x000fe400078e02ff */
[----:B------:R-:W-:Y:S01]  /*14d80*/  IMAD.WIDE R156, R154, 0x2, R2 ;  /* 0x000000029a9c7825 */ /* 0x000fe200078e0202 */
[----:B------:R-:W2:Y:S03]  /*14d90*/  LDL.64 R40, [R1+0xbb0] ;  /* 0x000bb00001287983 */ /* 0x000ea60000100a00 */
[----:B------:R-:W-:Y:S01]  /*14da0*/  IMAD.WIDE R152, R4, 0x2, R14 ;  /* 0x0000000204987825 */ /* 0x000fe200078e020e */
[----:B------:R-:W2:Y:S03]  /*14db0*/  LDL.64 R38, [R1+0xba8] ;  /* 0x000ba80001267983 */ /* 0x000ea60000100a00 */
[----:B------:R-:W-:Y:S01]  /*14dc0*/  IMAD.WIDE R154, R154, 0x2, R6 ;  /* 0x000000029a9a7825 */ /* 0x000fe200078e0206 */
[----:B------:R-:W2:Y:S03]  /*14dd0*/  LDG.E.U16 R237, desc[UR4][R152.64] ;  /* 0x0000000498ed7981 */ /* 0x000ea6000c1e1500 */
[----:B------:R-:W-:-:S04]  /*14de0*/  IMAD.WIDE R14, R4, 0x2, R12 ;  /* 0x00000002040e7825 */ /* 0x000fc800078e020c */
[C---:B------:R-:W-:Y:S01]  /*14df0*/  IMAD.WIDE R12, R4.reuse, 0x2, R16 ;  /* 0x00000002040c7825 */ /* 0x040fe200078e0210 */
[----:B------:R1:W2:Y:S03]  /*14e00*/  LDG.E.U16 R236, desc[UR4][R14.64] ;  /* 0x000000040eec7981 */ /* 0x0002a6000c1e1500 */
[----:B------:R-:W-:Y:S01]  /*14e10*/  IMAD.WIDE R158, R11, 0x2, R2 ;  /* 0x000000020b9e7825 */ /* 0x000fe200078e0202 */
[----:B------:R0:W2:Y:S03]  /*14e20*/  LDG.E.U16 R235, desc[UR4][R12.64] ;  /* 0x000000040ceb7981 */ /* 0x0000a6000c1e1500 */
[----:B------:R-:W-:-:S04]  /*14e30*/  IMAD.WIDE R16, R4, 0x2, R156 ;  /* 0x0000000204107825 */ /* 0x000fc800078e029c */
[C---:B-1----:R-:W-:Y:S01]  /*14e40*/  IMAD.WIDE R14, R4.reuse, 0x2, R154 ;  /* 0x00000002040e7825 */ /* 0x042fe200078e029a */
[----:B------:R1:W5:Y:S03]  /*14e50*/  LDG.E.U16 R234, desc[UR4][R16.64] ;  /* 0x0000000410ea7981 */ /* 0x000366000c1e1500 */
[----:B0-----:R-:W-:Y:S01]  /*14e60*/  IMAD.WIDE R12, R4, 0x2, R158 ;  /* 0x00000002040c7825 */ /* 0x001fe200078e029e */
[----:B------:R0:W2:Y:S03]  /*14e70*/  LDG.E.U16 R233, desc[UR4][R14.64] ;  /* 0x000000040ee97981 */ /* 0x0000a6000c1e1500 */
[----:B------:R-:W-:Y:S01]  /*14e80*/  IMAD R156, R5, 0x1b, RZ ;  /* 0x0000001b059c7824 */ /* 0x000fe200078e02ff */
[----:B------:R0:W2:Y:S01]  /*14e90*/  LDG.E.U16 R232, desc[UR4][R12.64] ;  /* 0x000000040ce87981 */ /* 0x0000a2000c1e1500 */
[----:B-1----:R-:W-:-:S04]  /*14ea0*/  IMAD.WIDE R16, R11, 0x2, R6 ;  /* 0x000000020b107825 */ /* 0x002fc800078e0206 */
[----:B0-----:R-:W-:-:S04]  /*14eb0*/  IMAD.WIDE R14, R18, 0x2, R2 ;  /* 0x00000002120e7825 */ /* 0x001fc800078e0202 */
[----:B------:R-:W-:-:S04]  /*14ec0*/  IMAD.WIDE R12, R18, 0x2, R6 ;  /* 0x00000002120c7825 */ /* 0x000fc800078e0206 */
[----:B------:R-:W-:-:S04]  /*14ed0*/  IMAD.WIDE R16, R4, 0x2, R16 ;  /* 0x0000000204107825 */ /* 0x000fc800078e0210 */
[----:B------:R-:W-:Y:S01]  /*14ee0*/  IMAD R11, R5, 0x1c, RZ ;  /* 0x0000001c050b7824 */ /* 0x000fe200078e02ff */
[----:B------:R0:W2:Y:S01]  /*14ef0*/  LDG.E.U16 R231, desc[UR4][R16.64] ;  /* 0x0000000410e77981 */ /* 0x0000a2000c1e1500 */
[----:B------:R-:W-:-:S04]  /*14f00*/  IMAD.WIDE R152, R156, 0x2, R2 ;  /* 0x000000029c987825 */ /* 0x000fc800078e0202 */
[----:B------:R-:W-:-:S04]  /*14f10*/  IMAD.WIDE R156, R156, 0x2, R6 ;  /* 0x000000029c9c7825 */ /* 0x000fc800078e0206 */
[----:B------:R-:W-:-:S04]  /*14f20*/  IMAD.WIDE R154, R4, 0x2, R14 ;  /* 0x00000002049a7825 */ /* 0x000fc800078e020e */
[C---:B------:R-:W-:Y:S01]  /*14f30*/  IMAD.WIDE R12, R4.reuse, 0x2, R12 ;  /* 0x00000002040c7825 */ /* 0x040fe200078e020c */
[----:B------:R-:W2:Y:S03]  /*14f40*/  LDG.E.U16 R230, desc[UR4][R154.64] ;  /* 0x000000049ae67981 */ /* 0x000ea6000c1e1500 */
[----:B------:R-:W-:Y:S01]  /*14f50*/  IMAD.WIDE R14, R11, 0x2, R2 ;  /* 0x000000020b0e7825 */ /* 0x000fe200078e0202 */
[----:B------:R1:W2:Y:S03]  /*14f60*/  LDG.E.U16 R229, desc[UR4][R12.64] ;  /* 0x000000040ce57981 */ /* 0x0002a6000c1e1500 */
[----:B0-----:R-:W-:-:S04]  /*14f70*/  IMAD.WIDE R16, R4, 0x2, R152 ;  /* 0x0000000204107825 */ /* 0x001fc800078e0298 */
[C---:B------:R-:W-:Y:S01]  /*14f80*/  IMAD.WIDE R152, R4.reuse, 0x2, R156 ;  /* 0x0000000204987825 */ /* 0x040fe200078e029c */
[----:B------:R-:W2:Y:S03]  /*14f90*/  LDG.E.U16 R228, desc[UR4][R16.64] ;  /* 0x0000000410e47981 */ /* 0x000ea6000c1e1500 */
[----:B-1----:R-:W-:Y:S01]  /*14fa0*/  IMAD.WIDE R12, R11, 0x2, R6 ;  /* 0x000000020b0c7825 */ /* 0x002fe200078e0206 */
[----:B------:R0:W2:Y:S03]  /*14fb0*/  LDG.E.U16 R227, desc[UR4][R152.64] ;  /* 0x0000000498e37981 */ /* 0x0000a6000c1e1500 */
[----:B------:R-:W-:-:S04]  /*14fc0*/  IMAD.WIDE R14, R4, 0x2, R14 ;  /* 0x00000002040e7825 */ /* 0x000fc800078e020e */
[C---:B------:R-:W-:Y:S01]  /*14fd0*/  IMAD R11, R5.reuse, 0x1d, RZ ;  /* 0x0000001d050b7824 */ /* 0x040fe200078e02ff */
[----:B------:R1:W2:Y:S01]  /*14fe0*/  LDG.E.U16 R226, desc[UR4][R14.64] ;  /* 0x000000040ee27981 */ /* 0x0002a2000c1e1500 */
[----:B0-----:R-:W-:Y:S02]  /*14ff0*/  IMAD R152, R5, 0x1e, RZ ;  /* 0x0000001e05987824 */ /* 0x001fe400078e02ff */
[----:B------:R-:W-:-:S04]  /*15000*/  IMAD.WIDE R16, R4, 0x2, R12 ;  /* 0x0000000204107825 */ /* 0x000fc800078e020c */
[C---:B------:R-:W-:Y:S01]  /*15010*/  IMAD.WIDE R12, R11.reuse, 0x2, R6 ;  /* 0x000000020b0c7825 */ /* 0x040fe200078e0206 */
[----:B------:R0:W2:Y:S03]  /*15020*/  LDG.E.U16 R225, desc[UR4][R16.64] ;  /* 0x0000000410e17981 */ /* 0x0000a6000c1e1500 */
[----:B-1----:R-:W-:Y:S01]  /*15030*/  IMAD.WIDE R14, R11, 0x2, R2 ;  /* 0x000000020b0e7825 */ /* 0x002fe200078e0202 */
[----:B------:R-:W-:-:S03]  /*15040*/  LEA R11, R5, -R5, 0x5 ;  /* 0x80000005050b7211 */ /* 0x000fc600078e28ff */
[----:B------:R-:W-:-:S04]  /*15050*/  IMAD.WIDE R154, R152, 0x2, R2 ;  /* 0x00000002989a7825 */ /* 0x000fc800078e0202 */
[----:B------:R-:W-:-:S04]  /*15060*/  IMAD.WIDE R152, R152, 0x2, R6 ;  /* 0x0000000298987825 */ /* 0x000fc800078e0206 */
[----:B------:R-:W-:-:S04]  /*15070*/  IMAD.WIDE R156, R4, 0x2, R14 ;  /* 0x00000002049c7825 */ /* 0x000fc800078e020e */
[C---:B0-----:R-:W-:Y:S01]  /*15080*/  IMAD.WIDE R16, R4.reuse, 0x2, R12 ;  /* 0x0000000204107825 */ /* 0x041fe200078e020c */
[----:B------:R-:W-:Y:S01]  /*15090*/  LEA R18, R5, R5, 0x5 ;  /* 0x0000000505127211 */ /* 0x000fe200078e28ff */
[----:B------:R-:W2:Y:S02]  /*150a0*/  LDG.E.U16 R224, desc[UR4][R156.64] ;  /* 0x000000049ce07981 */ /* 0x000ea4000c1e1500 */
[C---:B------:R-:W-:Y:S02]  /*150b0*/  IMAD.WIDE R14, R4.reuse, 0x2, R154 ;  /* 0x00000002040e7825 */ /* 0x040fe400078e029a */
[----:B------:R0:W2:Y:S02]  /*150c0*/  LDG.E.U16 R223, desc[UR4][R16.64] ;  /* 0x0000000410df7981 */ /* 0x0000a4000c1e1500 */
[----:B------:R-:W-:Y:S02]  /*150d0*/  IMAD.WIDE R154, R11, 0x2, R2 ;  /* 0x000000020b9a7825 */ /* 0x000fe400078e0202 */
[----:B------:R1:W2:Y:S02]  /*150e0*/  LDG.E.U16 R222, desc[UR4][R14.64] ;  /* 0x000000040ede7981 */ /* 0x0002a4000c1e1500 */
[----:B------:R-:W-:Y:S01]  /*150f0*/  IMAD.WIDE R12, R4, 0x2, R152 ;  /* 0x00000002040c7825 */ /* 0x000fe200078e0298 */
[----:B------:R-:W-:-:S03]  /*15100*/  SHF.L.U32 R152, R5, 0x5, RZ ;  /* 0x0000000505987819 */ /* 0x000fc600000006ff */
[----:B0-----:R-:W-:Y:S01]  /*15110*/  IMAD.WIDE R16, R4, 0x2, R154 ;  /* 0x0000000204107825 */ /* 0x001fe200078e029a */
[----:B------:R0:W2:Y:S03]  /*15120*/  LDG.E.U16 R221, desc[UR4][R12.64] ;  /* 0x000000040cdd7981 */ /* 0x0000a6000c1e1500 */
[----:B-1----:R-:W-:Y:S01]  /*15130*/  IMAD.WIDE R14, R11, 0x2, R6 ;  /* 0x000000020b0e7825 */ /* 0x002fe200078e0206 */
[----:B------:R1:W2:Y:S03]  /*15140*/  LDG.E.U16 R220, desc[UR4][R16.64] ;  /* 0x0000000410dc7981 */ /* 0x0002a6000c1e1500 */
[----:B0-----:R-:W-:-:S04]  /*15150*/  IMAD.WIDE R12, R152, 0x2, R2 ;  /* 0x00000002980c7825 */ /* 0x001fc800078e0202 */
[----:B------:R-:W-:-:S04]  /*15160*/  IMAD.WIDE R152, R152, 0x2, R6 ;  /* 0x0000000298987825 */ /* 0x000fc800078e0206 */
[----:B------:R-:W-:Y:S02]  /*15170*/  IMAD R11, R5, 0x22, RZ ;  /* 0x00000022050b7824 */ /* 0x000fe400078e02ff */
[----:B------:R-:W-:-:S04]  /*15180*/  IMAD.WIDE R154, R4, 0x2, R14 ;  /* 0x00000002049a7825 */ /* 0x000fc800078e020e */
[C---:B-1----:R-:W-:Y:S01]  /*15190*/  IMAD.WIDE R16, R4.reuse, 0x2, R12 ;  /* 0x0000000204107825 */ /* 0x042fe200078e020c */
[----:B------:R-:W2:Y:S03]  /*151a0*/  LDG.E.U16 R219, desc[UR4][R154.64] ;  /* 0x000000049adb7981 */ /* 0x000ea6000c1e1500 */
[----:B------:R-:W-:Y:S01]  /*151b0*/  IMAD.WIDE R14, R4, 0x2, R152 ;  /* 0x00000002040e7825 */ /* 0x000fe200078e0298 */
[----:B------:R-:W2:Y:S03]  /*151c0*/  LDG.E.U16 R215, desc[UR4][R16.64] ;  /* 0x0000000410d77981 */ /* 0x000ea6000c1e1500 */
[----:B------:R-:W-:Y:S01]  /*151d0*/  IMAD.WIDE R12, R18, 0x2, R6 ;  /* 0x00000002120c7825 */ /* 0x000fe200078e0206 */
[----:B------:R0:W2:Y:S03]  /*151e0*/  LDG.E.U16 R214, desc[UR4][R14.64] ;  /* 0x000000040ed67981 */ /* 0x0000a6000c1e1500 */
[----:B------:R-:W-:-:S04]  /*151f0*/  IMAD.WIDE R158, R11, 0x2, R2 ;  /* 0x000000020b9e7825 */ /* 0x000fc800078e0202 */
[----:B------:R-:W-:-:S04]  /*15200*/  IMAD.WIDE R156, R18, 0x2, R2 ;  /* 0x00000002129c7825 */ /* 0x000fc800078e0202 */
[----:B0-----:R-:W-:-:S04]  /*15210*/  IMAD.WIDE R14, R4, 0x2, R12 ;  /* 0x00000002040e7825 */ /* 0x001fc800078e020c */
[C---:B------:R-:W-:Y:S01]  /*15220*/  IMAD.WIDE R12, R4.reuse, 0x2, R158 ;  /* 0x00000002040c7825 */ /* 0x040fe200078e029e */
[----:B------:R0:W2:Y:S03]  /*15230*/  LDG.E.U16 R212, desc[UR4][R14.64] ;  /* 0x000000040ed47981 */ /* 0x0000a6000c1e1500 */
[----:B------:R-:W-:Y:S01]  /*15240*/  IMAD.WIDE R16, R11, 0x2, R6 ;  /* 0x000000020b107825 */ /* 0x000fe200078e0206 */
[----:B------:R1:W2:Y:S03]  /*15250*/  LDG.E.U16 R211, desc[UR4][R12.64] ;  /* 0x000000040cd37981 */ /* 0x0002a6000c1e1500 */
[----:B------:R-:W-:Y:S02]  /*15260*/  IMAD R18, R5, 0x23, RZ ;  /* 0x0000002305127824 */ /* 0x000fe400078e02ff */
[----:B------:R-:W-:-:S04]  /*15270*/  IMAD.WIDE R152, R4, 0x2, R156 ;  /* 0x0000000204987825 */ /* 0x000fc800078e029c */
[----:B0-----:R-:W-:Y:S01]  /*15280*/  IMAD.WIDE R14, R4, 0x2, R16 ;  /* 0x00000002040e7825 */ /* 0x001fe200078e0210 */
[----:B------:R0:W2:Y:S03]  /*15290*/  LDG.E.U16 R213, desc[UR4][R152.64] ;  /* 0x0000000498d57981 */ /* 0x0000a6000c1e1500 */
[C---:B-1----:R-:W-:Y:S01]  /*152a0*/  IMAD.WIDE R12, R18.reuse, 0x2, R2 ;  /* 0x00000002120c7825 */ /* 0x042fe200078e0202 */
[----:B------:R1:W2:Y:S03]  /*152b0*/  LDG.E.U16 R210, desc[UR4][R14.64] ;  /* 0x000000040ed27981 */ /* 0x0002a6000c1e1500 */
[----:B------:R-:W-:-:S04]  /*152c0*/  IMAD.WIDE R16, R18, 0x2, R6 ;  /* 0x0000000212107825 */ /* 0x000fc800078e0206 */
[----:B------:R-:W-:Y:S02]  /*152d0*/  IMAD R18, R5, 0x25, RZ ;  /* 0x0000002505127824 */ /* 0x000fe400078e02ff */
[----:B0-----:R-:W-:-:S04]  /*152e0*/  IMAD.WIDE R152, R4, 0x2, R12 ;  /* 0x0000000204987825 */ /* 0x001fc800078e020c */
[----:B------:R-:W-:Y:S01]  /*152f0*/  IMAD.WIDE R12, R18, 0x2, R2 ;  /* 0x00000002120c7825 */ /* 0x000fe200078e0202 */
[----:B------:R0:W2:Y:S03]  /*15300*/  LDG.E.U16 R209, desc[UR4][R152.64] ;  /* 0x0000000498d17981 */ /* 0x0000a6000c1e1500 */
[----:B------:R-:W-:Y:S02]  /*15310*/  IMAD R11, R5, 0x24, RZ ;  /* 0x00000024050b7824 */ /* 0x000fe400078e02ff */
[----:B------:R-:W-:-:S04]  /*15320*/  IMAD.WIDE R16, R4, 0x2, R16 ;  /* 0x0000000204107825 */ /* 0x000fc800078e0210 */
[--C-:B-1----:R-:W-:Y:S01]  /*15330*/  IMAD.WIDE R14, R11, 0x2, R6.reuse ;  /* 0x000000020b0e7825 */ /* 0x102fe200078e0206 */
[----:B------:R1:W2:Y:S03]  /*15340*/  LDG.E.U16 R208, desc[UR4][R16.64] ;  /* 0x0000000410d07981 */ /* 0x0002a6000c1e1500 */
[----:B0-----:R-:W-:-:S04]  /*15350*/  IMAD.WIDE R152, R18, 0x2, R6 ;  /* 0x0000000212987825 */ /* 0x001fc800078e0206 */
[----:B------:R-:W-:-:S04]  /*15360*/  IMAD.WIDE R12, R4, 0x2, R12 ;  /* 0x00000002040c7825 */ /* 0x000fc800078e020c */
[----:B------:R-:W-:Y:S01]  /*15370*/  IMAD R18, R5, 0x26, RZ ;  /* 0x0000002605127824 */ /* 0x000fe200078e02ff */
[----:B------:R0:W2:Y:S01]  /*15380*/  LDG.E.U16 R205, desc[UR4][R12.64] ;  /* 0x000000040ccd7981 */ /* 0x0000a2000c1e1500 */
[----:B-1----:R-:W-:-:S04]  /*15390*/  IMAD.WIDE R16, R4, 0x2, R14 ;  /* 0x0000000204107825 */ /* 0x002fc800078e020e */
[----:B------:R-:W-:Y:S01]  /*153a0*/  IMAD.WIDE R14, R4, 0x2, R152 ;  /* 0x00000002040e7825 */ /* 0x000fe200078e0298 */
[----:B------:R1:W2:Y:S03]  /*153b0*/  LDG.E.U16 R206, desc[UR4][R16.64] ;  /* 0x0000000410ce7981 */ /* 0x0002a6000c1e1500 */
[--C-:B------:R-:W-:Y:S01]  /*153c0*/  IMAD.WIDE R154, R11, 0x2, R2.reuse ;  /* 0x000000020b9a7825 */ /* 0x100fe200078e0202 */
[----:B------:R4:W2:Y:S03]  /*153d0*/  LDG.E.U16 R204, desc[UR4][R14.64] ;  /* 0x000000040ecc7981 */ /* 0x0008a6000c1e1500 */
[----:B0-----:R-:W-:-:S04]  /*153e0*/  IMAD.WIDE R12, R18, 0x2, R2 ;  /* 0x00000002120c7825 */ /* 0x001fc800078e0202 */
[----:B------:R-:W-:Y:S02]  /*153f0*/  IMAD R11, R5, 0x28, RZ ;  /* 0x00000028050b7824 */ /* 0x000fe400078e02ff */
[----:B-1----:R-:W-:-:S04]  /*15400*/  IMAD.WIDE R16, R4, 0x2, R12 ;  /* 0x0000000204107825 */ /* 0x002fc800078e020c */
[C---:B----4-:R-:W-:Y:S01]  /*15410*/  IMAD.WIDE R14, R11.reuse, 0x2, R2 ;  /* 0x000000020b0e7825 */ /* 0x050fe200078e0202 */
[----:B------:R0:W4:Y:S03]  /*15420*/  LDG.E.U16 R203, desc[UR4][R16.64] ;  /* 0x0000000410cb7981 */ /* 0x000126000c1e1500 */
[----:B------:R-:W-:-:S04]  /*15430*/  IMAD.WIDE R12, R11, 0x2, R6 ;  /* 0x000000020b0c7825 */ /* 0x000fc800078e0206 */
[----:B------:R-:W-:-:S04]  /*15440*/  IMAD.WIDE R154, R4, 0x2, R154 ;  /* 0x00000002049a7825 */ /* 0x000fc800078e029a */
[----:B------:R-:W-:Y:S01]  /*15450*/  IMAD.WIDE R152, R18, 0x2, R6 ;  /* 0x0000000212987825 */ /* 0x000fe200078e0206 */
[----:B------:R1:W4:Y:S03]  /*15460*/  LDG.E.U16 R207, desc[UR4][R154.64] ;  /* 0x000000049acf7981 */ /* 0x000326000c1e1500 */
[----:B------:R-:W-:-:S04]  /*15470*/  IMAD.WIDE R158, R160, 0x2, R2 ;  /* 0x00000002a09e7825 */ /* 0x000fc800078e0202 */
[----:B0-----:R-:W-:-:S04]  /*15480*/  IMAD.WIDE R16, R4, 0x2, R14 ;  /* 0x0000000204107825 */ /* 0x001fc800078e020e */
[----:B------:R-:W-:Y:S01]  /*15490*/  IMAD.WIDE R156, R161, 0x2, R2 ;  /* 0x00000002a19c7825 */ /* 0x000fe200078e0202 */
[----:B------:R-:W4:Y:S03]  /*154a0*/  LDG.E.U16 R200, desc[UR4][R16.64] ;  /* 0x0000000410c87981 */ /* 0x000f26000c1e1500 */
[----:B------:R-:W-:-:S04]  /*154b0*/  IMAD.WIDE R14, R4, 0x2, R12 ;  /* 0x00000002040e7825 */ /* 0x000fc800078e020c */
[C---:B-1----:R-:W-:Y:S01]  /*154c0*/  IMAD.WIDE R154, R4.reuse, 0x2, R152 ;  /* 0x00000002049a7825 */ /* 0x042fe200078e0298 */
[----:B------:R0:W4:Y:S03]  /*154d0*/  LDG.E.U16 R199, desc[UR4][R14.64] ;  /* 0x000000040ec77981 */ /* 0x000126000c1e1500 */
[C---:B------:R-:W-:Y:S01]  /*154e0*/  IMAD.WIDE R152, R4.reuse, 0x2, R158 ;  /* 0x0000000204987825 */ /* 0x040fe200078e029e */
[----:B------:R-:W4:Y:S03]  /*154f0*/  LDG.E.U16 R202, desc[UR4][R154.64] ;  /* 0x000000049aca7981 */ /* 0x000f26000c1e1500 */
[----:B------:R-:W-:Y:S01]  /*15500*/  IMAD.WIDE R12, R4, 0x2, R156 ;  /* 0x00000002040c7825 */ /* 0x000fe200078e029c */
[----:B------:R1:W4:Y:S03]  /*15510*/  LDG.E.U16 R201, desc[UR4][R152.64] ;  /* 0x0000000498c97981 */ /* 0x000326000c1e1500 */
[----:B0-----:R-:W-:Y:S01]  /*15520*/  IMAD R14, R5, 0x2a, RZ ;  /* 0x0000002a050e7824 */ /* 0x001fe200078e02ff */
[----:B------:R0:W4:Y:S03]  /*15530*/  LDG.E.U16 R198, desc[UR4][R12.64] ;  /* 0x000000040cc67981 */ /* 0x000126000c1e1500 */
[----:B------:R-:W-:-:S04]  /*15540*/  IMAD.WIDE R16, R14, 0x2, R2 ;  /* 0x000000020e107825 */ /* 0x000fc800078e0202 */
[----:B-1----:R-:W-:Y:S02]  /*15550*/  IMAD R152, R5, 0x2b, RZ ;  /* 0x0000002b05987824 */ /* 0x002fe400078e02ff */
[----:B------:R-:W-:-:S04]  /*15560*/  IMAD.WIDE R14, R14, 0x2, R6 ;  /* 0x000000020e0e7825 */ /* 0x000fc800078e0206 */
[----:B0-----:R-:W-:-:S04]  /*15570*/  IMAD.WIDE R12, R152, 0x2, R2 ;  /* 0x00000002980c7825 */ /* 0x001fc800078e0202 */
[----:B------:R-:W-:-:S04]  /*15580*/  IMAD.WIDE R152, R152, 0x2, R6 ;  /* 0x0000000298987825 */ /* 0x000fc800078e0206 */
[C---:B------:R-:W-:Y:S02]  /*15590*/  IMAD R18, R5.reuse, 0x2c, RZ ;  /* 0x0000002c05127824 */ /* 0x040fe400078e02ff */
[----:B------:R-:W-:Y:S02]  /*155a0*/  IMAD R11, R5, 0x30, RZ ;  /* 0x00000030050b7824 */ /* 0x000fe400078e02ff */
[----:B------:R-:W-:-:S04]  /*155b0*/  IMAD.WIDE R154, R4, 0x2, R16 ;  /* 0x00000002049a7825 */ /* 0x000fc800078e0210 */
[C---:B------:R-:W-:Y:S01]  /*155c0*/  IMAD.WIDE R16, R4.reuse, 0x2, R14 ;  /* 0x0000000204107825 */ /* 0x040fe200078e020e */
[----:B------:R-:W4:Y:S03]  /*155d0*/  LDG.E.U16 R197, desc[UR4][R154.64] ;  /* 0x000000049ac57981 */ /* 0x000f26000c1e1500 */
[----:B------:R-:W-:Y:S01]  /*155e0*/  IMAD.WIDE R14, R4, 0x2, R12 ;  /* 0x00000002040e7825 */ /* 0x000fe200078e020c */
[----:B------:R-:W4:Y:S03]  /*155f0*/  LDG.E.U16 R196, desc[UR4][R16.64] ;  /* 0x0000000410c47981 */ /* 0x000f26000c1e1500 */
[----:B------:R-:W-:Y:S01]  /*15600*/  IMAD.WIDE R156, R18, 0x2, R2 ;  /* 0x00000002129c7825 */ /* 0x000fe200078e0202 */
[----:B------:R0:W4:Y:S03]  /*15610*/  LDG.E.U16 R195, desc[UR4][R14.64] ;  /* 0x000000040ec37981 */ /* 0x000126000c1e1500 */
[----:B------:R-:W-:-:S04]  /*15620*/  IMAD.WIDE R12, R4, 0x2, R152 ;  /* 0x00000002040c7825 */ /* 0x000fc800078e0298 */
[----:B------:R-:W-:Y:S01]  /*15630*/  IMAD.WIDE R152, R11, 0x2, R2 ;  /* 0x000000020b987825 */ /* 0x000fe200078e0202 */
[----:B------:R1:W4:Y:S03]  /*15640*/  LDG.E.U16 R194, desc[UR4][R12.64] ;  /* 0x000000040cc27981 */ /* 0x000326000c1e1500 */
[----:B0-----:R-:W-:-:S04]  /*15650*/  IMAD.WIDE R14, R4, 0x2, R156 ;  /* 0x00000002040e7825 */ /* 0x001fc800078e029c */
[----:B------:R-:W-:Y:S01]  /*15660*/  IMAD R156, R5, 0x31, RZ ;  /* 0x00000031059c7824 */ /* 0x000fe200078e02ff */
[----:B------:R0:W4:Y:S01]  /*15670*/  LDG.E.U16 R193, desc[UR4][R14.64] ;  /* 0x000000040ec17981 */ /* 0x000122000c1e1500 */
[----:B-1----:R-:W-:-:S04]  /*15680*/  IMAD.WIDE R12, R4, 0x2, R152 ;  /* 0x00000002040c7825 */ /* 0x002fc800078e0298 */
[----:B------:R-:W-:Y:S01]  /*15690*/  IMAD R152, R5, 0x38, RZ ;  /* 0x0000003805987824 */ /* 0x000fe200078e02ff */
[----:B------:R1:W4:Y:S01]  /*156a0*/  LDG.E.U16 R192, desc[UR4][R12.64] ;  /* 0x000000040cc07981 */ /* 0x000322000c1e1500 */
[----:B------:R-:W-:-:S04]  /*156b0*/  IMAD.WIDE R16, R11, 0x2, R6 ;  /* 0x000000020b107825 */ /* 0x000fc800078e0206 */
[----:B0-----:R-:W-:-:S04]  /*156c0*/  IMAD.WIDE R14, R156, 0x2, R2 ;  /* 0x000000029c0e7825 */ /* 0x001fc800078e0202 */
[----:B-1----:R-:W-:-:S04]  /*156d0*/  IMAD.WIDE R12, R152, 0x2, R2 ;  /* 0x00000002980c7825 */ /* 0x002fc800078e0202 */
[----:B------:R-:W-:Y:S02]  /*156e0*/  IMAD R11, R5, 0x39, RZ ;  /* 0x00000039050b7824 */ /* 0x000fe400078e02ff */
[----:B------:R-:W-:-:S04]  /*156f0*/  IMAD.WIDE R154, R4, 0x2, R14 ;  /* 0x00000002049a7825 */ /* 0x000fc800078e020e */
[----:B------:R-:W-:Y:S01]  /*15700*/  IMAD.WIDE R16, R4, 0x2, R16 ;  /* 0x0000000204107825 */ /* 0x000fe200078e0210 */
[----:B------:R-:W4:Y:S03]  /*15710*/  LDG.E.U16 R190, desc[UR4][R154.64] ;  /* 0x000000049abe7981 */ /* 0x000f26000c1e1500 */
[----:B------:R-:W-:Y:S01]  /*15720*/  IMAD.WIDE R152, R152, 0x2, R6 ;  /* 0x0000000298987825 */ /* 0x000fe200078e0206 */
[----:B------:R0:W4:Y:S03]  /*15730*/  LDG.E.U16 R191, desc[UR4][R16.64] ;  /* 0x0000000410bf7981 */ /* 0x000126000c1e1500 */
[----:B------:R-:W-:-:S04]  /*15740*/  IMAD.WIDE R12, R4, 0x2, R12 ;  /* 0x00000002040c7825 */ /* 0x000fc800078e020c */
[----:B------:R-:W-:Y:S01]  /*15750*/  IMAD.WIDE R14, R11, 0x2, R2 ;  /* 0x000000020b0e7825 */ /* 0x000fe200078e0202 */
[----:B------:R1:W4:Y:S03]  /*15760*/  LDG.E.U16 R189, desc[UR4][R12.64] ;  /* 0x000000040cbd7981 */ /* 0x000326000c1e1500 */
[----:B------:R-:W-:-:S04]  /*15770*/  IMAD.WIDE R156, R156, 0x2, R6 ;  /* 0x000000029c9c7825 */ /* 0x000fc800078e0206 */
[----:B0-----:R-:W-:-:S04]  /*15780*/  IMAD.WIDE R16, R4, 0x2, R152 ;  /* 0x0000000204107825 */ /* 0x001fc800078e0298 */
[----:B-1----:R-:W-:Y:S01]  /*15790*/  IMAD.WIDE R12, R11, 0x2, R6 ;  /* 0x000000020b0c7825 */ /* 0x002fe200078e0206 */
[----:B------:R0:W4:Y:S03]  /*157a0*/  LDG.E.U16 R188, desc[UR4][R16.64] ;  /* 0x0000000410bc7981 */ /* 0x000126000c1e1500 */
[----:B------:R-:W-:-:S04]  /*157b0*/  IMAD.WIDE R14, R4, 0x2, R14 ;  /* 0x00000002040e7825 */ /* 0x000fc800078e020e */
[C---:B------:R-:W-:Y:S01]  /*157c0*/  IMAD.WIDE R152, R4.reuse, 0x2, R156 ;  /* 0x0000000204987825 */ /* 0x040fe200078e029c */
[----:B------:R1:W4:Y:S03]  /*157d0*/  LDG.E.U16 R186, desc[UR4][R14.64] ;  /* 0x000000040eba7981 */ /* 0x000326000c1e1500 */
[C---:B------:R-:W-:Y:S01]  /*157e0*/  IMAD R156, R5.reuse, 0x32, RZ ;  /* 0x00000032059c7824 */ /* 0x040fe200078e02ff */
[----:B------:R3:W4:Y:S01]  /*157f0*/  LDG.E.U16 R187, desc[UR4][R152.64] ;  /* 0x0000000498bb7981 */ /* 0x000722000c1e1500 */
[----:B------:R-:W-:Y:S02]  /*15800*/  IMAD R11, R5, 0x2d, RZ ;  /* 0x0000002d050b7824 */ /* 0x000fe400078e02ff */
[----:B0-----:R-:W-:-:S04]  /*15810*/  IMAD.WIDE R16, R4, 0x2, R12 ;  /* 0x0000000204107825 */ /* 0x001fc800078e020c */
[----:B-1----:R-:W-:Y:S01]  /*15820*/  IMAD.WIDE R14, R18, 0x2, R6 ;  /* 0x00000002120e7825 */ /* 0x002fe200078e0206 */
[----:B------:R0:W4:Y:S03]  /*15830*/  LDG.E.U16 R185, desc[UR4][R16.64] ;  /* 0x0000000410b97981 */ /* 0x000126000c1e1500 */
[----:B------:R-:W-:-:S04]  /*15840*/  IMAD.WIDE R12, R156, 0x2, R2 ;  /* 0x000000029c0c7825 */ /* 0x000fc800078e0202 */
[----:B------:R-:W-:-:S04]  /*15850*/  IMAD.WIDE R154, R11, 0x2, R2 ;  /* 0x000000020b9a7825 */ /* 0x000fc800078e0202 */
[----:B------:R-:W-:Y:S02]  /*15860*/  IMAD R18, R5, 0x3a, RZ ;  /* 0x0000003a05127824 */ /* 0x000fe400078e02ff */
[----:B---3--:R-:W-:-:S04]  /*15870*/  IMAD.WIDE R152, R4, 0x2, R14 ;  /* 0x0000000204987825 */ /* 0x008fc800078e020e */
[C---:B------:R-:W-:Y:S01]  /*15880*/  IMAD.WIDE R14, R4.reuse, 0x2, R12 ;  /* 0x00000002040e7825 */ /* 0x040fe200078e020c */
[----:B------:R-:W3:Y:S03]  /*15890*/  LDG.E.U16 R184, desc[UR4][R152.64] ;  /* 0x0000000498b87981 */ /* 0x000ee6000c1e1500 */
[----:B0-----:R-:W-:Y:S01]  /*158a0*/  IMAD.WIDE R16, R4, 0x2, R154 ;  /* 0x0000000204107825 */ /* 0x001fe200078e029a */
[----:B------:R0:W3:Y:S03]  /*158b0*/  LDG.E.U16 R182, desc[UR4][R14.64] ;  /* 0x000000040eb67981 */ /* 0x0000e6000c1e1500 */
[C---:B------:R-:W-:Y:S01]  /*158c0*/  IMAD.WIDE R12, R18.reuse, 0x2, R2 ;  /* 0x00000002120c7825 */ /* 0x040fe200078e0202 */
[----:B------:R1:W3:Y:S03]  /*158d0*/  LDG.E.U16 R183, desc[UR4][R16.64] ;  /* 0x0000000410b77981 */ /* 0x0002e6000c1e1500 */
[----:B------:R-:W-:-:S04]  /*158e0*/  IMAD.WIDE R154, R18, 0x2, R6 ;  /* 0x00000002129a7825 */ /* 0x000fc800078e0206 */
[----:B0-----:R-:W-:-:S04]  /*158f0*/  IMAD.WIDE R14, R4, 0x2, R12 ;  /* 0x00000002040e7825 */ /* 0x001fc800078e020c */
[--C-:B-1----:R-:W-:Y:S01]  /*15900*/  IMAD.WIDE R16, R11, 0x2, R6.reuse ;  /* 0x000000020b107825 */ /* 0x102fe200078e0206 */
[----:B------:R0:W3:Y:S03]  /*15910*/  LDG.E.U16 R180, desc[UR4][R14.64] ;  /* 0x000000040eb47981 */ /* 0x0000e6000c1e1500 */
[----:B------:R-:W-:-:S04]  /*15920*/  IMAD.WIDE R156, R156, 0x2, R6 ;  /* 0x000000029c9c7825 */ /* 0x000fc800078e0206 */
[----:B------:R-:W-:-:S04]  /*15930*/  IMAD.WIDE R12, R4, 0x2, R154 ;  /* 0x00000002040c7825 */ /* 0x000fc800078e029a */
[----:B------:R-:W-:Y:S01]  /*15940*/  IMAD R18, R5, 0x33, RZ ;  /* 0x0000003305127824 */ /* 0x000fe200078e02ff */
[----:B------:R1:W3:Y:S01]  /*15950*/  LDG.E.U16 R179, desc[UR4][R12.64] ;  /* 0x000000040cb37981 */ /* 0x0002e2000c1e1500 */
[----:B0-----:R-:W-:-:S04]  /*15960*/  IMAD.WIDE R14, R4, 0x2, R16 ;  /* 0x00000002040e7825 */ /* 0x001fc800078e0210 */
[----:B------:R-:W-:Y:S01]  /*15970*/  IMAD.WIDE R152, R4, 0x2, R156 ;  /* 0x0000000204987825 */ /* 0x000fe200078e029c */
[----:B------:R-:W3:Y:S03]  /*15980*/  LDG.E.U16 R178, desc[UR4][R14.64] ;  /* 0x000000040eb27981 */ /* 0x000ee6000c1e1500 */
[C---:B------:R-:W-:Y:S01]  /*15990*/  IMAD.WIDE R16, R18.reuse, 0x2, R6 ;  /* 0x0000000212107825 */ /* 0x040fe200078e0206 */
[----:B------:R0:W3:Y:S03]  /*159a0*/  LDG.E.U16 R181, desc[UR4][R152.64] ;  /* 0x0000000498b57981 */ /* 0x0000e6000c1e1500 */
[----:B-1----:R-:W-:-:S04]  /*159b0*/  IMAD.WIDE R12, R18, 0x2, R2 ;  /* 0x00000002120c7825 */ /* 0x002fc800078e0202 */
[C---:B------:R-:W-:Y:S02]  /*159c0*/  IMAD R18, R5.reuse, 0x34, RZ ;  /* 0x0000003405127824 */ /* 0x040fe400078e02ff */
[----:B------:R-:W-:Y:S02]  /*159d0*/  IMAD R11, R5, 0x3b, RZ ;  /* 0x0000003b050b7824 */ /* 0x000fe400078e02ff */
[----:B0-----:R-:W-:-:S04]  /*159e0*/  IMAD.WIDE R152, R4, 0x2, R12 ;  /* 0x0000000204987825 */ /* 0x001fc800078e020c */
[----:B------:R-:W-:Y:S01]  /*159f0*/  IMAD.WIDE R14, R4, 0x2, R16 ;  /* 0x00000002040e7825 */ /* 0x000fe200078e0210 */
[----:B------:R-:W3:Y:S03]  /*15a00*/  LDG.E.U16 R177, desc[UR4][R152.64] ;  /* 0x0000000498b17981 */ /* 0x000ee6000c1e1500 */
[----:B------:R-:W-:Y:S01]  /*15a10*/  IMAD.WIDE R156, R18, 0x2, R2 ;  /* 0x00000002129c7825 */ /* 0x000fe200078e0202 */
[----:B------:R0:W3:Y:S03]  /*15a20*/  LDG.E.U16 R176, desc[UR4][R14.64] ;  /* 0x000000040eb07981 */ /* 0x0000e6000c1e1500 */
[----:B------:R-:W-:-:S04]  /*15a30*/  IMAD.WIDE R12, R11, 0x2, R6 ;  /* 0x000000020b0c7825 */ /* 0x000fc800078e0206 */
[----:B------:R-:W-:-:S04]  /*15a40*/  IMAD.WIDE R154, R11, 0x2, R2 ;  /* 0x000000020b9a7825 */ /* 0x000fc800078e0202 */
[----:B0-----:R-:W-:-:S04]  /*15a50*/  IMAD.WIDE R14, R4, 0x2, R156 ;  /* 0x00000002040e7825 */ /* 0x001fc800078e029c */
[----:B------:R-:W-:Y:S01]  /*15a60*/  IMAD.WIDE R16, R18, 0x2, R6 ;  /* 0x0000000212107825 */ /* 0x000fe200078e0206 */
[----:B------:R0:W3:Y:S03]  /*15a70*/  LDG.E.U16 R173, desc[UR4][R14.64] ;  /* 0x000000040ead7981 */ /* 0x0000e6000c1e1500 */
[----:B------:R-:W-:-:S04]  /*15a80*/  IMAD.WIDE R12, R4, 0x2, R12 ;  /* 0x00000002040c7825 */ /* 0x000fc800078e020c */
[----:B------:R-:W-:Y:S01]  /*15a90*/  IMAD R18, R5, 0x3c, RZ ;  /* 0x0000003c05127824 */ /* 0x000fe200078e02ff */
[----:B------:R1:W3:Y:S01]  /*15aa0*/  LDG.E.U16 R174, desc[UR4][R12.64] ;  /* 0x000000040cae7981 */ /* 0x0002e2000c1e1500 */
[----:B------:R-:W-:-:S04]  /*15ab0*/  IMAD.WIDE R152, R4, 0x2, R154 ;  /* 0x0000000204987825 */ /* 0x000fc800078e029a */
[----:B0-----:R-:W-:Y:S01]  /*15ac0*/  IMAD.WIDE R14, R18, 0x2, R2 ;  /* 0x00000002120e7825 */ /* 0x001fe200078e0202 */
[----:B------:R0:W3:Y:S03]  /*15ad0*/  LDG.E.U16 R175, desc[UR4][R152.64] ;  /* 0x0000000498af7981 */ /* 0x0000e6000c1e1500 */
[----:B------:R-:W-:-:S04]  /*15ae0*/  IMAD.WIDE R16, R4, 0x2, R16 ;  /* 0x0000000204107825 */ /* 0x000fc800078e0210 */
[----:B-1----:R-:W-:Y:S01]  /*15af0*/  IMAD.WIDE R12, R18, 0x2, R6 ;  /* 0x00000002120c7825 */ /* 0x002fe200078e0206 */
[----:B------:R1:W3:Y:S03]  /*15b00*/  LDG.E.U16 R172, desc[UR4][R16.64] ;  /* 0x0000000410ac7981 */ /* 0x0002e6000c1e1500 */
[C---:B------:R-:W-:Y:S02]  /*15b10*/  IMAD R11, R5.reuse, 0x2e, RZ ;  /* 0x0000002e050b7824 */ /* 0x040fe400078e02ff */
[C---:B------:R-:W-:Y:S02]  /*15b20*/  IMAD R18, R5.reuse, 0x35, RZ ;  /* 0x0000003505127824 */ /* 0x040fe400078e02ff */
[----:B------:R-:W-:Y:S02]  /*15b30*/  IMAD R158, R5, 0x3d, RZ ;  /* 0x0000003d059e7824 */ /* 0x000fe400078e02ff */
[----:B------:R-:W-:-:S04]  /*15b40*/  IMAD.WIDE R154, R11, 0x2, R2 ;  /* 0x000000020b9a7825 */ /* 0x000fc800078e0202 */
[----:B0-----:R-:W-:-:S04]  /*15b50*/  IMAD.WIDE R152, R4, 0x2, R14 ;  /* 0x0000000204987825 */ /* 0x001fc800078e020e */
[----:B-1----:R-:W-:Y:S01]  /*15b60*/  IMAD.WIDE R16, R18, 0x2, R2 ;  /* 0x0000000212107825 */ /* 0x002fe200078e0202 */
[----:B------:R0:W3:Y:S03]  /*15b70*/  LDG.E.U16 R171, desc[UR4][R152.64] ;  /* 0x0000000498ab7981 */ /* 0x0000e6000c1e1500 */
[----:B------:R-:W-:-:S04]  /*15b80*/  IMAD.WIDE R14, R4, 0x2, R12 ;  /* 0x00000002040e7825 */ /* 0x000fc800078e020c */
[----:B------:R-:W-:Y:S01]  /*15b90*/  IMAD.WIDE R12, R18, 0x2, R6 ;  /* 0x00000002120c7825 */ /* 0x000fe200078e0206 */
[----:B------:R1:W3:Y:S03]  /*15ba0*/  LDG.E.U16 R170, desc[UR4][R14.64] ;  /* 0x000000040eaa7981 */ /* 0x0002e6000c1e1500 */
[----:B------:R-:W-:-:S04]  /*15bb0*/  IMAD.WIDE R156, R158, 0x2, R2 ;  /* 0x000000029e9c7825 */ /* 0x000fc800078e0202 */
[----:B------:R-:W-:-:S04]  /*15bc0*/  IMAD.WIDE R154, R4, 0x2, R154 ;  /* 0x00000002049a7825 */ /* 0x000fc800078e029a */
[C---:B0-----:R-:W-:Y:S01]  /*15bd0*/  IMAD.WIDE R152, R4.reuse, 0x2, R16 ;  /* 0x0000000204987825 */ /* 0x041fe200078e0210 */
[----:B------:R0:W3:Y:S03]  /*15be0*/  LDG.E.U16 R169, desc[UR4][R154.64] ;  /* 0x000000049aa97981 */ /* 0x0000e6000c1e1500 */
[----:B------:R-:W-:Y:S01]  /*15bf0*/  IMAD.WIDE R16, R4, 0x2, R12 ;  /* 0x0000000204107825 */ /* 0x000fe200078e020c */
[----:B------:R-:W3:Y:S03]  /*15c00*/  LDG.E.U16 R168, desc[UR4][R152.64] ;  /* 0x0000000498a87981 */ /* 0x000ee6000c1e1500 */
[----:B------:R-:W-:Y:S01]  /*15c10*/  IMAD.WIDE R12, R158, 0x2, R6 ;  /* 0x000000029e0c7825 */ /* 0x000fe200078e0206 */
[----:B------:R5:W3:Y:S03]  /*15c20*/  LDG.E.U16 R167, desc[UR4][R16.64] ;  /* 0x0000000410a77981 */ /* 0x000ae6000c1e1500 */
[----:B-1----:R-:W-:-:S04]  /*15c30*/  IMAD.WIDE R14, R4, 0x2, R156 ;  /* 0x00000002040e7825 */ /* 0x002fc800078e029c */
[----:B0-----:R-:W-:Y:S01]  /*15c40*/  IMAD R154, R5, 0x36, RZ ;  /* 0x00000036059a7824 */ /* 0x001fe200078e02ff */
[----:B------:R0:W3:Y:S01]  /*15c50*/  LDG.E.U16 R166, desc[UR4][R14.64] ;  /* 0x000000040ea67981 */ /* 0x0000e2000c1e1500 */
[----:B-----5:R-:W-:-:S04]  /*15c60*/  IMAD.WIDE R16, R11, 0x2, R6 ;  /* 0x000000020b107825 */ /* 0x020fc800078e0206 */
[----:B------:R-:W-:Y:S02]  /*15c70*/  IMAD R11, R5, 0x3e, RZ ;  /* 0x0000003e050b7824 */ /* 0x000fe400078e02ff */
[----:B0-----:R-:W-:-:S04]  /*15c80*/  IMAD.WIDE R14, R4, 0x2, R12 ;  /* 0x00000002040e7825 */ /* 0x001fc800078e020c */
[C---:B------:R-:W-:Y:S01]  /*15c90*/  IMAD.WIDE R12, R154.reuse, 0x2, R2 ;  /* 0x000000029a0c7825 */ /* 0x040fe200078e0202 */
[----:B------:R0:W5:Y:S03]  /*15ca0*/  LDG.E.U16 R165, desc[UR4][R14.64] ;  /* 0x000000040ea57981 */ /* 0x000166000c1e1500 */
[----:B------:R-:W-:-:S04]  /*15cb0*/  IMAD.WIDE R154, R154, 0x2, R6 ;  /* 0x000000029a9a7825 */ /* 0x000fc800078e0206 */
[----:B------:R-:W-:-:S04]  /*15cc0*/  IMAD.WIDE R152, R4, 0x2, R16 ;  /* 0x0000000204987825 */ /* 0x000fc800078e0210 */
[C---:B0-----:R-:W-:Y:S01]  /*15cd0*/  IMAD.WIDE R14, R4.reuse, 0x2, R12 ;  /* 0x00000002040e7825 */ /* 0x041fe200078e020c */
[----:B------:R0:W5:Y:S03]  /*15ce0*/  LDG.E.U16 R164, desc[UR4][R152.64] ;  /* 0x0000000498a47981 */ /* 0x000166000c1e1500 */
[----:B------:R-:W-:Y:S01]  /*15cf0*/  IMAD.WIDE R12, R11, 0x2, R6 ;  /* 0x000000020b0c7825 */ /* 0x000fe200078e0206 */
[----:B------:R-:W5:Y:S03]  /*15d00*/  LDG.E.U16 R163, desc[UR4][R14.64] ;  /* 0x000000040ea37981 */ /* 0x000f66000c1e1500 */
[----:B------:R-:W-:-:S04]  /*15d10*/  IMAD.WIDE R154, R4, 0x2, R154 ;  /* 0x00000002049a7825 */ /* 0x000fc800078e029a */
[----:B------:R-:W-:Y:S01]  /*15d20*/  IMAD.WIDE R16, R11, 0x2, R2 ;  /* 0x000000020b107825 */ /* 0x000fe200078e0202 */
[----:B------:R1:W5:Y:S03]  /*15d30*/  LDG.E.U16 R162, desc[UR4][R154.64] ;  /* 0x000000049aa27981 */ /* 0x000366000c1e1500 */
[----:B0-----:R-:W-:-:S04]  /*15d40*/  IMAD.WIDE R152, R160, 0x2, R6 ;  /* 0x00000002a0987825 */ /* 0x001fc800078e0206 */
[----:B------:R-:W-:-:S04]  /*15d50*/  IMAD.WIDE R12, R4, 0x2, R12 ;  /* 0x00000002040c7825 */ /* 0x000fc800078e020c */
[C---:B-1----:R-:W-:Y:S01]  /*15d60*/  IMAD R154, R5.reuse, 0x2f, RZ ;  /* 0x0000002f059a7824 */ /* 0x042fe200078e02ff */
[----:B------:R0:W5:Y:S01]  /*15d70*/  LDG.E.U16 R11, desc[UR4][R12.64] ;  /* 0x000000040c0b7981 */ /* 0x000162000c1e1500 */
[----:B------:R-:W-:Y:S01]  /*15d80*/  IMAD.WIDE R14, R4, 0x2, R16 ;  /* 0x00000002040e7825 */ /* 0x000fe200078e0210 */
[----:B------:R-:W-:-:S03]  /*15d90*/  LEA R158, R5, -R5, 0x6 ;  /* 0x80000005059e7211 */ /* 0x000fc600078e30ff */
[----:B------:R-:W-:Y:S01]  /*15da0*/  IMAD.WIDE R16, R4, 0x2, R152 ;  /* 0x0000000204107825 */ /* 0x000fe200078e0298 */
[----:B------:R1:W5:Y:S03]  /*15db0*/  LDG.E.U16 R161, desc[UR4][R14.64] ;  /* 0x000000040ea17981 */ /* 0x000366000c1e1500 */
[C---:B0-----:R-:W-:Y:S01]  /*15dc0*/  IMAD.WIDE R12, R154.reuse, 0x2, R2 ;  /* 0x000000029a0c7825 */ /* 0x041fe200078e0202 */
[----:B------:R0:W5:Y:S03]  /*15dd0*/  LDG.E.U16 R160, desc[UR4][R16.64] ;  /* 0x0000000410a07981 */ /* 0x000166000c1e1500 */
[----:B------:R-:W-:Y:S02]  /*15de0*/  IMAD R18, R5, 0x37, RZ ;  /* 0x0000003705127824 */ /* 0x000fe400078e02ff */
[----:B------:R-:W-:-:S04]  /*15df0*/  IMAD.WIDE R152, R154, 0x2, R6 ;  /* 0x000000029a987825 */ /* 0x000fc800078e0206 */
[----:B-1----:R-:W-:-:S04]  /*15e00*/  IMAD.WIDE R14, R4, 0x2, R12 ;  /* 0x00000002040e7825 */ /* 0x002fc800078e020c */
[----:B0-----:R-:W-:-:S04]  /*15e10*/  IMAD.WIDE R16, R18, 0x2, R2 ;  /* 0x0000000212107825 */ /* 0x001fc800078e0202 */
[----:B------:R-:W-:Y:S02]  /*15e20*/  IMAD.WIDE R12, R18, 0x2, R6 ;  /* 0x00000002120c7825 */ /* 0x000fe400078e0206 */
[----:B------:R0:W5:Y:S02]  /*15e30*/  LDG.E.U16 R18, desc[UR4][R14.64] ;  /* 0x000000040e127981 */ /* 0x000164000c1e1500 */
[----:B------:R-:W-:-:S04]  /*15e40*/  IMAD.WIDE R154, R158, 0x2, R2 ;  /* 0x000000029e9a7825 */ /* 0x000fc800078e0202 */
[----:B------:R-:W-:-:S04]  /*15e50*/  IMAD.WIDE R158, R158, 0x2, R6 ;  /* 0x000000029e9e7825 */ /* 0x000fc800078e0206 */
[----:B------:R-:W-:-:S04]  /*15e60*/  IMAD.WIDE R156, R4, 0x2, R152 ;  /* 0x00000002049c7825 */ /* 0x000fc800078e0298 */
[C---:B------:R-:W-:Y:S02]  /*15e70*/  IMAD.WIDE R152, R4.reuse, 0x2, R16 ;  /* 0x0000000204987825 */ /* 0x040fe400078e0210 */
[----:B------:R-:W5:Y:S02]  /*15e80*/  LDG.E.U16 R156, desc[UR4][R156.64] ;  /* 0x000000049c9c7981 */ /* 0x000f64000c1e1500 */
[C---:B------:R-:W-:Y:S02]  /*15e90*/  IMAD.WIDE R16, R4.reuse, 0x2, R12 ;  /* 0x0000000204107825 */ /* 0x040fe400078e020c */
[----:B------:R-:W5:Y:S02]  /*15ea0*/  LDG.E.U16 R152, desc[UR4][R152.64] ;  /* 0x0000000498987981 */ /* 0x000f64000c1e1500 */
[C---:B0-----:R-:W-:Y:S02]  /*15eb0*/  IMAD.WIDE R14, R4.reuse, 0x2, R154 ;  /* 0x00000002040e7825 */ /* 0x041fe400078e029a */
[----:B------:R-:W5:Y:S02]  /*15ec0*/  LDG.E.U16 R16, desc[UR4][R16.64] ;  /* 0x0000000410107981 */ /* 0x000f64000c1e1500 */
[----:B------:R-:W-:-:S02]  /*15ed0*/  IMAD.WIDE R12, R4, 0x2, R158 ;  /* 0x00000002040c7825 */ /* 0x000fc400078e029e */
[----:B------:R0:W5:Y:S04]  /*15ee0*/  LDG.E.U16 R14, desc[UR4][R14.64] ;  /* 0x000000040e0e7981 */ /* 0x000168000c1e1500 */
[----:B------:R-:W5:Y:S01]  /*15ef0*/  LDG.E.U16 R12, desc[UR4][R12.64] ;  /* 0x000000040c0c7981 */ /* 0x000f62000c1e1500 */
[----:B------:R-:W-:Y:S06]  /*15f00*/  BAR.SYNC.DEFER_BLOCKING 0x0 ;  /* 0x0000000000007b1d */ /* 0x000fec0000010000 */
[----:B0-----:R-:W0:Y:S01]  /*15f10*/  S2R R15, SR_CgaCtaId ;  /* 0x00000000000f7919 */ /* 0x001e220000008800 */
[----:B------:R-:W-:Y:S04]  /*15f20*/  STS.U16 [R218+0x40000], R117 ;  /* 0x04000075da007388 */ /* 0x000fe80000000400 */
[----:B------:R-:W-:Y:S04]  /*15f30*/  STS.U16 [R218+0x48000], R118 ;  /* 0x04800076da007388 */ /* 0x000fe80000000400 */
[----:B------:R-:W-:Y:S04]  /*15f40*/  STS.U16 [R218+0x40400], R119 ;  /* 0x04040077da007388 */ /* 0x000fe80000000400 */
[----:B------:R-:W-:Y:S04]  /*15f50*/  STS.U16 [R218+0x48400], R120 ;  /* 0x04840078da007388 */ /* 0x000fe80000000400 */
[----:B------:R-:W-:Y:S04]  /*15f60*/  STS.U16 [R218+0x40800], R250 ;  /* 0x040800fada007388 */ /* 0x000fe80000000400 */
[----:B------:R-:W-:Y:S04]  /*15f70*/  STS.U16 [R218+0x48800], R249 ;  /* 0x048800f9da007388 */ /* 0x000fe80000000400 */
[----:B------:R-:W-:Y:S04]  /*15f80*/  STS.U16 [R218+0x40c00], R234 ;  /* 0x040c00eada007388 */ /* 0x000fe80000000400 */
[----:B--2---:R-:W-:Y:S04]  /*15f90*/  STS.U16 [R218+0x48c00], R233 ;  /* 0x048c00e9da007388 */ /* 0x004fe80000000400 */
        /* <DEDUP_REMOVED lines=87> */
[----:B-----5:R-:W-:Y:S04]  /*16510*/  STS.U16 [R21+0x49e80], R165 ;  /* 0x049e80a515007388 */ /* 0x020fe80000000400 */
[----:B------:R1:W-:Y:S02]  /*16520*/  STS.U16 [R20+0x48700], R147 ;  /* 0x0487009314007388 */ /* 0x0003e40000000400 */
[----:B-1----:R-:W1:Y:S02]  /*16530*/  S2R R147, SR_TID.X ;  /* 0x0000000000937919 */ /* 0x002e640000002100 */
        /* <DEDUP_REMOVED lines=30> */
[----:B------:R4:W-:Y:S01]  /*16720*/  STS.U16 [R19+0x49f80], R12 ;  /* 0x049f800c13007388 */ /* 0x0009e20000000400 */
[----:B------:R5:W-:Y:S06]  /*16730*/  MEMBAR.ALL.CTA ;  /* 0x0000000000007992 */ /* 0x000bec0000008000 */
[----:B-----5:R-:W5:Y:S01]  /*16740*/  FENCE.VIEW.ASYNC.S ;  /* 0x00000000000073c6 */ /* 0x020f620000000000 */
[----:B-1----:R-:W-:-:S03]  /*16750*/  SHF.R.U32.HI R13, RZ, 0x5, R147 ;  /* 0x00000005ff0d7819 */ /* 0x002fc60000011693 */
[----:B--2---:R-:W2:Y:S01]  /*16760*/  LDL.64 R16, [R1+0xbe0] ;  /* 0x000be00001107983 */ /* 0x004ea20000100a00 */
[----:B------:R-:W-:Y:S02]  /*16770*/  SHF.L.U32 R11, R13, 0x9, RZ ;  /* 0x000000090d0b7819 */ /* 0x000fe400000006ff */
[----:B------:R-:W-:Y:S02]  /*16780*/  MOV R13, 0x400 ;  /* 0x00000400000d7802 */ /* 0x000fe40000000f00 */
[----:B------:R-:W-:Y:S02]  /*16790*/  LOP3.LUT R11, R11, 0x800, RZ, 0xc0, !PT ;  /* 0x000008000b0b7812 */ /* 0x000fe400078ec0ff */
[----:B0-----:R-:W-:Y:S02]  /*167a0*/  LEA R13, R15, R13, 0x18 ;  /* 0x0000000d0f0d7211 */ /* 0x001fe400078ec0ff */
[----:B---3--:R-:W3:Y:S02]  /*167b0*/  LDL.64 R14, [R1+0xc00] ;  /* 0x000c0000010e7983 */ /* 0x008ee40000100a00 */
[----:B------:R-:W-:Y:S01]  /*167c0*/  LEA.HI R11, R13, R11, RZ, 0x1c ;  /* 0x0000000b0d0b7211 */ /* 0x000fe200078fe0ff */
[----:B-----5:R-:W-:Y:S03]  /*167d0*/  BAR.SYNC.DEFER_BLOCKING 0x0 ;  /* 0x0000000000007b1d */ /* 0x020fe60000010000 */
[----:B------:R-:W-:-:S04]  /*167e0*/  LOP3.LUT R11, R11, 0x3fff, RZ, 0xc0, !PT ;  /* 0x00003fff0b0b7812 */ /* 0x000fc800078ec0ff */
[----:B------:R-:W-:Y:S01]  /*167f0*/  R2UR UR32, R11 ;  /* 0x000000000b2072ca */ /* 0x000fe200000e0000 */
[----:B------:R-:W-:-:S12]  /*16800*/  WARPGROUP.ARRIVE ;  /* 0x00000000000079c5 */ /* 0x000fd80000000000 */
[----:B------:R-:W-:Y:S01]  /*16810*/  HGMMA.64x64x16.F32 R184, gdesc[UR32].tnspA, RZ, !UPT, gsb0 ;  /* 0x20e0000020b879f0 */ /* 0x000fe2000c0008ff */
[----:B------:R-:W-:Y:S02]  /*16820*/  MOV R13, RZ ;  /* 0x000000ff000d7202 */ /* 0x000fe40000000f00 */
[----:B----4-:R-:W-:-:S04]  /*16830*/  IADD3 R12, P0, R11, 0x80, RZ ;  /* 0x000000800b0c7810 */ /* 0x010fc80007f1e0ff */
[----:B------:R-:W-:Y:S02]  /*16840*/  IADD3.X R11, R13, 0x40000040, RZ, P0, !PT ;  /* 0x400000400d0b7810 */ /* 0x000fe400007fe4ff */
[----:B------:R-:W-:Y:S02]  /*16850*/  R2UR UR6, R12 ;  /* 0x000000000c0672ca */ /* 0x000fe400000e0000 */
[----:B------:R-:W-:Y:S01]  /*16860*/  R2UR UR52, R11 ;  /* 0x000000000b3472ca */ /* 0x000fe200000e0000 */
[----:B------:R-:W4:-:S12]  /*16870*/  LDL.64 R12, [R1+0xbf8] ;  /* 0x000bf800010c7983 */ /* 0x000f180000100a00 */
[----:B------:R-:W-:Y:S01]  /*16880*/  UMOV UR53, UR52 ;  /* 0x0000003400357c82 */ /* 0x000fe20008000000 */
[----:B------:R-:W-:Y:S01]  /*16890*/  UMOV UR52, UR6 ;  /* 0x0000000600347c82 */ /* 0x000fe20008000000 */
[----:B------:R-:W-:Y:S02]  /*168a0*/  WARPGROUP.DEPBAR.LE gsb0, 0x0 ;  /* 0x00008000000079c5 */ /* 0x000fe40000010000 */
[----:B------:R-:W-:-:S06]  /*168b0*/  WARPGROUP.ARRIVE ;  /* 0x00000000000079c5 */ /* 0x000fcc0000000000 */
[----:B------:R-:W-:Y:S01]  /*168c0*/  HGMMA.64x64x16.F32 R184, gdesc[UR52].tnspA, R184, gsb0 ;  /* 0x20e0000034b879f0 */ /* 0x000fe200080008b8 */
[----:B------:R-:W-:Y:S02]  /*168d0*/  UIADD3.64 UR8, UR52, 0x80, URZ ;  /* 0x0000008034087897 */ /* 0x000fe4000fffe03f */
        /* <DEDUP_REMOVED lines=16> */
[----:B------:R-:W-:Y:S01]  /*169e0*/  UIADD3.64 UR44, UR52, 0x280, URZ ;  /* 0x00000280342c7897 */ /* 0x000fe2000fffe03f */
        /* <DEDUP_REMOVED lines=111> */
[----:B------:R-:W-:Y:S02]  /*170e0*/  R2UR UR47, R148 ;  /* 0x00000000942f72ca */ /* 0x000fe400000e0000 */
[----:B------:R-:W-:Y:S01]  /*170f0*/  R2UR UR46, R149 ;  /* 0x00000000952e72ca */ /* 0x000fe200000e0000 */
[----:B------:R-:W-:Y:S01]  /*17100*/  UIADD3.64 UR44, UR52, 0x2680, URZ ;  /* 0x00002680342c7897 */ /* 0x000fe2000fffe03f */
[----:B------:R-:W-:Y:S02]  /*17110*/  WARPGROUP.DEPBAR.LE gsb0, 0x0 ;  /* 0x00008000000079c5 */ /* 0x000fe40000010000 */
[----:B------:R-:W-:-:S09]  /*17120*/  WARPGROUP.ARRIVE ;  /* 0x00000000000079c5 */ /* 0x000fd20000000000 */
[----:B------:R-:W-:Y:S01]  /*17130*/  HGMMA.64x64x16.F32 R184, gdesc[UR44].tnspA, R184, gsb0 ;  /* 0x20e000002cb879f0 */ /* 0x000fe200080008b8 */
[----:B------:R-:W-:Y:S01]  /*17140*/  UMOV UR60, UR50 ;  /* 0x00000032003c7c82 */ /* 0x000fe20008000000 */
[----:B------:R-:W-:Y:S01]  /*17150*/  UMOV UR61, UR51 ;  /* 0x00000033003d7c82 */ /* 0x000fe20008000000 */
[----:B------:R-:W-:Y:S02]  /*17160*/  R2UR UR51, R150 ;  /* 0x00000000963372ca */ /* 0x000fe400000e0000 */
[----:B------:R-:W-:Y:S01]  /*17170*/  R2UR UR50, R151 ;  /* 0x00000000973272ca */ /* 0x000fe200000e0000 */
[----:B------:R-:W-:Y:S01]  /*17180*/  UIADD3.64 UR48, UR52, 0x2700, URZ ;  /* 0x0000270034307897 */ /* 0x000fe2000fffe03f */
[----:B------:R-:W-:Y:S02]  /*17190*/  WARPGROUP.DEPBAR.LE gsb0, 0x0 ;  /* 0x00008000000079c5 */ /* 0x000fe40000010000 */
[----:B------:R-:W-:-:S09]  /*171a0*/  WARPGROUP.ARRIVE ;  /* 0x00000000000079c5 */ /* 0x000fd20000000000 */
[----:B------:R-:W-:Y:S01]  /*171b0*/  HGMMA.64x64x16.F32 R184, gdesc[UR48].tnspA, R184, gsb0 ;  /* 0x20e0000030b879f0 */ /* 0x000fe200080008b8 */
[----:B------:R-:W-:Y:S02]  /*171c0*/  UIADD3.64 UR32, UR52, 0xf80, URZ ;  /* 0x00000f8034207897 */ /* 0x000fe4000fffe03f */
[----:B------:R-:W-:Y:S02]  /*171d0*/  WARPGROUP.DEPBAR.LE gsb0, 0x0 ;  /* 0x00008000000079c5 */ /* 0x000fe40000010000 */
[----:B------:R-:W-:-:S06]  /*171e0*/  WARPGROUP.ARRIVE ;  /* 0x00000000000079c5 */ /* 0x000fcc0000000000 */
[----:B------:R-:W-:Y:S01]  /*171f0*/  HGMMA.64x64x16.F32 R152, gdesc[UR32].tnspA, RZ, !UPT, gsb0 ;  /* 0x20e00000209879f0 */ /* 0x000fe2000c0008ff */
[----:B------:R-:W-:Y:S01]  /*17200*/  UIADD3.64 UR56, UR52, 0x1000, URZ ;  /* 0x0000100034387897 */ /* 0x000fe2000fffe03f */
[----:B------:R-:W-:Y:S01]  /*17210*/  UMOV UR6, UR58 ;  /* 0x0000003a00067c82 */ /* 0x000fe20008000000 */
[----:B------:R-:W-:Y:S01]  /*17220*/  UMOV UR7, UR59 ;  /* 0x0000003b00077c82 */ /* 0x000fe20008000000 */
        /* <DEDUP_REMOVED lines=14> */
[----:B------:R-:W-:-:S05]  /*17310*/  UIADD3.64 UR56, UR52, 0x1180, URZ ;  /* 0x0000118034387897 */ /* 0x000fca000fffe03f */
[----:B------:R-:W-:Y:S01]  /*17320*/  UMOV UR58, UR20 ;  /* 0x00000014003a7c82 */ /* 0x000fe20008000000 */
[----:B------:R-:W-:Y:S01]  /*17330*/  UMOV UR59, UR21 ;  /* 0x00000015003b7c82 */ /* 0x000fe20008000000 */
        /* <DEDUP_REMOVED lines=138> */
[----:B------:R-:W-:Y:S01]  /*17be0*/  UIADD3.64 UR56, UR52, 0x3480, URZ ;  /* 0x0000348034387897 */ /* 0x000fe2000fffe03f */
        /* <DEDUP_REMOVED lines=27> */
[----:B------:R-:W-:-:S04]  /*17da0*/  IMAD.WIDE R220, R0, 0x2, R24 ;  /* 0x0000000200dc7825 */ /* 0x000fc800078e0218 */
[----:B---3--:R-:W-:Y:S01]  /*17db0*/  IMAD.WIDE R14, R0, 0x2, R14 ;  /* 0x00000002000e7825 */ /* 0x008fe200078e020e */
[----:B------:R-:W3:Y:S04]  /*17dc0*/  LDG.E.U16 R101, desc[UR4][R220.64] ;  /* 0x00000004dc657981 */ /* 0x000ee8000c1e1500 */
[----:B------:R0:W5:Y:S01]  /*17dd0*/  LDG.E.U16 R144, desc[UR4][R14.64] ;  /* 0x000000040e907981 */ /* 0x000162000c1e1500 */
[----:B------:R-:W-:-:S03]  /*17de0*/  WARPGROUP.DEPBAR.LE gsb0, 0x0 ;  /* 0x00008000000079c5 */ /* 0x000fc60000010000 */
        /* <DEDUP_REMOVED lines=9> */
[----:B------:R1:W-:Y:S04]  /*17e80*/  STL.64 [R1+0xf50], R152 ;  /* 0x000f509801007387 */ /* 0x0003e80000100a00 */
[----:B------:R-:W3:Y:S04]  /*17e90*/  LDL.64 R28, [R1+0xba0] ;  /* 0x000ba000011c7983 */ /* 0x000ee80000100a00 */
[----:B------:R-:W5:Y:S01]  /*17ea0*/  LDL.64 R24, [R1+0xb88] ;  /* 0x000b880001187983 */ /* 0x000f620000100a00 */
[----:B0-----:R-:W-:-:S03]  /*17eb0*/  IMAD.WIDE R14, R0, 0x2, R34 ;  /* 0x00000002000e7825 */ /* 0x001fc600078e0222 */
[----:B------:R-:W5:Y:S01]  /*17ec0*/  LDL.64 R34, [R1+0xb78] ;  /* 0x000b780001227983 */ /* 0x000f620000100a00 */
[----:B------:R-:W-:-:S03]  /*17ed0*/  IMAD.WIDE R222, R0, 0x2, R36 ;  /* 0x0000000200de7825 */ /* 0x000fc600078e0224 */
[----:B------:R-:W5:Y:S01]  /*17ee0*/  LDL.64 R36, [R1+0xb90] ;  /* 0x000b900001247983 */ /* 0x000f620000100a00 */
[----:B----4-:R-:W-:-:S03]  /*17ef0*/  IMAD.WIDE R12, R0, 0x2, R12 ;  /* 0x00000002000c7825 */ /* 0x010fc600078e020c */
[----:B------:R-:W4:Y:S01]  /*17f00*/  LDL.64 R48, [R1+0xb98] ;  /* 0x000b980001307983 */ /* 0x000f220000100a00 */
[----:B--2---:R-:W-:-:S03]  /*17f10*/  IMAD.WIDE R16, R0, 0x2, R16 ;  /* 0x0000000200107825 */ /* 0x004fc600078e0210 */
[----:B------:R0:W2:Y:S04]  /*17f20*/  LDG.E.U16 R27, desc[UR4][R12.64] ;  /* 0x000000040c1b7981 */ /* 0x0000a8000c1e1500 */
[----:B------:R1:W2:Y:S04]  /*17f30*/  LDG.E.U16 R142, desc[UR4][R16.64] ;  /* 0x00000004108e7981 */ /* 0x0002a8000c1e1500 */
[----:B------:R-:W2:Y:S01]  /*17f40*/  LDL.64 R46, [R1+0xb80] ;  /* 0x000b8000012e7983 */ /* 0x000ea20000100a00 */
[----:B0-----:R-:W-:-:S03]  /*17f50*/  IMAD.WIDE R12, R0, 0x2, R32 ;  /* 0x00000002000c7825 */ /* 0x001fc600078e0220 */
[----:B------:R-:W2:Y:S01]  /*17f60*/  LDL.64 R32, [R1+0xb68] ;  /* 0x000b680001207983 */ /* 0x000ea20000100a00 */
[----:B-1----:R-:W-:-:S03]  /*17f70*/  IMAD.WIDE R16, R0, 0x2, R30 ;  /* 0x0000000200107825 */ /* 0x002fc600078e021e */
[----:B------:R-:W2:Y:S04]  /*17f80*/  LDL.64 R30, [R1+0xb60] ;  /* 0x000b6000011e7983 */ /* 0x000ea80000100a00 */
[----:B------:R0:W2:Y:S04]  /*17f90*/  LDG.E.U16 R143, desc[UR4][R222.64] ;  /* 0x00000004de8f7981 */ /* 0x0000a8000c1e1500 */
[----:B------:R1:W2:Y:S04]  /*17fa0*/  LDG.E.U16 R100, desc[UR4][R14.64] ;  /* 0x000000040e647981 */ /* 0x0002a8000c1e1500 */
[----:B------:R1:W2:Y:S01]  /*17fb0*/  LDG.E.U16 R141, desc[UR4][R12.64] ;  /* 0x000000040c8d7981 */ /* 0x0002a2000c1e1500 */
[----:B0-----:R-:W-:-:S03]  /*17fc0*/  IMAD.WIDE R222, R0, 0x2, R50 ;  /* 0x0000000200de7825 */ /* 0x001fc600078e0232 */
[----:B------:R-:W2:Y:S01]  /*17fd0*/  LDL.64 R42, [R1+0xb70] ;  /* 0x000b7000012a7983 */ /* 0x000ea20000100a00 */
[----:B-1----:R-:W-:-:S03]  /*17fe0*/  IMAD.WIDE R14, R0, 0x2, R40 ;  /* 0x00000002000e7825 */ /* 0x002fc600078e0228 */
[----:B------:R-:W2:Y:S01]  /*17ff0*/  LDL.64 R40, [R1+0xb58] ;  /* 0x000b580001287983 */ /* 0x000ea20000100a00 */
[----:B------:R-:W-:-:S03]  /*18000*/  IMAD.WIDE R12, R0, 0x2, R38 ;  /* 0x00000002000c7825 */ /* 0x000fc600078e0226 */
[----:B------:R-:W2:Y:S04]  /*18010*/  LDL.64 R38, [R1+0xb50] ;  /* 0x000b500001267983 */ /* 0x000ea80000100a00 */
[----:B------:R3:W2:Y:S04]  /*18020*/  LDG.E.U16 R99, desc[UR4][R222.64] ;  /* 0x00000004de637981 */ /* 0x0006a8000c1e1500 */
[----:B------:R5:W2:Y:S01]  /*18030*/  LDG.E.U16 R139, desc[UR4][R14.64] ;  /* 0x000000040e8b7981 */ /* 0x000aa2000c1e1500 */
[----:B------:R-:W-:-:S03]  /*18040*/  IMAD.WIDE R220, R0, 0x2, R44 ;  /* 0x0000000200dc7825 */ /* 0x000fc600078e022c */
[----:B------:R0:W2:Y:S04]  /*18050*/  LDG.E.U16 R98, desc[UR4][R16.64] ;  /* 0x0000000410627981 */ /* 0x0000a8000c1e1500 */
[----:B------:R-:W2:Y:S04]  /*18060*/  LDL.64 R44, [R1+0xb48] ;  /* 0x000b4800012c7983 */ /* 0x000ea80000100a00 */
[----:B------:R4:W2:Y:S04]  /*18070*/  LDG.E.U16 R140, desc[UR4][R220.64] ;  /* 0x00000004dc8c7981 */ /* 0x0008a8000c1e1500 */
[----:B------:R-:W2:Y:S04]  /*18080*/  LDG.E.U16 R97, desc[UR4][R12.64] ;  /* 0x000000040c617981 */ /* 0x000ea8000c1e1500 */
[----:B------:R-:W2:Y:S04]  /*18090*/  LDL.64 R50, [R1+0xb20] ;  /* 0x000b200001327983 */ /* 0x000ea80000100a00 */
[----:B------:R-:W2:Y:S04]  /*180a0*/  LDL.64 R52, [R1+0xa60] ;  /* 0x000a600001347983 */ /* 0x000ea80000100a00 */
[----:B------:R-:W2:Y:S04]  /*180b0*/  LDL.64 R56, [R1+0x940] ;  /* 0x0009400001387983 */ /* 0x000ea80000100a00 */
[----:B------:R-:W2:Y:S01]  /*180c0*/  LDL.64 R54, [R1+0x938] ;  /* 0x0009380001367983 */ /* 0x000ea20000100a00 */
[----:B---3--:R-:W-:-:S03]  /*180d0*/  IMAD.WIDE R222, R0, 0x2, R28 ;  /* 0x0000000200de7825 */ /* 0x008fc600078e021c */
[----:B------:R-:W3:Y:S01]  /*180e0*/  LDL.64 R28, [R1+0xb40] ;  /* 0x000b4000011c7983 */ /* 0x000ee20000100a00 */
[----:B-----5:R-:W-:-:S03]  /*180f0*/  IMAD.WIDE R14, R0, 0x2, R24 ;  /* 0x00000002000e7825 */ /* 0x020fc600078e0218 */
[----:B------:R-:W5:Y:S04]  /*18100*/  LDL.64 R24, [R1+0xb30] ;  /* 0x000b300001187983 */ /* 0x000f680000100a00 */
[----:B------:R1:W5:Y:S01]  /*18110*/  LDG.E.U16 R138, desc[UR4][R222.64] ;  /* 0x00000004de8a7981 */ /* 0x000362000c1e1500 */
[----:B0-----:R-:W-:-:S03]  /*18120*/  IMAD.WIDE R16, R0, 0x2, R36 ;  /* 0x0000000200107825 */ /* 0x001fc600078e0224 */
[----:B------:R-:W5:Y:S01]  /*18130*/  LDL.64 R36, [R1+0xb38] ;  /* 0x000b380001247983 */ /* 0x000f620000100a00 */
[----:B----4-:R-:W-:-:S03]  /*18140*/  IMAD.WIDE R220, R0, 0x2, R48 ;  /* 0x0000000200dc7825 */ /* 0x010fc600078e0230 */
[----:B------:R0:W4:Y:S01]  /*18150*/  LDG.E.U16 R137, desc[UR4][R16.64] ;  /* 0x0000000410897981 */ /* 0x000122000c1e1500 */
[----:B-1----:R-:W-:-:S03]  /*18160*/  IMAD.WIDE R222, R0, 0x2, R34 ;  /* 0x0000000200de7825 */ /* 0x002fc600078e0222 */
[----:B------:R-:W4:Y:S04]  /*18170*/  LDL.64 R34, [R1+0xb28] ;  /* 0x000b280001227983 */ /* 0x000f280000100a00 */
[----:B------:R1:W4:Y:S01]  /*18180*/  LDG.E.U16 R95, desc[UR4][R14.64] ;  /* 0x000000040e5f7981 */ /* 0x000322000c1e1500 */
[----:B--2---:R-:W-:-:S03]  /*18190*/  IMAD.WIDE R12, R0, 0x2, R46 ;  /* 0x00000002000c7825 */ /* 0x004fc600078e022e */
[----:B------:R2:W4:Y:S01]  /*181a0*/  LDG.E.U16 R96, desc[UR4][R220.64] ;  /* 0x00000004dc607981 */ /* 0x000522000c1e1500 */
[----:B0-----:R-:W-:-:S03]  /*181b0*/  IMAD.WIDE R16, R0, 0x2, R32 ;  /* 0x0000000200107825 */ /* 0x001fc600078e0220 */
[----:B------:R-:W4:Y:S01]  /*181c0*/  LDL.64 R32, [R1+0xb10] ;  /* 0x000b100001207983 */ /* 0x000f220000100a00 */
[----:B-1----:R-:W-:-:S03]  /*181d0*/  IMAD.WIDE R14, R0, 0x2, R30 ;  /* 0x00000002000e7825 */ /* 0x002fc600078e021e */
[----:B------:R-:W4:Y:S04]  /*181e0*/  LDL.64 R30, [R1+0xb08] ;  /* 0x000b0800011e7983 */ /* 0x000f280000100a00 */
[----:B------:R0:W4:Y:S04]  /*181f0*/  LDG.E.U16 R136, desc[UR4][R12.64] ;  /* 0x000000040c887981 */ /* 0x000128000c1e1500 */
[----:B------:R1:W4:Y:S04]  /*18200*/  LDG.E.U16 R94, desc[UR4][R222.64] ;  /* 0x00000004de5e7981 */ /* 0x000328000c1e1500 */
[----:B------:R3:W4:Y:S01]  /*18210*/  LDG.E.U16 R93, desc[UR4][R16.64] ;  /* 0x00000004105d7981 */ /* 0x000722000c1e1500 */
[----:B--2---:R-:W-:-:S03]  /*18220*/  IMAD.WIDE R220, R0, 0x2, R42 ;  /* 0x0000000200dc7825 */ /* 0x004fc600078e022a */
[----:B------:R-:W2:Y:S01]  /*18230*/  LDL.64 R42, [R1+0xb18] ;  /* 0x000b1800012a7983 */ /* 0x000ea20000100a00 */
[----:B0-----:R-:W-:-:S03]  /*18240*/  IMAD.WIDE R12, R0, 0x2, R40 ;  /* 0x00000002000c7825 */ /* 0x001fc600078e0228 */
[----:B------:R-:W2:Y:S01]  /*18250*/  LDL.64 R40, [R1+0xb00] ;  /* 0x000b000001287983 */ /* 0x000ea20000100a00 */
[----:B-1----:R-:W-:-:S03]  /*18260*/  IMAD.WIDE R222, R0, 0x2, R38 ;  /* 0x0000000200de7825 */ /* 0x002fc600078e0226 */
[----:B------:R-:W2:Y:S04]  /*18270*/  LDL.64 R38, [R1+0xaf8] ;  /* 0x000af80001267983 */ /* 0x000ea80000100a00 */
[----:B------:R5:W2:Y:S04]  /*18280*/  LDG.E.U16 R92, desc[UR4][R12.64] ;  /* 0x000000040c5c7981 */ /* 0x000aa8000c1e1500 */
[----:B------:R-:W2:Y:S04]  /*18290*/  LDG.E.U16 R133, desc[UR4][R222.64] ;  /* 0x00000004de857981 */ /* 0x000ea8000c1e1500 */
[----:B------:R-:W2:Y:S04]  /*182a0*/  LDG.E.U16 R134, desc[UR4][R14.64] ;  /* 0x000000040e867981 */ /* 0x000ea8000c1e1500 */
[----:B------:R0:W2:Y:S04]  /*182b0*/  LDG.E.U16 R135, desc[UR4][R220.64] ;  /* 0x00000004dc877981 */ /* 0x0000a8000c1e1500 */
[----:B------:R-:W2:Y:S04]  /*182c0*/  LDL.64 R48, [R1+0xaf0] ;  /* 0x000af00001307983 */ /* 0x000ea80000100a00 */
[----:B------:R-:W2:Y:S01]  /*182d0*/  LDL.64 R46, [R1+0xad8] ;  /* 0x000ad800012e7983 */ /* 0x000ea20000100a00 */
[----:B---3--:R-:W-:-:S03]  /*182e0*/  IMAD.WIDE R16, R0, 0x2, R28 ;  /* 0x0000000200107825 */ /* 0x008fc600078e021c */
[----:B------:R-:W3:Y:S01]  /*182f0*/  LDL.64 R28, [R1+0xae8] ;  /* 0x000ae800011c7983 */ /* 0x000ee20000100a00 */
[----:B-----5:R-:W-:-:S03]  /*18300*/  IMAD.WIDE R12, R0, 0x2, R24 ;  /* 0x00000002000c7825 */ /* 0x020fc600078e0218 */
[----:B------:R-:W5:Y:S01]  /*18310*/  LDL.64 R24, [R1+0xad0] ;  /* 0x000ad00001187983 */ /* 0x000f620000100a00 */
[----:B0-----:R-:W-:-:S03]  /*18320*/  IMAD.WIDE R220, R0, 0x2, R44 ;  /* 0x0000000200dc7825 */ /* 0x001fc600078e022c */
[----:B------:R-:W5:Y:S01]  /*18330*/  LDG.E.U16 R131, desc[UR4][R12.64] ;  /* 0x000000040c837981 */ /* 0x000f62000c1e1500 */
[----:B------:R-:W-:-:S03]  /*18340*/  IMAD.WIDE R14, R0, 0x2, R36 ;  /* 0x00000002000e7825 */ /* 0x000fc600078e0224 */
[----:B------:R-:W5:Y:S04]  /*18350*/  LDL.64 R36, [R1+0xae0] ;  /* 0x000ae00001247983 */ /* 0x000f680000100a00 */
[----:B------:R0:W5:Y:S01]  /*18360*/  LDG.E.U16 R91, desc[UR4][R220.64] ;  /* 0x00000004dc5b7981 */ /* 0x000162000c1e1500 */
[----:B----4-:R-:W-:-:S03]  /*18370*/  IMAD.WIDE R222, R0, 0x2, R34 ;  /* 0x0000000200de7825 */ /* 0x010fc600078e0222 */
[----:B------:R-:W4:Y:S04]  /*18380*/  LDL.64 R34, [R1+0xac0] ;  /* 0x000ac00001227983 */ /* 0x000f280000100a00 */
[----:B------:R1:W4:Y:S01]  /*18390*/  LDG.E.U16 R90, desc[UR4][R14.64] ;  /* 0x000000040e5a7981 */ /* 0x000322000c1e1500 */
[----:B0-----:R-:W-:-:S03]  /*183a0*/  IMAD.WIDE R220, R0, 0x2, R50 ;  /* 0x0000000200dc7825 */ /* 0x001fc600078e0232 */
[----:B------:R-:W4:Y:S04]  /*183b0*/  LDL.64 R44, [R1+0xac8] ;  /* 0x000ac800012c7983 */ /* 0x000f280000100a00 */
[----:B------:R2:W4:Y:S01]  /*183c0*/  LDG.E.U16 R132, desc[UR4][R16.64] ;  /* 0x0000000410847981 */ /* 0x000522000c1e1500 */
[----:B-1----:R-:W-:-:S03]  /*183d0*/  IMAD.WIDE R14, R0, 0x2, R32 ;  /* 0x00000002000e7825 */ /* 0x002fc600078e0220 */
[----:B------:R-:W4:Y:S01]  /*183e0*/  LDL.64 R32, [R1+0xab0] ;  /* 0x000ab00001207983 */ /* 0x000f220000100a00 */
[----:B------:R-:W-:-:S03]  /*183f0*/  IMAD.WIDE R12, R0, 0x2, R30 ;  /* 0x00000002000c7825 */ /* 0x000fc600078e021e */
[----:B------:R-:W4:Y:S04]  /*18400*/  LDL.64 R30, [R1+0xaa8] ;  /* 0x000aa800011e7983 */ /* 0x000f280000100a00 */
[----:B------:R0:W4:Y:S04]  /*18410*/  LDG.E.U16 R89, desc[UR4][R222.64] ;  /* 0x00000004de597981 */ /* 0x000128000c1e1500 */
[----:B------:R1:W4:Y:S01]  /*18420*/  LDG.E.U16 R130, desc[UR4][R220.64] ;  /* 0x00000004dc827981 */ /* 0x000322000c1e1500 */
[----:B--2---:R-:W-:-:S03]  /*18430*/  IMAD.WIDE R16, R0, 0x2, R42 ;  /* 0x0000000200107825 */ /* 0x004fc600078e022a */
[----:B------:R-:W2:Y:S01]  /*18440*/  LDL.64 R42, [R1+0xab8] ;  /* 0x000ab800012a7983 */ /* 0x000ea20000100a00 */
[----:B0-----:R-:W-:-:S03]  /*18450*/  IMAD.WIDE R222, R0, 0x2, R40 ;  /* 0x0000000200de7825 */ /* 0x001fc600078e0228 */
[----:B------:R-:W2:Y:S01]  /*18460*/  LDL.64 R40, [R1+0xaa0] ;  /* 0x000aa00001287983 */ /* 0x000ea20000100a00 */
[----:B-1----:R-:W-:-:S03]  /*18470*/  IMAD.WIDE R220, R0, 0x2, R38 ;  /* 0x0000000200dc7825 */ /* 0x002fc600078e0226 */
[----:B------:R3:W2:Y:S04]  /*18480*/  LDG.E.U16 R129, desc[UR4][R14.64] ;  /* 0x000000040e817981 */ /* 0x0006a8000c1e1500 */
[----:B------:R5:W2:Y:S04]  /*18490*/  LDG.E.U16 R86, desc[UR4][R220.64] ;  /* 0x00000004dc567981 */ /* 0x000aa8000c1e1500 */
[----:B------:R-:W2:Y:S04]  /*184a0*/  LDL.64 R38, [R1+0xa98] ;  /* 0x000a980001267983 */ /* 0x000ea80000100a00 */
[----:B------:R-:W2:Y:S04]  /*184b0*/  LDG.E.U16 R87, desc[UR4][R12.64] ;  /* 0x000000040c577981 */ /* 0x000ea8000c1e1500 */
[----:B------:R0:W2:Y:S04]  /*184c0*/  LDG.E.U16 R88, desc[UR4][R16.64] ;  /* 0x0000000410587981 */ /* 0x0000a8000c1e1500 */
[----:B------:R-:W2:Y:S04]  /*184d0*/  LDG.E.U16 R128, desc[UR4][R222.64] ;  /* 0x00000004de807981 */ /* 0x000ea8000c1e1500 */
        /* <DEDUP_REMOVED lines=8> */
[----:B------:R-:W-:-:S03]  /*18560*/  IMAD.WIDE R12, R0, 0x2, R36 ;  /* 0x00000002000c7825 */ /* 0x000fc600078e0224 */
[----:B------:R-:W5:Y:S01]  /*18570*/  LDL.64 R36, [R1+0xa88] ;  /* 0x000a880001247983 */ /* 0x000f620000100a00 */
[----:B----4-:R-:W-:-:S03]  /*18580*/  IMAD.WIDE R14, R0, 0x2, R34 ;  /* 0x00000002000e7825 */ /* 0x010fc600078e0222 */
[----:B------:R-:W4:Y:S01]  /*18590*/  LDL.64 R34, [R1+0xa68] ;  /* 0x000a680001227983 */ /* 0x000f220000100a00 */
[----:B------:R-:W-:-:S03]  /*185a0*/  IMAD.WIDE R222, R0, 0x2, R46 ;  /* 0x0000000200de7825 */ /* 0x000fc600078e022e */
[----:B------:R0:W4:Y:S04]  /*185b0*/  LDG.E.U16 R127, desc[UR4][R16.64] ;  /* 0x00000004107f7981 */ /* 0x000128000c1e1500 */
[----:B------:R1:W4:Y:S04]  /*185c0*/  LDG.E.U16 R84, desc[UR4][R222.64] ;  /* 0x00000004de547981 */ /* 0x000328000c1e1500 */
[----:B------:R1:W4:Y:S01]  /*185d0*/  LDG.E.U16 R125, desc[UR4][R220.64] ;  /* 0x00000004dc7d7981 */ /* 0x000322000c1e1500 */
[----:B0-----:R-:W-:-:S03]  /*185e0*/  IMAD.WIDE R16, R0, 0x2, R44 ;  /* 0x0000000200107825 */ /* 0x001fc600078e022c */
[----:B------:R-:W4:Y:S01]  /*185f0*/  LDL.64 R46, [R1+0xa70] ;  /* 0x000a7000012e7983 */ /* 0x000f220000100a00 */
[----:B-1----:R-:W-:-:S03]  /*18600*/  IMAD.WIDE R222, R0, 0x2, R32 ;  /* 0x0000000200de7825 */ /* 0x002fc600078e0220 */
[----:B------:R-:W4:Y:S01]  /*18610*/  LDL.64 R32, [R1+0xa58] ;  /* 0x000a580001207983 */ /* 0x000f220000100a00 */
[----:B------:R-:W-:-:S03]  /*18620*/  IMAD.WIDE R220, R0, 0x2, R30 ;  /* 0x0000000200dc7825 */ /* 0x000fc600078e021e */
[----:B------:R-:W4:Y:S04]  /*18630*/  LDL.64 R30, [R1+0xa50] ;  /* 0x000a5000011e7983 */ /* 0x000f280000100a00 */
[----:B------:R2:W4:Y:S04]  /*18640*/  LDG.E.U16 R126, desc[UR4][R12.64] ;  /* 0x000000040c7e7981 */ /* 0x000528000c1e1500 */
[----:B------:R0:W4:Y:S04]  /*18650*/  LDG.E.U16 R83, desc[UR4][R16.64] ;  /* 0x0000000410537981 */ /* 0x000128000c1e1500 */
[----:B------:R-:W4:Y:S01]  /*18660*/  LDG.E.U16 R82, desc[UR4][R220.64] ;  /* 0x00000004dc527981 */ /* 0x000f22000c1e1500 */
[----:B--2---:R-:W-:-:S03]  /*18670*/  IMAD.WIDE R12, R0, 0x2, R42 ;  /* 0x00000002000c7825 */ /* 0x004fc600078e022a */
[----:B------:R-:W2:Y:S01]  /*18680*/  LDL.64 R42, [R1+0xa40] ;  /* 0x000a4000012a7983 */ /* 0x000ea20000100a00 */
[----:B0-----:R-:W-:-:S03]  /*18690*/  IMAD.WIDE R16, R0, 0x2, R40 ;  /* 0x0000000200107825 */ /* 0x001fc600078e0228 */
[----:B------:R-:W2:Y:S04]  /*186a0*/  LDL.64 R40, [R1+0xa30] ;  /* 0x000a300001287983 */ /* 0x000ea80000100a00 */
[----:B------:R3:W2:Y:S04]  /*186b0*/  LDG.E.U16 R44, desc[UR4][R12.64] ;  /* 0x000000040c2c7981 */ /* 0x0006a8000c1e1500 */
[----:B------:R0:W2:Y:S04]  /*186c0*/  LDG.E.U16 R124, desc[UR4][R14.64] ;  /* 0x000000040e7c7981 */ /* 0x0000a8000c1e1500 */
[----:B------:R-:W2:Y:S04]  /*186d0*/  LDG.E.U16 R123, desc[UR4][R222.64] ;  /* 0x00000004de7b7981 */ /* 0x000ea8000c1e1500 */
[----:B------:R1:W2:Y:S01]  /*186e0*/  LDG.E.U16 R122, desc[UR4][R16.64] ;  /* 0x00000004107a7981 */ /* 0x0002a2000c1e1500 */
[----:B---3--:R-:W-:-:S03]  /*186f0*/  IMAD.WIDE R12, R0, 0x2, R28 ;  /* 0x00000002000c7825 */ /* 0x008fc600078e021c */
[----:B------:R-:W3:Y:S01]  /*18700*/  LDL.64 R28, [R1+0xa38] ;  /* 0x000a3800011c7983 */ /* 0x000ee20000100a00 */
[----:B-----5:R-:W-:-:S03]  /*18710*/  IMAD.WIDE R220, R0, 0x2, R24 ;  /* 0x0000000200dc7825 */ /* 0x020fc600078e0218 */
[----:B------:R-:W5:Y:S01]  /*18720*/  LDL.64 R24, [R1+0xa18] ;  /* 0x000a180001187983 */ /* 0x000f620000100a00 */
[----:B0-----:R-:W-:-:S03]  /*18730*/  IMAD.WIDE R14, R0, 0x2, R38 ;  /* 0x00000002000e7825 */ /* 0x001fc600078e0226 */
[----:B------:R-:W5:Y:S04]  /*18740*/  LDL.64 R38, [R1+0xa28] ;  /* 0x000a280001267983 */ /* 0x000f680000100a00 */
[----:B------:R4:W5:Y:S01]  /*18750*/  LDG.E.U16 R121, desc[UR4][R12.64] ;  /* 0x000000040c797981 */ /* 0x000962000c1e1500 */
[----:B-1----:R-:W-:-:S03]  /*18760*/  IMAD.WIDE R16, R0, 0x2, R48 ;  /* 0x0000000200107825 */ /* 0x002fc600078e0230 */
[----:B------:R0:W5:Y:S01]  /*18770*/  LDG.E.U16 R81, desc[UR4][R14.64] ;  /* 0x000000040e517981 */ /* 0x000162000c1e1500 */
[----:B------:R-:W-:-:S03]  /*18780*/  IMAD.WIDE R222, R0, 0x2, R36 ;  /* 0x0000000200de7825 */ /* 0x000fc600078e0224 */
[----:B------:R-:W5:Y:S01]  /*18790*/  LDL.64 R36, [R1+0xa20] ;  /* 0x000a200001247983 */ /* 0x000f620000100a00 */
[----:B----4-:R-:W-:-:S03]  /*187a0*/  IMAD.WIDE R12, R0, 0x2, R34 ;  /* 0x00000002000c7825 */ /* 0x010fc600078e0222 */
[----:B------:R-:W4:Y:S04]  /*187b0*/  LDL.64 R34, [R1+0xa00] ;  /* 0x000a000001227983 */ /* 0x000f280000100a00 */
        /* <DEDUP_REMOVED lines=10> */
[----:B------:R1:W4:Y:S01]  /*18860*/  LDG.E.U16 R77, desc[UR4][R220.64] ;  /* 0x00000004dc4d7981 */ /* 0x000322000c1e1500 */
[----:B0-----:R-:W-:-:S03]  /*18870*/  IMAD.WIDE R222, R0, 0x2, R52 ;  /* 0x0000000200de7825 */ /* 0x001fc600078e0234 */
[----:B------:R-:W4:Y:S01]  /*18880*/  LDL.64 R32, [R1+0x9f8] ;  /* 0x0009f80001207983 */ /* 0x000f220000100a00 */
[----:B--2---:R-:W-:-:S03]  /*18890*/  IMAD.WIDE R12, R0, 0x2, R42 ;  /* 0x00000002000c7825 */ /* 0x004fc600078e022a */
[----:B------:R3:W2:Y:S01]  /*188a0*/  LDG.E.U16 R118, desc[UR4][R222.64] ;  /* 0x00000004de767981 */ /* 0x0006a2000c1e1500 */
[----:B-1----:R-:W-:-:S03]  /*188b0*/  IMAD.WIDE R220, R0, 0x2, R40 ;  /* 0x0000000200dc7825 */ /* 0x002fc600078e0228 */
[----:B------:R-:W2:Y:S04]  /*188c0*/  LDL.64 R40, [R1+0x9d8] ;  /* 0x0009d80001287983 */ /* 0x000ea80000100a00 */
[----:B------:R5:W2:Y:S04]  /*188d0*/  LDG.E.U16 R116, desc[UR4][R12.64] ;  /* 0x000000040c747981 */ /* 0x000aa8000c1e1500 */
[----:B------:R-:W2:Y:S04]  /*188e0*/  LDL.64 R42, [R1+0x9e8] ;  /* 0x0009e800012a7983 */ /* 0x000ea80000100a00 */
[----:B------:R0:W2:Y:S04]  /*188f0*/  LDG.E.U16 R117, desc[UR4][R16.64] ;  /* 0x0000000410757981 */ /* 0x0000a8000c1e1500 */
[----:B------:R1:W2:Y:S04]  /*18900*/  LDG.E.U16 R119, desc[UR4][R14.64] ;  /* 0x000000040e777981 */ /* 0x0002a8000c1e1500 */
[----:B------:R-:W2:Y:S04]  /*18910*/  LDG.E.U16 R115, desc[UR4][R220.64] ;  /* 0x00000004dc737981 */ /* 0x000ea8000c1e1500 */
[----:B------:R-:W2:Y:S01]  /*18920*/  LDL.64 R52, [R1+0x928] ;  /* 0x0009280001347983 */ /* 0x000ea20000100a00 */
[----:B---3--:R-:W-:-:S03]  /*18930*/  IMAD.WIDE R222, R0, 0x2, R28 ;  /* 0x0000000200de7825 */ /* 0x008fc600078e021c */
[----:B------:R-:W3:Y:S01]  /*18940*/  LDL.64 R28, [R1+0x9e0] ;  /* 0x0009e000011c7983 */ /* 0x000ee20000100a00 */
[----:B-----5:R-:W-:-:S03]  /*18950*/  IMAD.WIDE R12, R0, 0x2, R24 ;  /* 0x00000002000c7825 */ /* 0x020fc600078e0218 */
[----:B------:R-:W5:Y:S01]  /*18960*/  LDL.64 R24, [R1+0x9c0] ;  /* 0x0009c00001187983 */ /* 0x000f620000100a00 */
[----:B0-----:R-:W-:-:S03]  /*18970*/  IMAD.WIDE R16, R0, 0x2, R38 ;  /* 0x0000000200107825 */ /* 0x001fc600078e0226 */
[----:B------:R-:W5:Y:S01]  /*18980*/  LDL.64 R38, [R1+0x9d0] ;  /* 0x0009d00001267983 */ /* 0x000f620000100a00 */
[----:B-1----:R-:W-:-:S03]  /*18990*/  IMAD.WIDE R14, R0, 0x2, R50 ;  /* 0x00000002000e7825 */ /* 0x002fc600078e0232 */
[----:B------:R4:W5:Y:S04]  /*189a0*/  LDG.E.U16 R74, desc[UR4][R16.64] ;  /* 0x00000004104a7981 */ /* 0x000968000c1e1500 */
[----:B------:R0:W5:Y:S04]  /*189b0*/  LDG.E.U16 R76, desc[UR4][R14.64] ;  /* 0x000000040e4c7981 */ /* 0x000168000c1e1500 */
[----:B------:R1:W5:Y:S01]  /*189c0*/  LDG.E.U16 R75, desc[UR4][R222.64] ;  /* 0x00000004de4b7981 */ /* 0x000362000c1e1500 */
[----:B----4-:R-:W-:-:S03]  /*189d0*/  IMAD.WIDE R16, R0, 0x2, R34 ;  /* 0x0000000200107825 */ /* 0x010fc600078e0222 */
[----:B------:R-:W4:Y:S01]  /*189e0*/  LDL.64 R34, [R1+0x9a8] ;  /* 0x0009a80001227983 */ /* 0x000f220000100a00 */
[----:B0-----:R-:W-:-:S03]  /*189f0*/  IMAD.WIDE R14, R0, 0x2, R36 ;  /* 0x00000002000e7825 */ /* 0x001fc600078e0224 */
[----:B------:R-:W4:Y:S04]  /*18a00*/  LDL.64 R36, [R1+0x9c8] ;  /* 0x0009c80001247983 */ /* 0x000f280000100a00 */
[----:B------:R0:W4:Y:S01]  /*18a10*/  LDG.E.U16 R73, desc[UR4][R12.64] ;  /* 0x000000040c497981 */ /* 0x000122000c1e1500 */
[----:B-1----:R-:W-:-:S03]  /*18a20*/  IMAD.WIDE R222, R0, 0x2, R48 ;  /* 0x0000000200de7825 */ /* 0x002fc600078e0230 */
[----:B------:R-:W4:Y:S01]  /*18a30*/  LDL.64 R48, [R1+0x9b0] ;  /* 0x0009b00001307983 */ /* 0x000f220000100a00 */
[----:B------:R-:W-:-:S03]  /*18a40*/  IMAD.WIDE R220, R0, 0x2, R46 ;  /* 0x0000000200dc7825 */ /* 0x000fc600078e022e */
[----:B------:R-:W4:Y:S01]  /*18a50*/  LDL.64 R46, [R1+0x990] ;  /* 0x00099000012e7983 */ /* 0x000f220000100a00 */
[----:B0-----:R-:W-:-:S03]  /*18a60*/  IMAD.WIDE R12, R0, 0x2, R30 ;  /* 0x00000002000c7825 */ /* 0x001fc600078e021e */
[----:B------:R0:W4:Y:S04]  /*18a70*/  LDG.E.U16 R114, desc[UR4][R14.64] ;  /* 0x000000040e727981 */ /* 0x000128000c1e1500 */
[----:B------:R2:W4:Y:S04]  /*18a80*/  LDG.E.U16 R111, desc[UR4][R12.64] ;  /* 0x000000040c6f7981 */ /* 0x000528000c1e1500 */
[----:B------:R-:W4:Y:S04]  /*18a90*/  LDL.64 R50, [R1+0x9b8] ;  /* 0x0009b80001327983 */ /* 0x000f280000100a00 */
[----:B------:R-:W4:Y:S01]  /*18aa0*/  LDL.64 R30, [R1+0x998] ;  /* 0x00099800011e7983 */ /* 0x000f220000100a00 */
[----:B0-----:R-:W-:-:S03]  /*18ab0*/  IMAD.WIDE R14, R0, 0x2, R32 ;  /* 0x00000002000e7825 */ /* 0x001fc600078e0220 */
[----:B------:R-:W4:Y:S04]  /*18ac0*/  LDL.64 R32, [R1+0x9a0] ;  /* 0x0009a00001207983 */ /* 0x000f280000100a00 */
[----:B------:R-:W4:Y:S01]  /*18ad0*/  LDG.E.U16 R71, desc[UR4][R14.64] ;  /* 0x000000040e477981 */ /* 0x000f22000c1e1500 */
[----:B--2---:R-:W-:-:S03]  /*18ae0*/  IMAD.WIDE R12, R0, 0x2, R40 ;  /* 0x00000002000c7825 */ /* 0x004fc600078e0228 */
[----:B------:R-:W2:Y:S04]  /*18af0*/  LDL.64 R40, [R1+0x978] ;  /* 0x0009780001287983 */ /* 0x000ea80000100a00 */
[----:B------:R-:W2:Y:S04]  /*18b00*/  LDG.E.U16 R68, desc[UR4][R12.64] ;  /* 0x000000040c447981 */ /* 0x000ea8000c1e1500 */
[----:B------:R0:W2:Y:S01]  /*18b10*/  LDG.E.U16 R112, desc[UR4][R16.64] ;  /* 0x0000000410707981 */ /* 0x0000a2000c1e1500 */
[-C--:B------:R-:W-:Y:S01]  /*18b20*/  FMUL R239, R184, R26.reuse ;  /* 0x0000001ab8ef7220 */ /* 0x080fe20000400000 */
[-C--:B------:R-:W-:Y:S01]  /*18b30*/  FMUL R238, R185, R26.reuse ;  /* 0x0000001ab9ee7220 */ /* 0x080fe20000400000 */
[-C--:B------:R-:W-:Y:S01]  /*18b40*/  FMUL R231, R188, R26.reuse ;  /* 0x0000001abce77220 */ /* 0x080fe20000400000 */
[-C--:B------:R-:W-:Y:S01]  /*18b50*/  FMUL R18, R189, R26.reuse ;  /* 0x0000001abd127220 */ /* 0x080fe20000400000 */
[-C--:B------:R-:W-:Y:S01]  /*18b60*/  FMUL R241, R190, R26.reuse ;  /* 0x0000001abef17220 */ /* 0x080fe20000400000 */
[-C--:B------:R-:W-:Y:S01]  /*18b70*/  FMUL R237, R192, R26.reuse ;  /* 0x0000001ac0ed7220 */ /* 0x080fe20000400000 */
[----:B------:R-:W-:Y:S01]  /*18b80*/  FMUL R236, R193, R26 ;  /* 0x0000001ac1ec7220 */ /* 0x000fe20000400000 */
[----:B------:R-:W1:Y:S01]  /*18b90*/  S2R R11, SR_TID.X ;  /* 0x00000000000b7919 */ /* 0x000e620000002100 */
[----:B0-----:R-:W-:-:S02]  /*18ba0*/  IMAD.WIDE R16, R0, 0x2, R42 ;  /* 0x0000000200107825 */ /* 0x001fc400078e022a */
[----:B------:R-:W2:Y:S04]  /*18bb0*/  LDL.64 R42, [R1+0x988] ;  /* 0x00098800012a7983 */ /* 0x000ea80000100a00 */
[----:B------:R0:W2:Y:S01]  /*18bc0*/  LDG.E.U16 R70, desc[UR4][R16.64] ;  /* 0x0000000410467981 */ /* 0x0000a2000c1e1500 */
[-C--:B------:R-:W-:Y:S01]  /*18bd0*/  FMUL R235, R194, R26.reuse ;  /* 0x0000001ac2eb7220 */ /* 0x080fe20000400000 */
[-C--:B------:R-:W-:Y:S01]  /*18be0*/  FMUL R234, R195, R26.reuse ;  /* 0x0000001ac3ea7220 */ /* 0x080fe20000400000 */
[-C--:B------:R-:W-:Y:S01]  /*18bf0*/  FMUL R233, R187, R26.reuse ;  /* 0x0000001abbe97220 */ /* 0x080fe20000400000 */
[-C--:B------:R-:W-:Y:S01]  /*18c00*/  FMUL R232, R191, R26.reuse ;  /* 0x0000001abfe87220 */ /* 0x080fe20000400000 */
[----:B------:R-:W2:Y:S01]  /*18c10*/  LDG.E.U16 R113, desc[UR4][R222.64] ;  /* 0x00000004de717981 */ /* 0x000ea2000c1e1500 */
[-C--:B------:R-:W-:Y:S01]  /*18c20*/  FMUL R240, R186, R26.reuse ;  /* 0x0000001abaf07220 */ /* 0x080fe20000400000 */
[----:B------:R-:W-:-:S02]  /*18c30*/  FMUL R230, R200, R26 ;  /* 0x0000001ac8e67220 */ /* 0x000fc40000400000 */
[----:B------:R-:W2:Y:S01]  /*18c40*/  LDG.E.U16 R72, desc[UR4][R220.64] ;  /* 0x00000004dc487981 */ /* 0x000ea2000c1e1500 */
[----:B---3--:R-:W-:-:S03]  /*18c50*/  IMAD.WIDE R14, R0, 0x2, R28 ;  /* 0x00000002000e7825 */ /* 0x008fc600078e021c */
[----:B------:R-:W3:Y:S01]  /*18c60*/  LDL.64 R28, [R1+0x980] ;  /* 0x00098000011c7983 */ /* 0x000ee20000100a00 */
[----:B-----5:R-:W-:-:S03]  /*18c70*/  IMAD.WIDE R12, R0, 0x2, R24 ;  /* 0x00000002000c7825 */ /* 0x020fc600078e0218 */
[----:B------:R-:W5:Y:S01]  /*18c80*/  LDL.64 R24, [R1+0x960] ;  /* 0x0009600001187983 */ /* 0x000f620000100a00 */
[----:B0-----:R-:W-:-:S03]  /*18c90*/  IMAD.WIDE R16, R0, 0x2, R38 ;  /* 0x0000000200107825 */ /* 0x001fc600078e0226 */
[----:B------:R-:W5:Y:S04]  /*18ca0*/  LDL.64 R38, [R1+0x970] ;  /* 0x0009700001267983 */ /* 0x000f680000100a00 */
[----:B------:R4:W5:Y:S04]  /*18cb0*/  LDG.E.U16 R108, desc[UR4][R12.64] ;  /* 0x000000040c6c7981 */ /* 0x000968000c1e1500 */
[----:B------:R0:W5:Y:S04]  /*18cc0*/  LDG.E.U16 R110, desc[UR4][R14.64] ;  /* 0x000000040e6e7981 */ /* 0x000168000c1e1500 */
[----:B------:R-:W5:Y:S01]  /*18cd0*/  LDG.E.U16 R109, desc[UR4][R16.64] ;  /* 0x00000004106d7981 */ /* 0x000f62000c1e1500 */
[----:B----4-:R-:W-:-:S03]  /*18ce0*/  IMAD.WIDE R12, R0, 0x2, R34 ;  /* 0x00000002000c7825 */ /* 0x010fc600078e0222 */
[----:B------:R-:W4:Y:S01]  /*18cf0*/  LDL.64 R34, [R1+0x958] ;  /* 0x0009580001227983 */ /* 0x000f220000100a00 */
[----:B0-----:R-:W-:-:S03]  /*18d00*/  IMAD.WIDE R14, R0, 0x2, R36 ;  /* 0x00000002000e7825 */ /* 0x001fc600078e0224 */
[----:B------:R0:W4:Y:S04]  /*18d10*/  LDG.E.U16 R65, desc[UR4][R12.64] ;  /* 0x000000040c417981 */ /* 0x000128000c1e1500 */
[----:B------:R1:W4:Y:S04]  /*18d20*/  LDG.E.U16 R67, desc[UR4][R14.64] ;  /* 0x000000040e437981 */ /* 0x000328000c1e1500 */
[----:B------:R-:W4:Y:S01]  /*18d30*/  LDL.64 R36, [R1+0x968] ;  /* 0x0009680001247983 */ /* 0x000f220000100a00 */
[----:B0-----:R-:W-:-:S03]  /*18d40*/  IMAD.WIDE R12, R0, 0x2, R46 ;  /* 0x00000002000c7825 */ /* 0x001fc600078e022e */
[----:B------:R-:W4:Y:S01]  /*18d50*/  LDL.64 R46, [R1+0x910] ;  /* 0x00091000012e7983 */ /* 0x000f220000100a00 */
[----:B-1----:R-:W-:-:S03]  /*18d60*/  IMAD.WIDE R14, R0, 0x2, R48 ;  /* 0x00000002000e7825 */ /* 0x002fc600078e0230 */
[----:B------:R-:W4:Y:S04]  /*18d70*/  LDG.E.U16 R105, desc[UR4][R12.64] ;  /* 0x000000040c697981 */ /* 0x000f28000c1e1500 */
[----:B------:R0:W4:Y:S01]  /*18d80*/  LDG.E.U16 R107, desc[UR4][R14.64] ;  /* 0x000000040e6b7981 */ /* 0x000122000c1e1500 */
[----:B------:R-:W-:-:S03]  /*18d90*/  IMAD.WIDE R16, R0, 0x2, R50 ;  /* 0x0000000200107825 */ /* 0x000fc600078e0232 */
[----:B------:R-:W4:Y:S04]  /*18da0*/  LDL.64 R48, [R1+0x918] ;  /* 0x0009180001307983 */ /* 0x000f280000100a00 */
[----:B------:R1:W4:Y:S01]  /*18db0*/  LDG.E.U16 R66, desc[UR4][R16.64] ;  /* 0x0000000410427981 */ /* 0x000322000c1e1500 */
[----:B0-----:R-:W-:-:S03]  /*18dc0*/  IMAD.WIDE R14, R0, 0x2, R30 ;  /* 0x00000002000e7825 */ /* 0x001fc600078e021e */
[----:B------:R-:W4:Y:S04]  /*18dd0*/  LDL.64 R30, [R1+0x948] ;  /* 0x00094800011e7983 */ /* 0x000f280000100a00 */
[----:B------:R-:W4:Y:S01]  /*18de0*/  LDG.E.U16 R64, desc[UR4][R14.64] ;  /* 0x000000040e407981 */ /* 0x000f22000c1e1500 */
[----:B--2---:R-:W-:-:S03]  /*18df0*/  IMAD.WIDE R12, R0, 0x2, R40 ;  /* 0x00000002000c7825 */ /* 0x004fc600078e0228 */
[----:B------:R-:W2:Y:S01]  /*18e00*/  LDL.64 R50, [R1+0x920] ;  /* 0x0009200001327983 */ /* 0x000ea20000100a00 */
[----:B-1----:R-:W-:-:S03]  /*18e10*/  IMAD.WIDE R16, R0, 0x2, R32 ;  /* 0x0000000200107825 */ /* 0x002fc600078e0220 */
[----:B------:R-:W2:Y:S04]  /*18e20*/  LDG.E.U16 R62, desc[UR4][R12.64] ;  /* 0x000000040c3e7981 */ /* 0x000ea8000c1e1500 */
[----:B------:R-:W2:Y:S04]  /*18e30*/  LDL.64 R32, [R1+0x950] ;  /* 0x0009500001207983 */ /* 0x000ea80000100a00 */
[----:B------:R0:W2:Y:S04]  /*18e40*/  LDG.E.U16 R106, desc[UR4][R16.64] ;  /* 0x00000004106a7981 */ /* 0x0000a8000c1e1500 */
[----:B------:R-:W2:Y:S01]  /*18e50*/  LDL.64 R40, [R1+0x900] ;  /* 0x0009000001287983 */ /* 0x000ea20000100a00 */
[----:B0-----:R-:W-:-:S03]  /*18e60*/  IMAD.WIDE R16, R0, 0x2, R42 ;  /* 0x0000000200107825 */ /* 0x001fc600078e022a */
[----:B------:R-:W2:Y:S04]  /*18e70*/  LDL.64 R42, [R1+0x908] ;  /* 0x00090800012a7983 */ /* 0x000ea80000100a00 */
[----:B------:R0:W2:Y:S01]  /*18e80*/  LDG.E.U16 R63, desc[UR4][R16.64] ;  /* 0x00000004103f7981 */ /* 0x0000a2000c1e1500 */
[----:B---3--:R-:W-:-:S03]  /*18e90*/  IMAD.WIDE R14, R0, 0x2, R28 ;  /* 0x00000002000e7825 */ /* 0x008fc600078e021c */
[----:B------:R-:W3:Y:S01]  /*18ea0*/  LDL.64 R28, [R1+0x930] ;  /* 0x00093000011c7983 */ /* 0x000ee20000100a00 */
[----:B-----5:R-:W-:-:S03]  /*18eb0*/  IMAD.WIDE R12, R0, 0x2, R24 ;  /* 0x00000002000c7825 */ /* 0x020fc600078e0218 */
[----:B------:R-:W5:Y:S01]  /*18ec0*/  LDL.64 R24, [R1+0x8f8] ;  /* 0x0008f80001187983 */ /* 0x000f620000100a00 */
[----:B0-----:R-:W-:-:S03]  /*18ed0*/  IMAD.WIDE R16, R0, 0x2, R38 ;  /* 0x0000000200107825 */ /* 0x001fc600078e0226 */
[----:B------:R-:W5:Y:S04]  /*18ee0*/  LDG.E.U16 R104, desc[UR4][R14.64] ;  /* 0x000000040e687981 */ /* 0x000f68000c1e1500 */
[----:B------:R4:W5:Y:S04]  /*18ef0*/  LDG.E.U16 R103, desc[UR4][R16.64] ;  /* 0x0000000410677981 */ /* 0x000968000c1e1500 */
[----:B------:R-:W5:Y:S04]  /*18f00*/  LDG.E.U16 R102, desc[UR4][R12.64] ;  /* 0x000000040c667981 */ /* 0x000f68000c1e1500 */
[----:B------:R-:W5:Y:S01]  /*18f10*/  LDL.64 R38, [R1+0x8f0] ;  /* 0x0008f00001267983 */ /* 0x000f620000100a00 */
[----:B----4-:R-:W-:-:S03]  /*18f20*/  IMAD.WIDE R16, R0, 0x2, R34 ;  /* 0x0000000200107825 */ /* 0x010fc600078e0222 */
[----:B------:R-:W4:Y:S04]  /*18f30*/  LDL.64 R34, [R1+0x8e0] ;  /* 0x0008e00001227983 */ /* 0x000f280000100a00 */
[----:B------:R0:W4:Y:S02]  /*18f40*/  LDG.E.U16 R60, desc[UR4][R16.64] ;  /* 0x00000004103c7981 */ /* 0x000124000c1e1500 */
[----:B0-----:R-:W-:-:S05]  /*18f50*/  IMAD.WIDE R16, R0, 0x2, R56 ;  /* 0x0000000200107825 */ /* 0x001fca00078e0238 */
[----:B------:R0:W4:Y:S01]  /*18f60*/  LDG.E.U16 R249, desc[UR4][R16.64] ;  /* 0x0000000410f97981 */ /* 0x000122000c1e1500 */
[----:B------:R-:W-:-:S03]  /*18f70*/  IMAD.WIDE R14, R0, 0x2, R36 ;  /* 0x00000002000e7825 */ /* 0x000fc600078e0224 */
[----:B------:R-:W4:Y:S04]  /*18f80*/  LDL.64 R36, [R1+0x8e8] ;  /* 0x0008e80001247983 */ /* 0x000f280000100a00 */
[----:B------:R-:W4:Y:S01]  /*18f90*/  LDG.E.U16 R61, desc[UR4][R14.64] ;  /* 0x000000040e3d7981 */ /* 0x000f22000c1e1500 */
[----:B0-----:R-:W-:-:S04]  /*18fa0*/  IMAD.WIDE R16, R0, 0x2, R52 ;  /* 0x0000000200107825 */ /* 0x001fc800078e0234 */
[C---:B------:R-:W-:Y:S01]  /*18fb0*/  IMAD.WIDE R12, R0.reuse, 0x2, R30 ;  /* 0x00000002000c7825 */ /* 0x040fe200078e021e */
[----:B------:R0:W4:Y:S04]  /*18fc0*/  LDG.E.U16 R57, desc[UR4][R16.64] ;  /* 0x0000000410397981 */ /* 0x000128000c1e1500 */
[----:B------:R-:W4:Y:S04]  /*18fd0*/  LDG.E.U16 R59, desc[UR4][R12.64] ;  /* 0x000000040c3b7981 */ /* 0x000f28000c1e1500 */
[----:B------:R-:W4:Y:S01]  /*18fe0*/  LDL.64 R30, [R1+0x8d0] ;  /* 0x0008d000011e7983 */ /* 0x000f220000100a00 */
[----:B0-----:R-:W-:-:S04]  /*18ff0*/  IMAD.WIDE R16, R0, 0x2, R46 ;  /* 0x0000000200107825 */ /* 0x001fc800078e022e */
[C---:B--2---:R-:W-:Y:S01]  /*19000*/  IMAD.WIDE R14, R0.reuse, 0x2, R32 ;  /* 0x00000002000e7825 */ /* 0x044fe200078e0220 */
[----:B------:R-:W2:Y:S04]  /*19010*/  LDG.E.U16 R246, desc[UR4][R16.64] ;  /* 0x0000000410f67981 */ /* 0x000ea8000c1e1500 */
[----:B------:R-:W2:Y:S04]  /*19020*/  LDL.64 R32, [R1+0x8d8] ;  /* 0x0008d80001207983 */ /* 0x000ea80000100a00 */
[----:B------:R0:W2:Y:S02]  /*19030*/  LDG.E.U16 R69, desc[UR4][R14.64] ;  /* 0x000000040e457981 */ /* 0x0000a4000c1e1500 */
[----:B0-----:R-:W-:-:S05]  /*19040*/  IMAD.WIDE R14, R0, 0x2, R54 ;  /* 0x00000002000e7825 */ /* 0x001fca00078e0236 */
[----:B------:R0:W2:Y:S02]  /*19050*/  LDG.E.U16 R58, desc[UR4][R14.64] ;  /* 0x000000040e3a7981 */ /* 0x0000a4000c1e1500 */
[----:B0-----:R-:W-:-:S05]  /*19060*/  IMAD.WIDE R14, R0, 0x2, R50 ;  /* 0x00000002000e7825 */ /* 0x001fca00078e0232 */
[----:B------:R0:W2:Y:S02]  /*19070*/  LDG.E.U16 R247, desc[UR4][R14.64] ;  /* 0x000000040ef77981 */ /* 0x0000a4000c1e1500 */
[----:B0-----:R-:W-:-:S04]  /*19080*/  IMAD.WIDE R14, R0, 0x2, R42 ;  /* 0x00000002000e7825 */ /* 0x001fc800078e022a */
[-C--:B------:R-:W-:Y:S01]  /*19090*/  FMUL R188, R205, R26.reuse ;  /* 0x0000001acdbc7220 */ /* 0x080fe20000400000 */
[-C--:B------:R-:W-:Y:S01]  /*190a0*/  FMUL R189, R204, R26.reuse ;  /* 0x0000001accbd7220 */ /* 0x080fe20000400000 */
[-C--:B------:R-:W-:Y:S01]  /*190b0*/  FMUL R190, R203, R26.reuse ;  /* 0x0000001acbbe7220 */ /* 0x080fe20000400000 */
[-C--:B------:R-:W-:Y:S01]  /*190c0*/  FMUL R192, R199, R26.reuse ;  /* 0x0000001ac7c07220 */ /* 0x080fe20000400000 */
[-C--:B------:R-:W-:Y:S01]  /*190d0*/  FMUL R193, R198, R26.reuse ;  /* 0x0000001ac6c17220 */ /* 0x080fe20000400000 */
[----:B------:R-:W-:Y:S01]  /*190e0*/  SHF.L.U32 R11, R11, 0x1, RZ ;  /* 0x000000010b0b7819 */ /* 0x000fe200000006ff */
[----:B------:R-:W-:Y:S01]  /*190f0*/  FMUL R194, R197, R26 ;  /* 0x0000001ac5c27220 */ /* 0x000fe20000400000 */
[----:B------:R-:W2:Y:S01]  /*19100*/  LDG.E.U16 R55, desc[UR4][R14.64] ;  /* 0x000000040e377981 */ /* 0x000ea2000c1e1500 */
[----:B---3--:R-:W-:-:S03]  /*19110*/  IMAD.WIDE R12, R0, 0x2, R28 ;  /* 0x00000002000c7825 */ /* 0x008fc600078e021c */
[----:B------:R-:W3:Y:S01]  /*19120*/  LDL.64 R28, [R1+0x8c8] ;  /* 0x0008c800011c7983 */ /* 0x000ee20000100a00 */
[----:B-----5:R-:W-:-:S03]  /*19130*/  IMAD.WIDE R16, R0, 0x2, R24 ;  /* 0x0000000200107825 */ /* 0x020fc600078e0218 */
[----:B------:R-:W5:Y:S04]  /*19140*/  LDL.LU R24, [R1+0x7a8] ;  /* 0x0007a80001187983 */ /* 0x000f680000300800 */
[----:B------:R-:W2:Y:S04]  /*19150*/  LDL.LU R25, [R1+0x7c4] ;  /* 0x0007c40001197983 */ /* 0x000ea80000300800 */
[----:B------:R-:W4:Y:S04]  /*19160*/  LDL.64 R158, [R1+0x8c0] ;  /* 0x0008c000019e7983 */ /* 0x000f280000100a00 */
[----:B------:R-:W3:Y:S04]  /*19170*/  LDL.64 R156, [R1+0x8b8] ;  /* 0x0008b800019c7983 */ /* 0x000ee80000100a00 */
[----:B------:R-:W5:Y:S04]  /*19180*/  LDL.64 R154, [R1+0x8b0] ;  /* 0x0008b000019a7983 */ /* 0x000f680000100a00 */
[----:B------:R0:W2:Y:S04]  /*19190*/  LDG.E.U16 R248, desc[UR4][R12.64] ;  /* 0x000000040cf87981 */ /* 0x0000a8000c1e1500 */
[----:B------:R-:W2:Y:S04]  /*191a0*/  LDL.64 R146, [R1+0x8a0] ;  /* 0x0008a00001927983 */ /* 0x000ea80000100a00 */
[----:B------:R-:W2:Y:S01]  /*191b0*/  LDL.64 R152, [R1+0x898] ;  /* 0x0008980001987983 */ /* 0x000ea20000100a00 */
[----:B0-----:R-:W-:-:S03]  /*191c0*/  IMAD.WIDE R12, R0, 0x2, R48 ;  /* 0x00000002000c7825 */ /* 0x001fc600078e0230 */
[----:B------:R-:W2:Y:S04]  /*191d0*/  LDL.64 R48, [R1+0x8a8] ;  /* 0x0008a80001307983 */ /* 0x000ea80000100a00 */
        /* <DEDUP_REMOVED lines=9> */
[----:B------:R-:W2:Y:S01]  /*19270*/  LDG.E.U16 R56, desc[UR4][R12.64] ;  /* 0x000000040c387981 */ /* 0x000ea2000c1e1500 */
[----:B------:R-:W-:Y:S01]  /*19280*/  LOP3.LUT R11, R11, 0x6, RZ, 0xc0, !PT ;  /* 0x000000060b0b7812 */ /* 0x000fe200078ec0ff */
[----:B------:R-:W-:Y:S01]  /*19290*/  FMUL R195, R196, R26 ;  /* 0x0000001ac4c37220 */ /* 0x000fe20000400000 */
[C---:B------:R-:W-:Y:S01]  /*192a0*/  IMAD.WIDE R14, R0.reuse, 0x2, R38 ;  /* 0x00000002000e7825 */ /* 0x040fe200078e0226 */
[----:B------:R-:W2:Y:S04]  /*192b0*/  LDG.E.U16 R54, desc[UR4][R16.64] ;  /* 0x0000000410367981 */ /* 0x000ea8000c1e1500 */
[----:B------:R-:W2:Y:S01]  /*192c0*/  LDG.E.U16 R244, desc[UR4][R14.64] ;  /* 0x000000040ef47981 */ /* 0x000ea2000c1e1500 */
[----:B----4-:R-:W-:-:S03]  /*192d0*/  IMAD.WIDE R184, R0, 0x2, R158 ;  /* 0x0000000200b87825 */ /* 0x010fc600078e029e */
[----:B------:R-:W4:Y:S04]  /*192e0*/  LDL.64 R158, [R1+0x838] ;  /* 0x00083800019e7983 */ /* 0x000f280000100a00 */
[----:B------:R3:W4:Y:S02]  /*192f0*/  LDG.E.U16 R205, desc[UR4][R184.64] ;  /* 0x00000004b8cd7981 */ /* 0x000724000c1e1500 */
[C---:B---3--:R-:W-:Y:S02]  /*19300*/  IMAD.WIDE R184, R0.reuse, 0x2, R156 ;  /* 0x0000000200b87825 */ /* 0x048fe400078e029c */
[----:B------:R-:W3:Y:S04]  /*19310*/  LDL.64 R156, [R1+0x830] ;  /* 0x00083000019c7983 */ /* 0x000ee80000100a00 */
[----:B------:R5:W3:Y:S02]  /*19320*/  LDG.E.U16 R50, desc[UR4][R184.64] ;  /* 0x00000004b8327981 */ /* 0x000ae4000c1e1500 */
[----:B-----5:R-:W-:-:S02]  /*19330*/  IMAD.WIDE R184, R0, 0x2, R154 ;  /* 0x0000000200b87825 */ /* 0x020fc400078e029a */
[----:B------:R-:W5:Y:S04]  /*19340*/  LDL.64 R154, [R1+0x828] ;  /* 0x00082800019a7983 */ /* 0x000f680000100a00 */
[----:B------:R2:W5:Y:S02]  /*19350*/  LDG.E.U16 R204, desc[UR4][R184.64] ;  /* 0x00000004b8cc7981 */ /* 0x000564000c1e1500 */
[----:B--2---:R-:W-:-:S05]  /*19360*/  IMAD.WIDE R184, R0, 0x2, R48 ;  /* 0x0000000200b87825 */ /* 0x004fca00078e0230 */
[----:B------:R0:W2:Y:S02]  /*19370*/  LDG.E.U16 R49, desc[UR4][R184.64] ;  /* 0x00000004b8317981 */ /* 0x0000a4000c1e1500 */
[C---:B0-----:R-:W-:Y:S02]  /*19380*/  IMAD.WIDE R184, R0.reuse, 0x2, R146 ;  /* 0x0000000200b87825 */ /* 0x041fe400078e0292 */
[----:B------:R-:W4:Y:S04]  /*19390*/  LDL.64 R146, [R1+0x870] ;  /* 0x0008700001927983 */ /* 0x000f280000100a00 */
[----:B------:R0:W2:Y:S02]  /*193a0*/  LDG.E.U16 R203, desc[UR4][R184.64] ;  /* 0x00000004b8cb7981 */ /* 0x0000a4000c1e1500 */
[----:B0-----:R-:W-:-:S02]  /*193b0*/  IMAD.WIDE R184, R0, 0x2, R152 ;  /* 0x0000000200b87825 */ /* 0x001fc400078e0298 */
[----:B------:R-:W2:Y:S04]  /*193c0*/  LDL.64 R152, [R1+0x820] ;  /* 0x0008200001987983 */ /* 0x000ea80000100a00 */
[----:B------:R0:W2:Y:S02]  /*193d0*/  LDG.E.U16 R48, desc[UR4][R184.64] ;  /* 0x00000004b8307981 */ /* 0x0000a4000c1e1500 */
[----:B0-----:R-:W-:-:S05]  /*193e0*/  IMAD.WIDE R184, R0, 0x2, R46 ;  /* 0x0000000200b87825 */ /* 0x001fca00078e022e */
[----:B------:R0:W2:Y:S02]  /*193f0*/  LDG.E.U16 R199, desc[UR4][R184.64] ;  /* 0x00000004b8c77981 */ /* 0x0000a4000c1e1500 */
[C---:B0-----:R-:W-:Y:S02]  /*19400*/  IMAD.WIDE R184, R0.reuse, 0x2, R42 ;  /* 0x0000000200b87825 */ /* 0x041fe400078e022a */
[----:B------:R-:W3:Y:S04]  /*19410*/  LDL.64 R42, [R1+0x858] ;  /* 0x00085800012a7983 */ /* 0x000ee80000100a00 */
[----:B------:R0:W2:Y:S02]  /*19420*/  LDG.E.U16 R47, desc[UR4][R184.64] ;  /* 0x00000004b82f7981 */ /* 0x0000a4000c1e1500 */
[----:B0-----:R-:W-:-:S02]  /*19430*/  IMAD.WIDE R184, R0, 0x2, R150 ;  /* 0x0000000200b87825 */ /* 0x001fc400078e0296 */
[----:B------:R-:W2:Y:S04]  /*19440*/  LDL.64 R150, [R1+0x818] ;  /* 0x0008180001967983 */ /* 0x000ea80000100a00 */
[----:B------:R0:W2:Y:S02]  /*19450*/  LDG.E.U16 R198, desc[UR4][R184.64] ;  /* 0x00000004b8c67981 */ /* 0x0000a4000c1e1500 */
[C---:B0-----:R-:W-:Y:S02]  /*19460*/  IMAD.WIDE R184, R0.reuse, 0x2, R148 ;  /* 0x0000000200b87825 */ /* 0x041fe400078e0294 */
[----:B------:R-:W2:Y:S02]  /*19470*/  LDL.64 R148, [R1+0x810] ;  /* 0x0008100001947983 */ /* 0x000ea40000100a00 */
[----:B------:R-:W-:-:S02]  /*19480*/  IMAD.WIDE R12, R0, 0x2, R40 ;  /* 0x00000002000c7825 */ /* 0x000fc400078e0228 */
[----:B------:R-:W2:Y:S04]  /*19490*/  LDG.E.U16 R46, desc[UR4][R184.64] ;  /* 0x00000004b82e7981 */ /* 0x000ea8000c1e1500 */
[----:B------:R0:W2:Y:S02]  /*194a0*/  LDG.E.U16 R245, desc[UR4][R12.64] ;  /* 0x000000040cf57981 */ /* 0x0000a4000c1e1500 */
[----:B0-----:R-:W-:-:S05]  /*194b0*/  IMAD.WIDE R12, R0, 0x2, R36 ;  /* 0x00000002000c7825 */ /* 0x001fca00078e0224 */
[----:B------:R0:W2:Y:S01]  /*194c0*/  LDG.E.U16 R53, desc[UR4][R12.64] ;  /* 0x000000040c357981 */ /* 0x0000a2000c1e1500 */
[----:B------:R-:W-:Y:S01]  /*194d0*/  IADD3 R11, P1, R11, R24, RZ ;  /* 0x000000180b0b7210 */ /* 0x000fe20007f3e0ff */
[----:B0-----:R-:W-:-:S05]  /*194e0*/  IMAD.WIDE R12, R0, 0x2, R30 ;  /* 0x00000002000c7825 */ /* 0x001fca00078e021e */
[----:B------:R0:W2:Y:S01]  /*194f0*/  LDG.E.U16 R242, desc[UR4][R12.64] ;  /* 0x000000040cf27981 */ /* 0x0000a2000c1e1500 */
[CC--:B------:R-:W-:Y:S01]  /*19500*/  ISETP.GE.U32.AND P5, PT, R11.reuse, R10.reuse, PT ;  /* 0x0000000a0b00720c */ /* 0x0c0fe20003fa6070 */
[----:B0-----:R-:W-:Y:S01]  /*19510*/  IMAD.WIDE R12, R0, 0x2, R28 ;  /* 0x00000002000c7825 */ /* 0x001fe200078e021c */
[----:B------:R-:W-:-:S04]  /*19520*/  ISETP.GT.U32.AND P0, PT, R11, R10, PT ;  /* 0x0000000a0b00720c */ /* 0x000fc80003f04070 */
[----:B------:R0:W2:Y:S01]  /*19530*/  LDG.E.U16 R51, desc[UR4][R12.64] ;  /* 0x000000040c337981 */ /* 0x0000a2000c1e1500 */
[C---:B------:R-:W-:Y:S02]  /*19540*/  IADD3 R225, P2, R11.reuse, 0x9, RZ ;  /* 0x000000090be17810 */ /* 0x040fe40007f5e0ff */
[----:B0-----:R-:W-:Y:S02]  /*19550*/  IADD3.X R12, RZ, R25, RZ, P1, !PT ;  /* 0x00000019ff0c7210 */ /* 0x001fe40000ffe4ff */
[----:B------:R-:W-:Y:S02]  /*19560*/  LOP3.LUT R13, R10, 0x8, RZ, 0xfc, !PT ;  /* 0x000000080a0d7812 */ /* 0x000fe400078efcff */
[C---:B------:R-:W-:Y:S02]  /*19570*/  ISETP.GE.U32.AND.EX P5, PT, R12.reuse, RZ, PT, P5 ;  /* 0x000000ff0c00720c */ /* 0x040fe40003fa6150 */
[----:B------:R-:W-:Y:S02]  /*19580*/  ISETP.GE.U32.AND P4, PT, R11, R13, PT ;  /* 0x0000000d0b00720c */ /* 0x000fe40003f86070 */
[----:B------:R-:W-:-:S02]  /*19590*/  ISETP.GT.U32.AND.EX P0, PT, R12, RZ, PT, P0 ;  /* 0x000000ff0c00720c */ /* 0x000fc40003f04100 */
[----:B------:R-:W-:Y:S02]  /*195a0*/  FSEL R238, R238, -INF , !P5 ;  /* 0xff800000eeee7808 */ /* 0x000fe40006800000 */
[----:B------:R-:W-:Y:S02]  /*195b0*/  ISETP.GE.U32.AND.EX P4, PT, R12, RZ, PT, P4 ;  /* 0x000000ff0c00720c */ /* 0x000fe40003f86140 */
[-C--:B------:R-:W-:Y:S02]  /*195c0*/  ISETP.GT.U32.AND P5, PT, R225, R13.reuse, PT ;  /* 0x0000000de100720c */ /* 0x080fe40003fa4070 */
[----:B------:R-:W-:Y:S01]  /*195d0*/  IADD3.X R39, RZ, R12, RZ, P2, !PT ;  /* 0x0000000cff277210 */ /* 0x000fe200017fe4ff */
[----:B------:R-:W-:Y:S01]  /*195e0*/  IMAD.WIDE R14, R0, 0x2, R32 ;  /* 0x00000002000e7825 */ /* 0x000fe200078e0220 */
[----:B------:R-:W-:Y:S02]  /*195f0*/  ISETP.GT.U32.AND P6, PT, R11, R13, PT ;  /* 0x0000000d0b00720c */ /* 0x000fe40003fc4070 */
[----:B------:R-:W-:-:S02]  /*19600*/  FSEL R239, R239, -INF , !P0 ;  /* 0xff800000efef7808 */ /* 0x000fc40004000000 */
[----:B------:R-:W-:Y:S01]  /*19610*/  FSEL R241, R241, -INF , !P0 ;  /* 0xff800000f1f17808 */ /* 0x000fe20004000000 */
[----:B------:R-:W2:Y:S01]  /*19620*/  LDG.E.U16 R52, desc[UR4][R14.64] ;  /* 0x000000040e347981 */ /* 0x000ea2000c1e1500 */
[----:B------:R-:W-:Y:S02]  /*19630*/  ISETP.GT.U32.AND P0, PT, R225, R10, PT ;  /* 0x0000000ae100720c */ /* 0x000fe40003f04070 */
[----:B------:R-:W-:Y:S02]  /*19640*/  FSEL R233, R233, -INF , !P4 ;  /* 0xff800000e9e97808 */ /* 0x000fe40006000000 */
[----:B------:R-:W-:Y:S02]  /*19650*/  ISETP.GT.U32.AND.EX P5, PT, R39, RZ, PT, P5 ;  /* 0x000000ff2700720c */ /* 0x000fe40003fa4150 */
[C---:B------:R-:W-:Y:S02]  /*19660*/  IADD3 R223, P4, R11.reuse, 0x11, RZ ;  /* 0x000000110bdf7810 */ /* 0x040fe40007f9e0ff */
[----:B------:R-:W-:-:S02]  /*19670*/  IADD3 R227, P1, R11, 0x8, RZ ;  /* 0x000000080be37810 */ /* 0x000fc40007f3e0ff */
[----:B------:R-:W-:Y:S02]  /*19680*/  ISETP.GT.U32.AND.EX P6, PT, R12, RZ, PT, P6 ;  /* 0x000000ff0c00720c */ /* 0x000fe40003fc4160 */
[----:B------:R-:W-:Y:S02]  /*19690*/  ISETP.GT.U32.AND.EX P0, PT, R39, RZ, PT, P0 ;  /* 0x000000ff2700720c */ /* 0x000fe40003f04100 */
[----:B------:R-:W-:Y:S02]  /*196a0*/  FSEL R232, R232, -INF , !P5 ;  /* 0xff800000e8e87808 */ /* 0x000fe40006800000 */
[----:B------:R-:W-:Y:S02]  /*196b0*/  ISETP.GT.U32.AND P5, PT, R223, R13, PT ;  /* 0x0000000ddf00720c */ /* 0x000fe40003fa4070 */
[----:B------:R-:W-:Y:S02]  /*196c0*/  IADD3.X R37, RZ, R12, RZ, P4, !PT ;  /* 0x0000000cff257210 */ /* 0x000fe400027fe4ff */
[----:B------:R-:W-:-:S02]  /*196d0*/  ISETP.GT.U32.AND P3, PT, R227, R10, PT ;  /* 0x0000000ae300720c */ /* 0x000fc40003f64070 */
[----:B------:R-:W-:Y:S02]  /*196e0*/  FSEL R240, R240, -INF , !P6 ;  /* 0xff800000f0f07808 */ /* 0x000fe40007000000 */
[----:B------:R-:W-:Y:S02]  /*196f0*/  IADD3.X R40, RZ, R12, RZ, P1, !PT ;  /* 0x0000000cff287210 */ /* 0x000fe40000ffe4ff */
[C---:B------:R-:W-:Y:S02]  /*19700*/  IADD3 R226, P6, R11.reuse, 0x10, RZ ;  /* 0x000000100be27810 */ /* 0x040fe40007fde0ff */
[----:B------:R-:W-:Y:S02]  /*19710*/  FSEL R18, R18, -INF , !P0 ;  /* 0xff80000012127808 */ /* 0x000fe40004000000 */
[----:B------:R-:W-:Y:S02]  /*19720*/  IADD3 R224, P0, R11, 0x18, RZ ;  /* 0x000000180be07810 */ /* 0x000fe40007f1e0ff */
[----:B------:R-:W-:-:S02]  /*19730*/  ISETP.GT.U32.AND.EX P5, PT, R37, RZ, PT, P5 ;  /* 0x000000ff2500720c */ /* 0x000fc40003fa4150 */
[----:B------:R-:W-:Y:S02]  /*19740*/  ISETP.GT.U32.AND.EX P3, PT, R40, RZ, PT, P3 ;  /* 0x000000ff2800720c */ /* 0x000fe40003f64130 */
[----:B------:R-:W-:Y:S02]  /*19750*/  ISETP.GT.U32.AND P1, PT, R226, R10, PT ;  /* 0x0000000ae200720c */ /* 0x000fe40003f24070 */
[----:B------:R-:W-:Y:S02]  /*19760*/  IADD3.X R38, RZ, R12, RZ, P6, !PT ;  /* 0x0000000cff267210 */ /* 0x000fe400037fe4ff */
[----:B------:R-:W-:Y:S02]  /*19770*/  ISETP.GT.U32.AND P6, PT, R224, R10, PT ;  /* 0x0000000ae000720c */ /* 0x000fe40003fc4070 */
[----:B------:R-:W-:Y:S02]  /*19780*/  IADD3.X R36, RZ, R12, RZ, P0, !PT ;  /* 0x0000000cff247210 */ /* 0x000fe400007fe4ff */
[----:B------:R-:W-:-:S02]  /*19790*/  FSEL R234, R234, -INF , !P5 ;  /* 0xff800000eaea7808 */ /* 0x000fc40006800000 */
[----:B------:R-:W-:Y:S02]  /*197a0*/  FSEL R231, R231, -INF , !P3 ;  /* 0xff800000e7e77808 */ /* 0x000fe40005800000 */
[----:B------:R-:W-:Y:S02]  /*197b0*/  IADD3 R222, P5, R11, 0x20, RZ ;  /* 0x000000200bde7810 */ /* 0x000fe40007fbe0ff */
[----:B------:R-:W-:Y:S02]  /*197c0*/  ISETP.GT.U32.AND P3, PT, R223, R10, PT ;  /* 0x0000000adf00720c */ /* 0x000fe40003f64070 */
[----:B------:R-:W-:Y:S01]  /*197d0*/  ISETP.GT.U32.AND.EX P1, PT, R38, RZ, PT, P1 ;  /* 0x000000ff2600720c */ /* 0x000fe20003f24110 */
[----:B------:R-:W-:Y:S01]  /*197e0*/  IMAD.WIDE R16, R0, 0x2, R34 ;  /* 0x0000000200107825 */ /* 0x000fe200078e0222 */
[----:B------:R-:W-:Y:S02]  /*197f0*/  ISETP.GT.U32.AND P4, PT, R224, R13, PT ;  /* 0x0000000de000720c */ /* 0x000fe40003f84070 */
[----:B------:R-:W-:-:S02]  /*19800*/  ISETP.GT.U32.AND.EX P6, PT, R36, RZ, PT, P6 ;  /* 0x000000ff2400720c */ /* 0x000fc40003fc4160 */
[----:B------:R-:W-:Y:S01]  /*19810*/  ISETP.GT.U32.AND P0, PT, R222, R10, PT ;  /* 0x0000000ade00720c */ /* 0x000fe20003f04070 */
[----:B------:R-:W-:Y:S01]  /*19820*/  FMUL R229, R201, R26 ;  /* 0x0000001ac9e57220 */ /* 0x000fe20000400000 */
[----:B------:R-:W-:Y:S01]  /*19830*/  IADD3.X R34, RZ, R12, RZ, P5, !PT ;  /* 0x0000000cff227210 */ /* 0x000fe20002ffe4ff */
[----:B------:R-:W-:Y:S01]  /*19840*/  FMUL R191, R202, R26 ;  /* 0x0000001acabf7220 */ /* 0x000fe20000400000 */
[----:B------:R-:W-:Y:S01]  /*19850*/  ISETP.GT.U32.AND.EX P3, PT, R37, RZ, PT, P3 ;  /* 0x000000ff2500720c */ /* 0x000fe20003f64130 */
[----:B------:R-:W2:Y:S01]  /*19860*/  LDG.E.U16 R243, desc[UR4][R16.64] ;  /* 0x0000000410f37981 */ /* 0x000ea2000c1e1500 */
[----:B------:R-:W-:Y:S02]  /*19870*/  FSEL R237, R237, -INF , !P1 ;  /* 0xff800000eded7808 */ /* 0x000fe40004800000 */
[----:B------:R-:W-:Y:S02]  /*19880*/  IADD3 R221, P1, R11, 0x19, RZ ;  /* 0x000000190bdd7810 */ /* 0x000fe40007f3e0ff */
[----:B------:R-:W-:-:S02]  /*19890*/  ISETP.GT.U32.AND.EX P4, PT, R36, RZ, PT, P4 ;  /* 0x000000ff2400720c */ /* 0x000fc40003f84140 */
[----:B------:R-:W-:Y:S02]  /*198a0*/  FSEL R195, R195, -INF , !P6 ;  /* 0xff800000c3c37808 */ /* 0x000fe40007000000 */
[----:B------:R-:W-:Y:S02]  /*198b0*/  IADD3 R219, P6, R11, 0x21, RZ ;  /* 0x000000210bdb7810 */ /* 0x000fe40007fde0ff */
[----:B------:R-:W-:Y:S02]  /*198c0*/  ISETP.GT.U32.AND.EX P0, PT, R34, RZ, PT, P0 ;  /* 0x000000ff2200720c */ /* 0x000fe40003f04100 */
[----:B------:R-:W-:Y:S02]  /*198d0*/  FSEL R236, R236, -INF , !P3 ;  /* 0xff800000ecec7808 */ /* 0x000fe40005800000 */
[-C--:B------:R-:W-:Y:S02]  /*198e0*/  ISETP.GT.U32.AND P2, PT, R226, R13.reuse, PT ;  /* 0x0000000de200720c */ /* 0x080fe40003f44070 */
[----:B------:R-:W-:-:S02]  /*198f0*/  ISETP.GT.U32.AND P3, PT, R221, R13, PT ;  /* 0x0000000ddd00720c */ /* 0x000fc40003f64070 */
[----:B------:R-:W-:Y:S02]  /*19900*/  IADD3.X R35, RZ, R12, RZ, P1, !PT ;  /* 0x0000000cff237210 */ /* 0x000fe40000ffe4ff */
[----:B------:R-:W-:Y:S01]  /*19910*/  FSEL R193, R193, -INF , !P4 ;  /* 0xff800000c1c17808 */ /* 0x000fe20006000000 */
[C---:B----4-:R-:W-:Y:S02]  /*19920*/  IMAD.WIDE R184, R0.reuse, 0x2, R146 ;  /* 0x0000000200b87825 */ /* 0x050fe400078e0292 */
[----:B------:R-:W4:Y:S04]  /*19930*/  LDL.64 R146, [R1+0x808] ;  /* 0x0008080001927983 */ /* 0x000f280000100a00 */
[----:B------:R0:W4:Y:S02]  /*19940*/  LDG.E.U16 R197, desc[UR4][R184.64] ;  /* 0x00000004b8c57981 */ /* 0x000124000c1e1500 */
[----:B0-----:R-:W-:-:S05]  /*19950*/  IMAD.WIDE R184, R0, 0x2, R168 ;  /* 0x0000000200b87825 */ /* 0x001fca00078e02a8 */
[----:B------:R0:W4:Y:S02]  /*19960*/  LDG.E.U16 R45, desc[UR4][R184.64] ;  /* 0x00000004b82d7981 */ /* 0x000124000c1e1500 */
[----:B0-----:R-:W-:-:S05]  /*19970*/  IMAD.WIDE R184, R0, 0x2, R166 ;  /* 0x0000000200b87825 */ /* 0x001fca00078e02a6 */
[----:B------:R3:W4:Y:S02]  /*19980*/  LDG.E.U16 R196, desc[UR4][R184.64] ;  /* 0x00000004b8c47981 */ /* 0x000724000c1e1500 */
[----:B---3--:R-:W-:-:S05]  /*19990*/  IMAD.WIDE R184, R0, 0x2, R42 ;  /* 0x0000000200b87825 */ /* 0x008fca00078e022a */
[----:B------:R0:W3:Y:S02]  /*199a0*/  LDG.E.U16 R43, desc[UR4][R184.64] ;  /* 0x00000004b82b7981 */ /* 0x0000e4000c1e1500 */
[----:B0-----:R-:W-:-:S05]  /*199b0*/  IMAD.WIDE R184, R0, 0x2, R164 ;  /* 0x0000000200b87825 */ /* 0x001fca00078e02a4 */
[----:B------:R0:W3:Y:S02]  /*199c0*/  LDG.E.U16 R14, desc[UR4][R184.64] ;  /* 0x00000004b80e7981 */ /* 0x0000e4000c1e1500 */
[----:B0-----:R-:W-:-:S05]  /*199d0*/  IMAD.WIDE R184, R0, 0x2, R162 ;  /* 0x0000000200b87825 */ /* 0x001fca00078e02a2 */
[----:B------:R0:W3:Y:S02]  /*199e0*/  LDG.E.U16 R42, desc[UR4][R184.64] ;  /* 0x00000004b82a7981 */ /* 0x0000e4000c1e1500 */
[----:B0-----:R-:W-:-:S05]  /*199f0*/  IMAD.WIDE R184, R0, 0x2, R160 ;  /* 0x0000000200b87825 */ /* 0x001fca00078e02a0 */
[----:B------:R0:W3:Y:S01]  /*19a00*/  LDG.E.U16 R187, desc[UR4][R184.64] ;  /* 0x00000004b8bb7981 */ /* 0x0000e2000c1e1500 */
[----:B------:R-:W-:Y:S01]  /*19a10*/  ISETP.GT.U32.AND P4, PT, R219, R10, PT ;  /* 0x0000000adb00720c */ /* 0x000fe20003f84070 */
[----:B0-----:R-:W-:Y:S01]  /*19a20*/  IMAD.WIDE R184, R0, 0x2, R158 ;  /* 0x0000000200b87825 */ /* 0x001fe200078e029e */
[----:B------:R-:W-:-:S04]  /*19a30*/  IADD3.X R33, RZ, R12, RZ, P6, !PT ;  /* 0x0000000cff217210 */ /* 0x000fc800037fe4ff */
[----:B------:R0:W3:Y:S01]  /*19a40*/  LDG.E.U16 R41, desc[UR4][R184.64] ;  /* 0x00000004b8297981 */ /* 0x0000e2000c1e1500 */
[----:B------:R-:W-:Y:S02]  /*19a50*/  FSEL R230, R230, -INF , !P0 ;  /* 0xff800000e6e67808 */ /* 0x000fe40004000000 */
[----:B------:R-:W-:Y:S02]  /*19a60*/  IADD3 R200, P0, R11, 0x29, RZ ;  /* 0x000000290bc87810 */ /* 0x000fe40007f1e0ff */
[----:B------:R-:W-:Y:S01]  /*19a70*/  ISETP.GT.U32.AND.EX P2, PT, R38, RZ, PT, P2 ;  /* 0x000000ff2600720c */ /* 0x000fe20003f44120 */
[----:B0-----:R-:W-:Y:S01]  /*19a80*/  IMAD.WIDE R184, R0, 0x2, R156 ;  /* 0x0000000200b87825 */ /* 0x001fe200078e029c */
[----:B------:R-:W-:Y:S02]  /*19a90*/  ISETP.GT.U32.AND.EX P3, PT, R35, RZ, PT, P3 ;  /* 0x000000ff2300720c */ /* 0x000fe40003f64130 */
[----:B------:R-:W-:Y:S02]  /*19aa0*/  ISETP.GT.U32.AND.EX P4, PT, R33, RZ, PT, P4 ;  /* 0x000000ff2100720c */ /* 0x000fe40003f84140 */
[----:B------:R5:W3:Y:S01]  /*19ab0*/  LDG.E.U16 R186, desc[UR4][R184.64] ;  /* 0x00000004b8ba7981 */ /* 0x000ae2000c1e1500 */
[----:B------:R-:W-:-:S02]  /*19ac0*/  IADD3.X R31, RZ, R12, RZ, P0, !PT ;  /* 0x0000000cff1f7210 */ /* 0x000fc400007fe4ff */
[----:B------:R-:W-:Y:S02]  /*19ad0*/  FSEL R235, R235, -INF , !P2 ;  /* 0xff800000ebeb7808 */ /* 0x000fe40005000000 */
[----:B------:R-:W-:Y:S02]  /*19ae0*/  FSEL R192, R192, -INF , !P3 ;  /* 0xff800000c0c07808 */ /* 0x000fe40005800000 */
[----:B------:R-:W-:Y:S01]  /*19af0*/  IADD3 R202, P0, R11, 0x31, RZ ;  /* 0x000000310bca7810 */ /* 0x000fe20007f1e0ff */
[----:B-----5:R-:W-:Y:S01]  /*19b00*/  IMAD.WIDE R184, R0, 0x2, R154 ;  /* 0x0000000200b87825 */ /* 0x020fe200078e029a */
[----:B------:R-:W-:Y:S02]  /*19b10*/  ISETP.GT.U32.AND P2, PT, R221, R10, PT ;  /* 0x0000000add00720c */ /* 0x000fe40003f44070 */
[----:B------:R-:W-:Y:S02]  /*19b20*/  ISETP.GT.U32.AND P1, PT, R222, R13, PT ;  /* 0x0000000dde00720c */ /* 0x000fe40003f24070 */
[----:B------:R-:W-:Y:S01]  /*19b30*/  IADD3 R220, P3, R11, 0x28, RZ ;  /* 0x000000280bdc7810 */ /* 0x000fe20007f7e0ff */
[----:B------:R2:W5:Y:S01]  /*19b40*/  LDG.E.U16 R252, desc[UR4][R184.64] ;  /* 0x00000004b8fc7981 */ /* 0x000562000c1e1500 */
[----:B------:R-:W-:-:S02]  /*19b50*/  FSEL R229, R229, -INF , !P4 ;  /* 0xff800000e5e57808 */ /* 0x000fc40006000000 */
[----:B------:R-:W-:Y:S02]  /*19b60*/  IADD3 R201, P4, R11, 0x30, RZ ;  /* 0x000000300bc97810 */ /* 0x000fe40007f9e0ff */
[-C--:B------:R-:W-:Y:S02]  /*19b70*/  IADD3.X R29, RZ, R12.reuse, RZ, P0, !PT ;  /* 0x0000000cff1d7210 */ /* 0x080fe400007fe4ff */
[----:B------:R-:W-:Y:S01]  /*19b80*/  ISETP.GT.U32.AND.EX P2, PT, R35, RZ, PT, P2 ;  /* 0x000000ff2300720c */ /* 0x000fe20003f44120 */
[----:B--2---:R-:W-:Y:S01]  /*19b90*/  IMAD.WIDE R184, R0, 0x2, R152 ;  /* 0x0000000200b87825 */ /* 0x004fe200078e0298 */
[----:B------:R-:W-:Y:S02]  /*19ba0*/  ISETP.GT.U32.AND.EX P1, PT, R34, RZ, PT, P1 ;  /* 0x000000ff2200720c */ /* 0x000fe40003f24110 */
[----:B------:R-:W-:Y:S02]  /*19bb0*/  IADD3.X R32, RZ, R12, RZ, P3, !PT ;  /* 0x0000000cff207210 */ /* 0x000fe40001ffe4ff */
[----:B------:R-:W-:Y:S01]  /*19bc0*/  ISETP.GT.U32.AND P0, PT, R202, R10, PT ;  /* 0x0000000aca00720c */ /* 0x000fe20003f04070 */
[----:B------:R-:W-:Y:S01]  /*19bd0*/  FMUL R209, R209, R26 ;  /* 0x0000001ad1d17220 */ /* 0x000fe20000400000 */
[----:B------:R-:W-:Y:S01]  /*19be0*/  ISETP.GT.U32.AND P3, PT, R201, R10, PT ;  /* 0x0000000ac900720c */ /* 0x000fe20003f64070 */
[----:B------:R0:W2:Y:S01]  /*19bf0*/  LDG.E.U16 R17, desc[UR4][R184.64] ;  /* 0x00000004b8117981 */ /* 0x0000a2000c1e1500 */
[----:B------:R-:W-:Y:S01]  /*19c00*/  IADD3.X R30, RZ, R12, RZ, P4, !PT ;  /* 0x0000000cff1e7210 */ /* 0x000fe200027fe4ff */
[----:B------:R-:W-:Y:S01]  /*19c10*/  FMUL R228, R208, R26 ;  /* 0x0000001ad0e47220 */ /* 0x000fe20000400000 */
[----:B------:R-:W-:-:S02]  /*19c20*/  FSEL R194, R194, -INF , !P2 ;  /* 0xff800000c2c27808 */ /* 0x000fc40005000000 */
[----:B------:R-:W-:Y:S02]  /*19c30*/  FSEL R191, R191, -INF , !P1 ;  /* 0xff800000bfbf7808 */ /* 0x000fe40004800000 */
[----:B------:R-:W-:Y:S02]  /*19c40*/  ISETP.GT.U32.AND.EX P0, PT, R29, RZ, PT, P0 ;  /* 0x000000ff1d00720c */ /* 0x000fe40003f04100 */
[----:B------:R-:W-:Y:S01]  /*19c50*/  ISETP.GT.U32.AND P2, PT, R219, R13, PT ;  /* 0x0000000ddb00720c */ /* 0x000fe20003f44070 */
[----:B0-----:R-:W-:Y:S01]  /*19c60*/  IMAD.WIDE R184, R0, 0x2, R150 ;  /* 0x0000000200b87825 */ /* 0x001fe200078e0296 */
[-C--:B------:R-:W-:Y:S02]  /*19c70*/  ISETP.GT.U32.AND P5, PT, R220, R10.reuse, PT ;  /* 0x0000000adc00720c */ /* 0x080fe40003fa4070 */
[----:B------:R-:W-:Y:S02]  /*19c80*/  ISETP.GT.U32.AND P1, PT, R200, R10, PT ;  /* 0x0000000ac800720c */ /* 0x000fe40003f24070 */
[----:B------:R-:W-:Y:S01]  /*19c90*/  ISETP.GT.U32.AND.EX P3, PT, R30, RZ, PT, P3 ;  /* 0x000000ff1e00720c */ /* 0x000fe20003f64130 */
[----:B------:R0:W5:Y:S01]  /*19ca0*/  LDG.E.U16 R251, desc[UR4][R184.64] ;  /* 0x00000004b8fb7981 */ /* 0x000162000c1e1500 */
[----:B------:R-:W-:-:S02]  /*19cb0*/  FSEL R209, R209, -INF , !P0 ;  /* 0xff800000d1d17808 */ /* 0x000fc40004000000 */
[----:B------:R-:W-:Y:S02]  /*19cc0*/  ISETP.GT.U32.AND.EX P2, PT, R33, RZ, PT, P2 ;  /* 0x000000ff2100720c */ /* 0x000fe40003f44120 */
[----:B------:R-:W-:Y:S02]  /*19cd0*/  ISETP.GT.U32.AND.EX P5, PT, R32, RZ, PT, P5 ;  /* 0x000000ff2000720c */ /* 0x000fe40003fa4150 */
[----:B------:R-:W-:Y:S02]  /*19ce0*/  ISETP.GT.U32.AND.EX P1, PT, R31, RZ, PT, P1 ;  /* 0x000000ff1f00720c */ /* 0x000fe40003f24110 */
[----:B------:R-:W-:Y:S01]  /*19cf0*/  FSEL R228, R228, -INF , !P3 ;  /* 0xff800000e4e47808 */ /* 0x000fe20005800000 */
[----:B0-----:R-:W-:Y:S01]  /*19d00*/  IMAD.WIDE R184, R0, 0x2, R148 ;  /* 0x0000000200b87825 */ /* 0x001fe200078e0294 */
[C---:B------:R-:W-:Y:S02]  /*19d10*/  IADD3 R15, P0, R11.reuse, 0x38, RZ ;  /* 0x000000380b0f7810 */ /* 0x040fe40007f1e0ff */
[----:B------:R-:W-:-:S02]  /*19d20*/  IADD3 R16, P3, R11, 0x39, RZ ;  /* 0x000000390b107810 */ /* 0x000fc40007f7e0ff */
[----:B------:R-:W-:Y:S02]  /*19d30*/  FSEL R190, R190, -INF , !P2 ;  /* 0xff800000bebe7808 */ /* 0x000fe40005000000 */
[----:B------:R-:W-:Y:S02]  /*19d40*/  FSEL R189, R189, -INF , !P5 ;  /* 0xff800000bdbd7808 */ /* 0x000fe40006800000 */
[----:B------:R-:W-:Y:S02]  /*19d50*/  FSEL R188, R188, -INF , !P1 ;  /* 0xff800000bcbc7808 */ /* 0x000fe40004800000 */
[----:B------:R-:W-:Y:S02]  /*19d60*/  IADD3.X R28, RZ, R12, RZ, P0, !PT ;  /* 0x0000000cff1c7210 */ /* 0x000fe400007fe4ff */
[-C--:B------:R-:W-:Y:S02]  /*19d70*/  ISETP.GT.U32.AND P6, PT, R220, R13.reuse, PT ;  /* 0x0000000ddc00720c */ /* 0x080fe40003fc4070 */
[----:B------:R-:W-:-:S02]  /*19d80*/  ISETP.GT.U32.AND P2, PT, R200, R13, PT ;  /* 0x0000000dc800720c */ /* 0x000fc40003f44070 */
[-C--:B------:R-:W-:Y:S02]  /*19d90*/  ISETP.GT.U32.AND P4, PT, R201, R13.reuse, PT ;  /* 0x0000000dc900720c */ /* 0x080fe40003f84070 */
[-C--:B------:R-:W-:Y:S02]  /*19da0*/  ISETP.GT.U32.AND P5, PT, R202, R13.reuse, PT ;  /* 0x0000000dca00720c */ /* 0x080fe40003fa4070 */
[-C--:B------:R-:W-:Y:S02]  /*19db0*/  ISETP.GT.U32.AND P1, PT, R15, R13.reuse, PT ;  /* 0x0000000d0f00720c */ /* 0x080fe40003f24070 */
[----:B------:R-:W-:Y:S02]  /*19dc0*/  ISETP.GT.U32.AND P0, PT, R16, R13, PT ;  /* 0x0000000d1000720c */ /* 0x000fe40003f04070 */
[----:B------:R4:W5:Y:S02]  /*19dd0*/  LDG.E.U16 R13, desc[UR4][R184.64] ;  /* 0x00000004b80d7981 */ /* 0x000964000c1e1500 */
[----:B----4-:R-:W-:-:S05]  /*19de0*/  IMAD.WIDE R184, R0, 0x2, R146 ;  /* 0x0000000200b87825 */ /* 0x010fca00078e0292 */
[----:B------:R0:W4:Y:S01]  /*19df0*/  LDG.E.U16 R250, desc[UR4][R184.64] ;  /* 0x00000004b8fa7981 */ /* 0x000122000c1e1500 */
[----:B------:R-:W-:Y:S06]  /*19e00*/  BAR.SYNC.DEFER_BLOCKING 0x0 ;  /* 0x0000000000007b1d */ /* 0x000fec0000010000 */
[----:B------:R1:W-:Y:S04]  /*19e10*/  STS.U16 [R9+0x4ac00], R69 ;  /* 0x04ac004509007388 */ /* 0x0003e80000000400 */
[----:B-1----:R-:W4:Y:S04]  /*19e20*/  LDL.LU R69, [R1+0x7e4] ;  /* 0x0007e40001457983 */ /* 0x002f280000300800 */
        /* <DEDUP_REMOVED lines=61> */
[----:B--2---:R-:W-:Y:S04]  /*1a200*/  STS.U16 [R9+0x4f800], R17 ;  /* 0x04f8001109007388 */ /* 0x004fe80000000400 */
[----:B-----5:R-:W-:Y:S04]  /*1a210*/  STS.U16 [R9+0x4fc00], R13 ;  /* 0x04fc000d09007388 */ /* 0x020fe80000000400 */
[----:B------:R1:W-:Y:S04]  /*1a220*/  STS.U16 [R8+0x45200], R44 ;  /* 0x0452002c08007388 */ /* 0x0003e80000000400 */
[----:B-1----:R-:W2:Y:S01]  /*1a230*/  LDL.LU R44, [R1+0x7e8] ;  /* 0x0007e800012c7983 */ /* 0x002ea20000300800 */
[----:B------:R-:W-:-:S04]  /*1a240*/  FMNMX R14, R239, R238, !PT ;  /* 0x000000eeef0e7209 */ /* 0x000fc80007800000 */
[----:B------:R-:W-:-:S04]  /*1a250*/  FMNMX R14, R231, R14, !PT ;  /* 0x0000000ee70e7209 */ /* 0x000fc80007800000 */
[----:B------:R-:W-:-:S04]  /*1a260*/  FMNMX R14, R18, R14, !PT ;  /* 0x0000000e120e7209 */ /* 0x000fc80007800000 */
[----:B------:R-:W-:-:S04]  /*1a270*/  FMNMX R14, R237, R14, !PT ;  /* 0x0000000eed0e7209 */ /* 0x000fc80007800000 */
[----:B------:R-:W-:-:S04]  /*1a280*/  FMNMX R14, R236, R14, !PT ;  /* 0x0000000eec0e7209 */ /* 0x000fc80007800000 */
[----:B------:R-:W-:Y:S02]  /*1a290*/  FMNMX R14, R195, R14, !PT ;  /* 0x0000000ec30e7209 */ /* 0x000fe40007800000 */
[----:B------:R-:W-:Y:S02]  /*1a2a0*/  FMNMX R13, R240, R233, !PT ;  /* 0x000000e9f00d7209 */ /* 0x000fe40007800000 */
[----:B------:R-:W-:Y:S02]  /*1a2b0*/  FMNMX R14, R194, R14, !PT ;  /* 0x0000000ec20e7209 */ /* 0x000fe40007800000 */
[----:B------:R-:W-:Y:S02]  /*1a2c0*/  FMNMX R13, R241, R13, !PT ;  /* 0x0000000df10d7209 */ /* 0x000fe40007800000 */
[----:B------:R-:W-:Y:S01]  /*1a2d0*/  FMNMX R14, R230, R14, !PT ;  /* 0x0000000ee60e7209 */ /* 0x000fe20007800000 */
[----:B------:R1:W-:Y:S01]  /*1a2e0*/  STS.U16 [R8+0x40200], R27 ;  /* 0x0402001b08007388 */ /* 0x0003e20000000400 */
[----:B------:R-:W-:-:S02]  /*1a2f0*/  FMNMX R13, R232, R13, !PT ;  /* 0x0000000de80d7209 */ /* 0x000fc40007800000 */
[----:B------:R-:W-:Y:S01]  /*1a300*/  FMNMX R14, R229, R14, !PT ;  /* 0x0000000ee50e7209 */ /* 0x000fe20007800000 */
[----:B------:R-:W-:Y:S01]  /*1a310*/  FMUL R208, R212, R26 ;  /* 0x0000001ad4d07220 */ /* 0x000fe20000400000 */
[----:B------:R-:W-:Y:S02]  /*1a320*/  FMNMX R13, R235, R13, !PT ;  /* 0x0000000deb0d7209 */ /* 0x000fe40007800000 */
[----:B------:R-:W-:Y:S02]  /*1a330*/  FMNMX R14, R189, R14, !PT ;  /* 0x0000000ebd0e7209 */ /* 0x000fe40007800000 */
[----:B-1----:R-:W-:Y:S02]  /*1a340*/  IADD3.X R27, RZ, R12, RZ, P3, !PT ;  /* 0x0000000cff1b7210 */ /* 0x002fe40001ffe4ff */
[----:B------:R-:W-:Y:S02]  /*1a350*/  ISETP.GT.U32.AND P3, PT, R15, R10, PT ;  /* 0x0000000a0f00720c */ /* 0x000fe40003f64070 */
[----:B------:R-:W-:-:S02]  /*1a360*/  FMNMX R14, R188, R14, !PT ;  /* 0x0000000ebc0e7209 */ /* 0x000fc40007800000 */
[----:B------:R-:W-:Y:S02]  /*1a370*/  ISETP.GT.U32.AND.EX P3, PT, R28, RZ, PT, P3 ;  /* 0x000000ff1c00720c */ /* 0x000fe40003f64130 */
[----:B------:R-:W-:Y:S02]  /*1a380*/  FMNMX R13, R234, R13, !PT ;  /* 0x0000000dea0d7209 */ /* 0x000fe40007800000 */
[----:B------:R-:W-:Y:S02]  /*1a390*/  FSEL R208, R208, -INF , !P3 ;  /* 0xff800000d0d07808 */ /* 0x000fe40005800000 */
[----:B------:R-:W-:Y:S02]  /*1a3a0*/  ISETP.GT.U32.AND P3, PT, R16, R10, PT ;  /* 0x0000000a1000720c */ /* 0x000fe40003f64070 */
[----:B------:R-:W-:Y:S02]  /*1a3b0*/  FMNMX R14, R228, R14, !PT ;  /* 0x0000000ee40e7209 */ /* 0x000fe40007800000 */
[----:B------:R-:W-:Y:S01]  /*1a3c0*/  FMNMX R13, R193, R13, !PT ;  /* 0x0000000dc10d7209 */ /* 0x000fe20007800000 */
[----:B------:R-:W-:Y:S01]  /*1a3d0*/  FMUL R205, R213, R26 ;  /* 0x0000001ad5cd7220 */ /* 0x000fe20000400000 */
[----:B------:R-:W-:-:S02]  /*1a3e0*/  ISETP.GT.U32.AND.EX P3, PT, R27, RZ, PT, P3 ;  /* 0x000000ff1b00720c */ /* 0x000fc40003f64130 */
[----:B------:R-:W-:Y:S02]  /*1a3f0*/  FMNMX R14, R209, R14, !PT ;  /* 0x0000000ed10e7209 */ /* 0x000fe40007800000 */
[----:B------:R-:W-:Y:S01]  /*1a400*/  FMNMX R13, R192, R13, !PT ;  /* 0x0000000dc00d7209 */ /* 0x000fe20007800000 */
[----:B------:R-:W-:Y:S01]  /*1a410*/  FMUL R187, R206, R26 ;  /* 0x0000001acebb7220 */ /* 0x000fe20000400000 */
[----:B------:R-:W-:Y:S02]  /*1a420*/  FSEL R205, R205, -INF , !P3 ;  /* 0xff800000cdcd7808 */ /* 0x000fe40005800000 */
[----:B------:R-:W-:Y:S02]  /*1a430*/  FMNMX R14, R208, R14, !PT ;  /* 0x0000000ed00e7209 */ /* 0x000fe40007800000 */
[----:B------:R-:W-:Y:S02]  /*1a440*/  ISETP.GT.U32.AND.EX P6, PT, R32, RZ, PT, P6 ;  /* 0x000000ff2000720c */ /* 0x000fe40003fc4160 */
[----:B------:R-:W-:Y:S01]  /*1a450*/  FMNMX R13, R191, R13, !PT ;  /* 0x0000000dbf0d7209 */ /* 0x000fe20007800000 */
[----:B0-----:R-:W-:Y:S01]  /*1a460*/  FMUL R184, R207, R26 ;  /* 0x0000001acfb87220 */ /* 0x001fe20000400000 */
[----:B------:R-:W-:-:S02]  /*1a470*/  FMNMX R14, R205, R14, !PT ;  /* 0x0000000ecd0e7209 */ /* 0x000fc40007800000 */
[----:B------:R-:W-:Y:S02]  /*1a480*/  ISETP.GT.U32.AND.EX P2, PT, R31, RZ, PT, P2 ;  /* 0x000000ff1f00720c */ /* 0x000fe40003f44120 */
[----:B------:R-:W-:Y:S02]  /*1a490*/  FSEL R187, R187, -INF , !P6 ;  /* 0xff800000bbbb7808 */ /* 0x000fe40007000000 */
[----:B------:R-:W-:Y:S01]  /*1a4a0*/  FMNMX R13, R190, R13, !PT ;  /* 0x0000000dbe0d7209 */ /* 0x000fe20007800000 */
[-C--:B------:R-:W-:Y:S01]  /*1a4b0*/  FMUL R204, R210, R26.reuse ;  /* 0x0000001ad2cc7220 */ /* 0x080fe20000400000 */
[----:B------:R-:W-:Y:S01]  /*1a4c0*/  ISETP.GT.U32.AND.EX P4, PT, R30, RZ, PT, P4 ;  /* 0x000000ff1e00720c */ /* 0x000fe20003f84140 */
[----:B------:R-:W0:Y:S01]  /*1a4d0*/  SHFL.BFLY PT, R17, R14, 0x2, 0x1f ;  /* 0x0c401f000e117f89 */ /* 0x000e2200000e0000 */
[----:B------:R-:W-:Y:S02]  /*1a4e0*/  FSEL R184, R184, -INF , !P2 ;  /* 0xff800000b8b87808 */ /* 0x000fe40005000000 */
[----:B------:R-:W-:Y:S01]  /*1a4f0*/  FMNMX R13, R187, R13, !PT ;  /* 0x0000000dbb0d7209 */ /* 0x000fe20007800000 */
[----:B------:R-:W-:Y:S01]  /*1a500*/  FMUL R203, R211, R26 ;  /* 0x0000001ad3cb7220 */ /* 0x000fe20000400000 */
[----:B------:R-:W-:-:S02]  /*1a510*/  ISETP.GT.U32.AND.EX P5, PT, R29, RZ, PT, P5 ;  /* 0x000000ff1d00720c */ /* 0x000fc40003fa4150 */
[----:B------:R-:W-:Y:S02]  /*1a520*/  FSEL R204, R204, -INF , !P4 ;  /* 0xff800000cccc7808 */ /* 0x000fe40006000000 */
[----:B------:R-:W-:Y:S01]  /*1a530*/  FMNMX R13, R184, R13, !PT ;  /* 0x0000000db80d7209 */ /* 0x000fe20007800000 */
[-C--:B------:R-:W-:Y:S01]  /*1a540*/  FMUL R186, R214, R26.reuse ;  /* 0x0000001ad6ba7220 */ /* 0x080fe20000400000 */
[----:B------:R-:W-:Y:S02]  /*1a550*/  ISETP.GT.U32.AND.EX P1, PT, R28, RZ, PT, P1 ;  /* 0x000000ff1c00720c */ /* 0x000fe40003f24110 */
[----:B------:R-:W-:Y:S02]  /*1a560*/  FSEL R203, R203, -INF , !P5 ;  /* 0xff800000cbcb7808 */ /* 0x000fe40006800000 */
[----:B------:R-:W-:Y:S01]  /*1a570*/  FMNMX R13, R204, R13, !PT ;  /* 0x0000000dcc0d7209 */ /* 0x000fe20007800000 */
[----:B------:R-:W-:Y:S01]  /*1a580*/  FMUL R185, R215, R26 ;  /* 0x0000001ad7b97220 */ /* 0x000fe20000400000 */
[----:B------:R-:W-:-:S02]  /*1a590*/  ISETP.GT.U32.AND.EX P0, PT, R27, RZ, PT, P0 ;  /* 0x000000ff1b00720c */ /* 0x000fc40003f04100 */
[----:B------:R-:W-:Y:S02]  /*1a5a0*/  FSEL R186, R186, -INF , !P1 ;  /* 0xff800000baba7808 */ /* 0x000fe40004800000 */
[----:B------:R-:W-:Y:S02]  /*1a5b0*/  FMNMX R13, R203, R13, !PT ;  /* 0x0000000dcb0d7209 */ /* 0x000fe40007800000 */
[----:B------:R-:W-:Y:S02]  /*1a5c0*/  FSEL R185, R185, -INF , !P0 ;  /* 0xff800000b9b97808 */ /* 0x000fe40004000000 */
[----:B------:R-:W-:-:S04]  /*1a5d0*/  FMNMX R13, R186, R13, !PT ;  /* 0x0000000dba0d7209 */ /* 0x000fc80007800000 */
[----:B------:R-:W-:Y:S02]  /*1a5e0*/  FMNMX R13, R185, R13, !PT ;  /* 0x0000000db90d7209 */ /* 0x000fe40007800000 */
[----:B0-----:R-:W-:-:S03]  /*1a5f0*/  FMNMX R14, R14, R17, !PT ;  /* 0x000000110e0e7209 */ /* 0x001fc60007800000 */
[----:B------:R-:W0:Y:S04]  /*1a600*/  SHFL.BFLY PT, R17, R13, 0x2, 0x1f ;  /* 0x0c401f000d117f89 */ /* 0x000e2800000e0000 */
[----:B------:R-:W1:Y:S01]  /*1a610*/  SHFL.BFLY PT, R196, R14, 0x1, 0x1f ;  /* 0x0c201f000ec47f89 */ /* 0x000e6200000e0000 */
[----:B0-----:R-:W-:Y:S02]  /*1a620*/  FMNMX R13, R13, R17, !PT ;  /* 0x000000110d0d7209 */ /* 0x001fe40007800000 */
[----:B-1----:R-:W-:-:S03]  /*1a630*/  FMNMX R17, R14, R196, !PT ;  /* 0x000000c40e117209 */ /* 0x002fc60007800000 */
[----:B------:R-:W0:Y:S01]  /*1a640*/  SHFL.BFLY PT, R196, R13, 0x1, 0x1f ;  /* 0x0c201f000dc47f89 */ /* 0x000e2200000e0000 */
[----:B----4-:R-:W-:-:S03]  /*1a650*/  FMNMX R17, R17, R69, !PT ;  /* 0x0000004511117209 */ /* 0x010fc60007800000 */
[----:B------:R1:W-:Y:S04]  /*1a660*/  STS.U16 [R8+0x4e600], R45 ;  /* 0x04e6002d08007388 */ /* 0x0003e80000000400 */
[----:B------:R-:W-:Y:S01]  /*1a670*/  STS.U16 [R8+0x4de00], R47 ;  /* 0x04de002f08007388 */ /* 0x000fe20000000400 */
[----:B------:R-:W-:-:S03]  /*1a680*/  FADD R14, R231, -R17 ;  /* 0x80000011e70e7221 */ /* 0x000fc60000000000 */
[----:B------:R3:W-:Y:S01]  /*1a690*/  STS.U16 [R8+0x4e200], R46 ;  /* 0x04e2002e08007388 */ /* 0x0007e20000000400 */
[----:B0-----:R-:W-:Y:S01]  /*1a6a0*/  FMNMX R196, R13, R196, !PT ;  /* 0x000000c40dc47209 */ /* 0x001fe20007800000 */
[----:B------:R-:W-:-:S04]  /*1a6b0*/  FADD R13, R18, -R17 ;  /* 0x80000011120d7221 */ /* 0x000fc80000000000 */
[----:B------:R-:W-:Y:S01]  /*1a6c0*/  FMUL R13, R13, 1.4426950216293334961 ;  /* 0x3fb8aa3b0d0d7820 */ /* 0x000fe20000400000 */
[----:B------:R-:W-:Y:S03]  /*1a6d0*/  STS.U16 [R8+0x4d600], R49 ;  /* 0x04d6003108007388 */ /* 0x000fe60000000400 */
[----:B------:R-:W-:Y:S01]  /*1a6e0*/  MUFU.EX2 R247, R13 ;  /* 0x0000000d00f77308 */ /* 0x000fe20000000800 */
[----:B------:R0:W-:Y:S04]  /*1a6f0*/  STS.U16 [R8+0x4da00], R48 ;  /* 0x04da003008007388 */ /* 0x0001e80000000400 */
[----:B------:R-:W-:Y:S04]  /*1a700*/  STS.U16 [R8+0x4ce00], R51 ;  /* 0x04ce003308007388 */ /* 0x000fe80000000400 */
[----:B------:R4:W-:Y:S01]  /*1a710*/  STS.U16 [R8+0x4d200], R50 ;  /* 0x04d2003208007388 */ /* 0x0009e20000000400 */
[----:B------:R-:W-:-:S03]  /*1a720*/  FMUL R14, R14, 1.4426950216293334961 ;  /* 0x3fb8aa3b0e0e7820 */ /* 0x000fc60000400000 */
[----:B------:R-:W-:Y:S04]  /*1a730*/  STS.U16 [R8+0x4c600], R53 ;  /* 0x04c6003508007388 */ /* 0x000fe80000000400 */
[----:B------:R5:W-:Y:S04]  /*1a740*/  STS.U16 [R8+0x4ca00], R52 ;  /* 0x04ca003408007388 */ /* 0x000be80000000400 */
[----:B------:R-:W-:Y:S04]  /*1a750*/  STS.U16 [R8+0x4be00], R55 ;  /* 0x04be003708007388 */ /* 0x000fe80000000400 */
[----:B------:R5:W-:Y:S04]  /*1a760*/  STS.U16 [R8+0x4c200], R54 ;  /* 0x04c2003608007388 */ /* 0x000be80000000400 */
[----:B------:R-:W-:Y:S04]  /*1a770*/  STS.U16 [R8+0x4b600], R57 ;  /* 0x04b6003908007388 */ /* 0x000fe80000000400 */
[----:B------:R5:W-:Y:S04]  /*1a780*/  STS.U16 [R8+0x4ba00], R56 ;  /* 0x04ba003808007388 */ /* 0x000be80000000400 */
[----:B------:R-:W-:Y:S04]  /*1a790*/  STS.U16 [R8+0x4ae00], R59 ;  /* 0x04ae003b08007388 */ /* 0x000fe80000000400 */
[----:B------:R5:W-:Y:S01]  /*1a7a0*/  STS.U16 [R8+0x4b200], R58 ;  /* 0x04b2003a08007388 */ /* 0x000be20000000400 */
[----:B------:R1:W5:Y:S03]  /*1a7b0*/  MUFU.EX2 R246, R14 ;  /* 0x0000000e00f67308 */ /* 0x0003660000000800 */
[----:B------:R-:W-:Y:S04]  /*1a7c0*/  STS.U16 [R8+0x4a600], R61 ;  /* 0x04a6003d08007388 */ /* 0x000fe80000000400 */
[----:B------:R5:W-:Y:S04]  /*1a7d0*/  STS.U16 [R8+0x4aa00], R60 ;  /* 0x04aa003c08007388 */ /* 0x000be80000000400 */
[----:B------:R-:W-:Y:S01]  /*1a7e0*/  STS.U16 [R8+0x49e00], R63 ;  /* 0x049e003f08007388 */ /* 0x000fe20000000400 */
[----:B-1----:R-:W-:-:S03]  /*1a7f0*/  FADD R14, -R17, R69 ;  /* 0x00000045110e7221 */ /* 0x002fc60000000100 */
[----:B------:R1:W-:Y:S04]  /*1a800*/  STS.U16 [R8+0x4a200], R62 ;  /* 0x04a2003e08007388 */ /* 0x0003e80000000400 */
[----:B------:R-:W-:Y:S04]  /*1a810*/  STS.U16 [R8+0x49600], R65 ;  /* 0x0496004108007388 */ /* 0x000fe80000000400 */
[----:B------:R1:W-:Y:S04]  /*1a820*/  STS.U16 [R8+0x49a00], R64 ;  /* 0x049a004008007388 */ /* 0x0003e80000000400 */
[----:B------:R-:W-:Y:S04]  /*1a830*/  STS.U16 [R8+0x48e00], R67 ;  /* 0x048e004308007388 */ /* 0x000fe80000000400 */
[----:B------:R1:W-:Y:S04]  /*1a840*/  STS.U16 [R8+0x49200], R66 ;  /* 0x0492004208007388 */ /* 0x0003e80000000400 */
[----:B------:R1:W-:Y:S04]  /*1a850*/  STS.U16 [R8+0x48a00], R68 ;  /* 0x048a004408007388 */ /* 0x0003e80000000400 */
[----:B------:R-:W-:Y:S04]  /*1a860*/  STS.U16 [R8+0x48200], R71 ;  /* 0x0482004708007388 */ /* 0x000fe80000000400 */
[----:B------:R1:W-:Y:S04]  /*1a870*/  STS.U16 [R8+0x48600], R70 ;  /* 0x0486004608007388 */ /* 0x0003e80000000400 */
[----:B------:R-:W-:Y:S04]  /*1a880*/  STS.U16 [R8+0x47a00], R73 ;  /* 0x047a004908007388 */ /* 0x000fe80000000400 */
[----:B------:R1:W-:Y:S04]  /*1a890*/  STS.U16 [R8+0x47e00], R72 ;  /* 0x047e004808007388 */ /* 0x0003e80000000400 */
[----:B------:R-:W-:Y:S04]  /*1a8a0*/  STS.U16 [R8+0x47200], R75 ;  /* 0x0472004b08007388 */ /* 0x000fe80000000400 */
[----:B------:R1:W-:Y:S01]  /*1a8b0*/  STS.U16 [R8+0x47600], R74 ;  /* 0x0476004a08007388 */ /* 0x0003e20000000400 */
[----:B--2---:R-:W-:-:S05]  /*1a8c0*/  FMNMX R18, R196, R44, !PT ;  /* 0x0000002cc4127209 */ /* 0x004fca0007800000 */
[----:B------:R-:W-:Y:S02]  /*1a8d0*/  FADD R13, -R18, R44 ;  /* 0x0000002c120d7221 */ /* 0x000fe40000000100 */
[----:B------:R-:W2:Y:S04]  /*1a8e0*/  LDL.LU.64 R44, [R1+0x200] ;  /* 0x00020000012c7983 */ /* 0x000ea80000300a00 */
[----:B---3--:R-:W3:Y:S04]  /*1a8f0*/  LDL.LU.64 R46, [R1+0x208] ;  /* 0x00020800012e7983 */ /* 0x008ee80000300a00 */
[----:B0-----:R-:W2:Y:S04]  /*1a900*/  LDL.LU.64 R48, [R1+0x210] ;  /* 0x0002100001307983 */ /* 0x001ea80000300a00 */
[----:B----4-:R-:W4:Y:S04]  /*1a910*/  LDL.LU.64 R50, [R1+0x218] ;  /* 0x0002180001327983 */ /* 0x010f280000300a00 */
[----:B-----5:R-:W5:Y:S04]  /*1a920*/  LDL.LU.64 R52, [R1+0x220] ;  /* 0x0002200001347983 */ /* 0x020f680000300a00 */
[----:B------:R-:W3:Y:S04]  /*1a930*/  LDL.LU.64 R54, [R1+0x228] ;  /* 0x0002280001367983 */ /* 0x000ee80000300a00 */
[----:B------:R-:W2:Y:S04]  /*1a940*/  LDL.LU.64 R56, [R1+0x230] ;  /* 0x0002300001387983 */ /* 0x000ea80000300a00 */
[----:B------:R-:W4:Y:S04]  /*1a950*/  LDL.LU.64 R58, [R1+0x238] ;  /* 0x00023800013a7983 */ /* 0x000f280000300a00 */
[----:B------:R-:W5:Y:S04]  /*1a960*/  LDL.LU.64 R60, [R1+0x240] ;  /* 0x00024000013c7983 */ /* 0x000f680000300a00 */
[----:B-1----:R-:W3:Y:S04]  /*1a970*/  LDL.LU.64 R62, [R1+0x248] ;  /* 0x00024800013e7983 */ /* 0x002ee80000300a00 */
[----:B------:R-:W2:Y:S04]  /*1a980*/  LDL.LU.64 R64, [R1+0x250] ;  /* 0x0002500001407983 */ /* 0x000ea80000300a00 */
[----:B------:R-:W4:Y:S04]  /*1a990*/  LDL.LU.64 R66, [R1+0x258] ;  /* 0x0002580001427983 */ /* 0x000f280000300a00 */
[----:B------:R-:W5:Y:S04]  /*1a9a0*/  LDL.LU.64 R68, [R1+0x260] ;  /* 0x0002600001447983 */ /* 0x000f680000300a00 */
[----:B------:R-:W3:Y:S04]  /*1a9b0*/  LDL.LU.64 R70, [R1+0x268] ;  /* 0x0002680001467983 */ /* 0x000ee80000300a00 */
[----:B------:R-:W2:Y:S04]  /*1a9c0*/  LDL.LU.64 R72, [R1+0x270] ;  /* 0x0002700001487983 */ /* 0x000ea80000300a00 */
[----:B------:R-:W-:Y:S04]  /*1a9d0*/  STS.U16 [R8+0x46a00], R77 ;  /* 0x046a004d08007388 */ /* 0x000fe80000000400 */
[----:B------:R0:W-:Y:S04]  /*1a9e0*/  STS.U16 [R8+0x46e00], R76 ;  /* 0x046e004c08007388 */ /* 0x0001e80000000400 */
[----:B------:R-:W4:Y:S04]  /*1a9f0*/  LDL.LU.64 R74, [R1+0x278] ;  /* 0x00027800014a7983 */ /* 0x000f280000300a00 */
[----:B------:R-:W-:Y:S04]  /*1aa00*/  STS.U16 [R8+0x46200], R79 ;  /* 0x0462004f08007388 */ /* 0x000fe80000000400 */
[----:B------:R1:W-:Y:S04]  /*1aa10*/  STS.U16 [R8+0x46600], R78 ;  /* 0x0466004e08007388 */ /* 0x0003e80000000400 */
[----:B0-----:R-:W5:Y:S04]  /*1aa20*/  LDL.LU.64 R76, [R1+0x280] ;  /* 0x00028000014c7983 */ /* 0x001f680000300a00 */
[----:B------:R-:W-:Y:S04]  /*1aa30*/  STS.U16 [R8+0x45a00], R81 ;  /* 0x045a005108007388 */ /* 0x000fe80000000400 */
[----:B------:R0:W-:Y:S04]  /*1aa40*/  STS.U16 [R8+0x45e00], R80 ;  /* 0x045e005008007388 */ /* 0x0001e80000000400 */
[----:B-1----:R-:W3:Y:S04]  /*1aa50*/  LDL.LU.64 R78, [R1+0x288] ;  /* 0x00028800014e7983 */ /* 0x002ee80000300a00 */
[----:B------:R-:W-:Y:S04]  /*1aa60*/  STS.U16 [R8+0x44e00], R83 ;  /* 0x044e005308007388 */ /* 0x000fe80000000400 */
[----:B------:R1:W-:Y:S04]  /*1aa70*/  STS.U16 [R8+0x45600], R82 ;  /* 0x0456005208007388 */ /* 0x0003e80000000400 */
[----:B0-----:R-:W2:Y:S04]  /*1aa80*/  LDL.LU.64 R80, [R1+0x290] ;  /* 0x0002900001507983 */ /* 0x001ea80000300a00 */
[----:B------:R-:W-:Y:S04]  /*1aa90*/  STS.U16 [R8+0x44600], R85 ;  /* 0x0446005508007388 */ /* 0x000fe80000000400 */
[----:B------:R0:W-:Y:S04]  /*1aaa0*/  STS.U16 [R8+0x44a00], R84 ;  /* 0x044a005408007388 */ /* 0x0001e80000000400 */
[----:B-1----:R-:W4:Y:S04]  /*1aab0*/  LDL.LU.64 R82, [R1+0x298] ;  /* 0x0002980001527983 */ /* 0x002f280000300a00 */
        /* <DEDUP_REMOVED lines=24> */
[----:B0-----:R-:W5:Y:S04]  /*1ac40*/  LDL.LU.64 R100, [R1+0x2e0] ;  /* 0x0002e00001647983 */ /* 0x001f680000300a00 */
[----:B------:R-:W3:Y:S04]  /*1ac50*/  LDL.LU.64 R102, [R1+0x2e8] ;  /* 0x0002e80001667983 */ /* 0x000ee80000300a00 */
[----:B------:R-:W2:Y:S04]  /*1ac60*/  LDL.LU.64 R104, [R1+0x2f0] ;  /* 0x0002f00001687983 */ /* 0x000ea80000300a00 */
[----:B------:R-:W4:Y:S04]  /*1ac70*/  LDL.LU.64 R106, [R1+0x2f8] ;  /* 0x0002f800016a7983 */ /* 0x000f280000300a00 */
[----:B------:R-:W5:Y:S04]  /*1ac80*/  LDL.LU.64 R108, [R1+0x300] ;  /* 0x00030000016c7983 */ /* 0x000f680000300a00 */
        /* <DEDUP_REMOVED lines=21> */
[----:B------:R-:W-:Y:S04]  /*1ade0*/  STS.U16 [R8+0x4f200], R41 ;  /* 0x04f2002908007388 */ /* 0x000fe80000000400 */
[----:B------:R-:W-:Y:S04]  /*1adf0*/  STS.U16 [R8+0x4ea00], R43 ;  /* 0x04ea002b08007388 */ /* 0x000fe80000000400 */
[----:B------:R-:W-:Y:S04]  /*1ae00*/  STS.U16 [R8+0x4ee00], R42 ;  /* 0x04ee002a08007388 */ /* 0x000fe80000000400 */
[----:B---3--:R-:W-:Y:S04]  /*1ae10*/  STL.64 [R1+0x1190], R150 ;  /* 0x0011909601007387 */ /* 0x008fe80000100a00 */
[----:B-----5:R-:W-:Y:S04]  /*1ae20*/  STL.64 [R1+0x1188], R148 ;  /* 0x0011889401007387 */ /* 0x020fe80000100a00 */
[----:B----4-:R-:W-:Y:S04]  /*1ae30*/  STL.64 [R1+0x1180], R146 ;  /* 0x0011809201007387 */ /* 0x010fe80000100a00 */
[----:B--2---:R-:W-:Y:S04]  /*1ae40*/  STL.64 [R1+0x1178], R144 ;  /* 0x0011789001007387 */ /* 0x004fe80000100a00 */
[----:B------:R-:W-:Y:S04]  /*1ae50*/  STL.64 [R1+0x1170], R142 ;  /* 0x0011708e01007387 */ /* 0x000fe80000100a00 */
        /* <DEDUP_REMOVED lines=49> */
[----:B------:R-:W-:Y:S04]  /*1b170*/  STL [R1+0xfe0], R40 ;  /* 0x000fe02801007387 */ /* 0x000fe80000100800 */
[----:B------:R-:W-:Y:S04]  /*1b180*/  STL.64 [R1+0xfd8], R38 ;  /* 0x000fd82601007387 */ /* 0x000fe80000100a00 */
[----:B------:R-:W-:Y:S04]  /*1b190*/  STL.64 [R1+0xfd0], R36 ;  /* 0x000fd02401007387 */ /* 0x000fe80000100a00 */
[----:B------:R-:W-:Y:S04]  /*1b1a0*/  STL.64 [R1+0xfc8], R34 ;  /* 0x000fc82201007387 */ /* 0x000fe80000100a00 */
[----:B------:R-:W-:Y:S04]  /*1b1b0*/  STL.64 [R1+0xfc0], R32 ;  /* 0x000fc02001007387 */ /* 0x000fe80000100a00 */
[----:B------:R-:W-:Y:S04]  /*1b1c0*/  STL.64 [R1+0xfb8], R30 ;  /* 0x000fb81e01007387 */ /* 0x000fe80000100a00 */
[----:B------:R-:W-:Y:S04]  /*1b1d0*/  STL.64 [R1+0xfb0], R28 ;  /* 0x000fb01c01007387 */ /* 0x000fe80000100a00 */
[----:B------:R-:W-:Y:S04]  /*1b1e0*/  STL.64 [R1+0xfa8], R26 ;  /* 0x000fa81a01007387 */ /* 0x000fe80000100a00 */
[----:B------:R0:W-:Y:S04]  /*1b1f0*/  STL.64 [R1+0xfa0], R24 ;  /* 0x000fa01801007387 */ /* 0x0001e80000100a00 */
[----:B0-----:R-:W2:Y:S04]  /*1b200*/  LDL.LU.64 R24, [R1+0x400] ;  /* 0x0004000001187983 */ /* 0x001ea80000300a00 */
[----:B------:R-:W3:Y:S04]  /*1b210*/  LDL.LU.64 R26, [R1+0x408] ;  /* 0x00040800011a7983 */ /* 0x000ee80000300a00 */
[----:B------:R-:W4:Y:S04]  /*1b220*/  LDL.LU.64 R28, [R1+0x410] ;  /* 0x00041000011c7983 */ /* 0x000f280000300a00 */
[----:B------:R-:W5:Y:S04]  /*1b230*/  LDL.LU.64 R30, [R1+0x418] ;  /* 0x00041800011e7983 */ /* 0x000f680000300a00 */
[----:B------:R-:W3:Y:S04]  /*1b240*/  LDL.LU.64 R32, [R1+0x420] ;  /* 0x0004200001207983 */ /* 0x000ee80000300a00 */
[----:B------:R-:W5:Y:S04]  /*1b250*/  LDL.LU.64 R34, [R1+0x428] ;  /* 0x0004280001227983 */ /* 0x000f680000300a00 */
        /* <DEDUP_REMOVED lines=58> */
[----:B------:R-:W-:Y:S04]  /*1b600*/  STS.U16 [R8+0x4f600], R252 ;  /* 0x04f600fc08007388 */ /* 0x000fe80000000400 */
[----:B------:R-:W-:Y:S04]  /*1b610*/  STS.U16 [R8+0x4fa00], R251 ;  /* 0x04fa00fb08007388 */ /* 0x000fe80000000400 */
[----:B------:R-:W-:Y:S01]  /*1b620*/  STS.U16 [R8+0x4fe00], R250 ;  /* 0x04fe00fa08007388 */ /* 0x000fe20000000400 */
[----:B------:R0:W-:Y:S06]  /*1b630*/  MEMBAR.ALL.CTA ;  /* 0x0000000000007992 */ /* 0x0001ec0000008000 */
[----:B0-----:R-:W0:Y:S01]  /*1b640*/  FENCE.VIEW.ASYNC.S ;  /* 0x00000000000073c6 */ /* 0x001e220000000000 */
[--C-:B------:R-:W-:Y:S01]  /*1b650*/  FADD R245, R240, -R18.reuse ;  /* 0x80000012f0f57221 */ /* 0x100fe20000000000 */
[--C-:B------:R-:W-:Y:S01]  /*1b660*/  FADD R244, R233, -R18.reuse ;  /* 0x80000012e9f47221 */ /* 0x100fe20000000000 */
[--C-:B------:R-:W-:Y:S01]  /*1b670*/  FADD R243, R241, -R18.reuse ;  /* 0x80000012f1f37221 */ /* 0x100fe20000000000 */
[--C-:B------:R-:W-:Y:S01]  /*1b680*/  FADD R242, R232, -R18.reuse ;  /* 0x80000012e8f27221 */ /* 0x100fe20000000000 */
[--C-:B------:R-:W-:Y:S01]  /*1b690*/  FADD R239, R239, -R17.reuse ;  /* 0x80000011efef7221 */ /* 0x100fe20000000000 */
[--C-:B------:R-:W-:Y:S01]  /*1b6a0*/  FADD R238, R238, -R17.reuse ;  /* 0x80000011eeee7221 */ /* 0x100fe20000000000 */
[----:B------:R-:W-:Y:S01]  /*1b6b0*/  FMUL R14, R14, 1.4426950216293334961 ;  /* 0x3fb8aa3b0e0e7820 */ /* 0x000fe20000400000 */
[----:B------:R-:W-:Y:S01]  /*1b6c0*/  FMUL R13, R13, 1.4426950216293334961 ;  /* 0x3fb8aa3b0d0d7820 */ /* 0x000fe20000400000 */
[----:B------:R-:W-:Y:S01]  /*1b6d0*/  FMUL R245, R245, 1.4426950216293334961 ;  /* 0x3fb8aa3bf5f57820 */ /* 0x000fe20000400000 */
[----:B------:R-:W-:Y:S01]  /*1b6e0*/  FMUL R244, R244, 1.4426950216293334961 ;  /* 0x3fb8aa3bf4f47820 */ /* 0x000fe20000400000 */
[----:B------:R-:W-:Y:S01]  /*1b6f0*/  FMUL R243, R243, 1.4426950216293334961 ;  /* 0x3fb8aa3bf3f37820 */ /* 0x000fe20000400000 */
[----:B------:R-:W-:Y:S01]  /*1b700*/  FMUL R242, R242, 1.4426950216293334961 ;  /* 0x3fb8aa3bf2f27820 */ /* 0x000fe20000400000 */
[----:B------:R-:W-:Y:S01]  /*1b710*/  FMUL R239, R239, 1.4426950216293334961 ;  /* 0x3fb8aa3befef7820 */ /* 0x000fe20000400000 */
[----:B------:R-:W-:Y:S01]  /*1b720*/  FMUL R238, R238, 1.4426950216293334961 ;  /* 0x3fb8aa3beeee7820 */ /* 0x000fe20000400000 */
[----:B------:R-:W2:Y:S01]  /*1b730*/  MUFU.EX2 R14, R14 ;  /* 0x0000000e000e7308 */ /* 0x000ea20000000800 */
[----:B------:R-:W-:Y:S01]  /*1b740*/  F2FP.F16.F32.PACK_AB R198, R247, R246 ;  /* 0x000000f6f7c6723e */ /* 0x000fe200000000ff */
[----:B------:R-:W-:Y:S01]  /*1b750*/  UMOV UR6, UR34 ;  /* 0x0000002200067c82 */ /* 0x000fe20008000000 */
[----:B------:R-:W-:Y:S01]  /*1b760*/  UMOV UR7, UR35 ;  /* 0x0000002300077c82 */ /* 0x000fe20008000000 */
[--C-:B------:R-:W-:Y:S01]  /*1b770*/  FADD R231, R189, -R17.reuse ;  /* 0x80000011bde77221 */ /* 0x100fe20000000000 */
[--C-:B------:R-:W-:Y:S01]  /*1b780*/  FADD R215, R190, -R18.reuse ;  /* 0x80000012bed77221 */ /* 0x100fe20000000000 */
[--C-:B------:R-:W-:Y:S01]  /*1b790*/  FADD R214, R187, -R18.reuse ;  /* 0x80000012bbd67221 */ /* 0x100fe20000000000 */
[--C-:B------:R-:W-:Y:S01]  /*1b7a0*/  FADD R213, R184, -R18.reuse ;  /* 0x80000012b8d57221 */ /* 0x100fe20000000000 */
[----:B------:R-:W1:Y:S01]  /*1b7b0*/  MUFU.EX2 R13, R13 ;  /* 0x0000000d000d7308 */ /* 0x000e620000000800 */
[--C-:B------:R-:W-:Y:S01]  /*1b7c0*/  FADD R211, R209, -R17.reuse ;  /* 0x80000011d1d37221 */ /* 0x100fe20000000000 */
[--C-:B------:R-:W-:Y:S01]  /*1b7d0*/  FADD R210, R208, -R17.reuse ;  /* 0x80000011d0d27221 */ /* 0x100fe20000000000 */
[--C-:B------:R-:W-:Y:S01]  /*1b7e0*/  FADD R212, R228, -R17.reuse ;  /* 0x80000011e4d47221 */ /* 0x100fe20000000000 */
[--C-:B------:R-:W-:Y:S01]  /*1b7f0*/  FADD R207, R203, -R18.reuse ;  /* 0x80000012cbcf7221 */ /* 0x100fe20000000000 */
[--C-:B------:R-:W-:Y:S01]  /*1b800*/  FADD R206, R185, -R18.reuse ;  /* 0x80000012b9ce7221 */ /* 0x100fe20000000000 */
[----:B------:R-:W5:Y:S02]  /*1b810*/  LDL.LU.64 R152, [R1+0x3b0] ;  /* 0x0003b00001987983 */ /* 0x000f640000300a00 */
[----:B------:R-:W-:Y:S08]  /*1b820*/  MUFU.EX2 R249, R239 ;  /* 0x000000ef00f97308 */ /* 0x000ff00000000800 */
[----:B------:R-:W0:Y:S08]  /*1b830*/  MUFU.EX2 R248, R238 ;  /* 0x000000ee00f87308 */ /* 0x000e300000000800 */
[----:B------:R-:W-:Y:S08]  /*1b840*/  MUFU.EX2 R245, R245 ;  /* 0x000000f500f57308 */ /* 0x000ff00000000800 */
[----:B------:R-:W0:Y:S08]  /*1b850*/  MUFU.EX2 R244, R244 ;  /* 0x000000f400f47308 */ /* 0x000e300000000800 */
[----:B------:R-:W-:Y:S08]  /*1b860*/  MUFU.EX2 R243, R243 ;  /* 0x000000f300f37308 */ /* 0x000ff00000000800 */
[----:B------:R-:W0:Y:S01]  /*1b870*/  MUFU.EX2 R242, R242 ;  /* 0x000000f200f27308 */ /* 0x000e220000000800 */
[-C--:B--2---:R-:W-:Y:S01]  /*1b880*/  FMUL R24, R24, R14.reuse ;  /* 0x0000000e18187220 */ /* 0x084fe20000400000 */
[-C--:B------:R-:W-:Y:S01]  /*1b890*/  FMUL R25, R25, R14.reuse ;  /* 0x0000000e19197220 */ /* 0x080fe20000400000 */
[-C--:B----4-:R-:W-:Y:S01]  /*1b8a0*/  FMUL R28, R28, R14.reuse ;  /* 0x0000000e1c1c7220 */ /* 0x090fe20000400000 */
[-C--:B------:R-:W-:Y:S01]  /*1b8b0*/  FMUL R29, R29, R14.reuse ;  /* 0x0000000e1d1d7220 */ /* 0x080fe20000400000 */
[-C--:B---3--:R-:W-:Y:S01]  /*1b8c0*/  FMUL R32, R32, R14.reuse ;  /* 0x0000000e20207220 */ /* 0x088fe20000400000 */
[-C--:B------:R-:W-:Y:S01]  /*1b8d0*/  FMUL R33, R33, R14.reuse ;  /* 0x0000000e21217220 */ /* 0x080fe20000400000 */
[-C--:B-----5:R-:W-:Y:S01]  /*1b8e0*/  FMUL R36, R36, R14.reuse ;  /* 0x0000000e24247220 */ /* 0x0a0fe20000400000 */
[-C--:B------:R-:W-:Y:S01]  /*1b8f0*/  FMUL R37, R37, R14.reuse ;  /* 0x0000000e25257220 */ /* 0x080fe20000400000 */
[-C--:B------:R-:W-:Y:S01]  /*1b900*/  FMUL R40, R40, R14.reuse ;  /* 0x0000000e28287220 */ /* 0x080fe20000400000 */
[-C--:B------:R-:W-:Y:S01]  /*1b910*/  FMUL R41, R41, R14.reuse ;  /* 0x0000000e29297220 */ /* 0x080fe20000400000 */
[-C--:B------:R-:W-:Y:S01]  /*1b920*/  FMUL R44, R44, R14.reuse ;  /* 0x0000000e2c2c7220 */ /* 0x080fe20000400000 */
[-C--:B------:R-:W-:Y:S01]  /*1b930*/  FMUL R45, R45, R14.reuse ;  /* 0x0000000e2d2d7220 */ /* 0x080fe20000400000 */
[-C--:B------:R-:W-:Y:S01]  /*1b940*/  FMUL R48, R48, R14.reuse ;  /* 0x0000000e30307220 */ /* 0x080fe20000400000 */
[-C--:B------:R-:W-:Y:S01]  /*1b950*/  FMUL R49, R49, R14.reuse ;  /* 0x0000000e31317220 */ /* 0x080fe20000400000 */
[-C--:B-1----:R-:W-:Y:S01]  /*1b960*/  FMUL R26, R26, R13.reuse ;  /* 0x0000000d1a1a7220 */ /* 0x082fe20000400000 */
[-C--:B------:R-:W-:Y:S01]  /*1b970*/  FMUL R27, R27, R13.reuse ;  /* 0x0000000d1b1b7220 */ /* 0x080fe20000400000 */
        /* <DEDUP_REMOVED lines=23> */
[----:B------:R-:W-:Y:S01]  /*1baf0*/  FMUL R63, R63, R13 ;  /* 0x0000000d3f3f7220 */ /* 0x000fe20000400000 */
[-C--:B------:R-:W-:Y:S01]  /*1bb00*/  FMUL R64, R64, R14.reuse ;  /* 0x0000000e40407220 */ /* 0x080fe20000400000 */
[-C--:B------:R-:W-:Y:S01]  /*1bb10*/  FMUL R65, R65, R14.reuse ;  /* 0x0000000e41417220 */ /* 0x080fe20000400000 */
[----:B0-----:R-:W-:Y:S01]  /*1bb20*/  F2FP.F16.F32.PACK_AB R196, R248, R249 ;  /* 0x000000f9f8c4723e */ /* 0x001fe200000000ff */
[-C--:B------:R-:W-:Y:S01]  /*1bb30*/  FMUL R66, R66, R13.reuse ;  /* 0x0000000d42427220 */ /* 0x080fe20000400000 */
[----:B------:R-:W-:Y:S01]  /*1bb40*/  FMUL R67, R67, R13 ;  /* 0x0000000d43437220 */ /* 0x000fe20000400000 */
[----:B------:R-:W-:Y:S01]  /*1bb50*/  F2FP.F16.F32.PACK_AB R197, R244, R245 ;  /* 0x000000f5f4c5723e */ /* 0x000fe200000000ff */
[-C--:B------:R-:W-:Y:S01]  /*1bb60*/  FMUL R68, R68, R14.reuse ;  /* 0x0000000e44447220 */ /* 0x080fe20000400000 */
[-C--:B------:R-:W-:Y:S01]  /*1bb70*/  FMUL R69, R69, R14.reuse ;  /* 0x0000000e45457220 */ /* 0x080fe20000400000 */
[----:B------:R-:W-:Y:S01]  /*1bb80*/  F2FP.F16.F32.PACK_AB R199, R242, R243 ;  /* 0x000000f3f2c7723e */ /* 0x000fe200000000ff */
        /* <DEDUP_REMOVED lines=81> */
[----:B------:R-:W-:Y:S01]  /*1c0a0*/  FMUL R151, R151, R13 ;  /* 0x0000000d97977220 */ /* 0x000fe20000400000 */
[----:B------:R-:W-:Y:S01]  /*1c0b0*/  BAR.SYNC.DEFER_BLOCKING 0x0 ;  /* 0x0000000000007b1d */ /* 0x000fe20000010000 */
        /* <DEDUP_REMOVED lines=8> */
[--C-:B------:R-:W-:Y:S01]  /*1c140*/  FADD R209, R205, -R17.reuse ;  /* 0x80000011cdd17221 */ /* 0x100fe20000000000 */
[--C-:B------:R-:W-:Y:S01]  /*1c150*/  FADD R208, R204, -R18.reuse ;  /* 0x80000012ccd07221 */ /* 0x100fe20000000000 */
[----:B------:R-:W-:Y:S01]  /*1c160*/  FMUL R212, R212, 1.4426950216293334961 ;  /* 0x3fb8aa3bd4d47820 */ /* 0x000fe20000400000 */
[----:B------:R-:W-:Y:S01]  /*1c170*/  FMUL R211, R211, 1.4426950216293334961 ;  /* 0x3fb8aa3bd3d37820 */ /* 0x000fe20000400000 */
[----:B------:R-:W-:Y:S01]  /*1c180*/  FMUL R210, R210, 1.4426950216293334961 ;  /* 0x3fb8aa3bd2d27820 */ /* 0x000fe20000400000 */
[----:B------:R-:W-:Y:S01]  /*1c190*/  FMUL R207, R207, 1.4426950216293334961 ;  /* 0x3fb8aa3bcfcf7820 */ /* 0x000fe20000400000 */
[----:B------:R-:W-:Y:S01]  /*1c1a0*/  FMUL R206, R206, 1.4426950216293334961 ;  /* 0x3fb8aa3bcece7820 */ /* 0x000fe20000400000 */
[----:B------:R-:W2:Y:S01]  /*1c1b0*/  LDL.LU.64 R154, [R1+0x3b8] ;  /* 0x0003b800019a7983 */ /* 0x000ea20000300a00 */
[----:B------:R-:W-:Y:S01]  /*1c1c0*/  WARPGROUP.ARRIVE ;  /* 0x00000000000079c5 */ /* 0x000fe20000000000 */
[--C-:B------:R-:W-:Y:S01]  /*1c1d0*/  FADD R237, R235, -R18.reuse ;  /* 0x80000012ebed7221 */ /* 0x100fe20000000000 */
[--C-:B------:R-:W-:Y:S01]  /*1c1e0*/  FADD R236, R234, -R18.reuse ;  /* 0x80000012eaec7221 */ /* 0x100fe20000000000 */
[--C-:B------:R-:W-:Y:S01]  /*1c1f0*/  FADD R239, R195, -R17.reuse ;  /* 0x80000011c3ef7221 */ /* 0x100fe20000000000 */
[--C-:B------:R-:W-:Y:S01]  /*1c200*/  FADD R238, R194, -R17.reuse ;  /* 0x80000011c2ee7221 */ /* 0x100fe20000000000 */
[----:B------:R-:W-:Y:S01]  /*1c210*/  FMUL R241, R241, 1.4426950216293334961 ;  /* 0x3fb8aa3bf1f17820 */ /* 0x000fe20000400000 */
[----:B------:R-:W-:Y:S01]  /*1c220*/  HGMMA.64x256x16.F32 R24, R196, gdesc[UR4], R24, gsb0 ;  /* 0x03e00004c4187df0 */ /* 0x000fe20008000818 */
        /* <DEDUP_REMOVED lines=9> */
[----:B------:R-:W-:Y:S01]  /*1c2c0*/  MUFU.EX2 R241, R241 ;  /* 0x000000f100f17308 */ /* 0x000fe20000000800 */
[----:B------:R-:W-:Y:S01]  /*1c2d0*/  FADD R230, R188, -R17 ;  /* 0x80000011bce67221 */ /* 0x000fe20000000000 */
[----:B------:R-:W-:Y:S01]  /*1c2e0*/  FADD R229, R191, -R18 ;  /* 0x80000012bfe57221 */ /* 0x000fe20000000000 */
[----:B------:R-:W-:Y:S01]  /*1c2f0*/  FMUL R233, R233, 1.4426950216293334961 ;  /* 0x3fb8aa3be9e97820 */ /* 0x000fe20000400000 */
[----:B------:R-:W-:-:S04]  /*1c300*/  FMUL R232, R232, 1.4426950216293334961 ;  /* 0x3fb8aa3be8e87820 */ /* 0x000fc80000400000 */
[----:B------:R-:W-:Y:S08]  /*1c310*/  MUFU.EX2 R231, R231 ;  /* 0x000000e700e77308 */ /* 0x000ff00000000800 */
[----:B------:R-:W-:Y:S08]  /*1c320*/  MUFU.EX2 R215, R215 ;  /* 0x000000d700d77308 */ /* 0x000ff00000000800 */
[----:B------:R-:W-:Y:S08]  /*1c330*/  MUFU.EX2 R214, R214 ;  /* 0x000000d600d67308 */ /* 0x000ff00000000800 */
[----:B------:R-:W-:Y:S01]  /*1c340*/  MUFU.EX2 R213, R213 ;  /* 0x000000d500d57308 */ /* 0x000fe20000000800 */
[----:B------:R-:W-:Y:S01]  /*1c350*/  FADD R205, R186, -R18 ;  /* 0x80000012bacd7221 */ /* 0x000fe20000000000 */
[----:B------:R-:W-:Y:S01]  /*1c360*/  FMUL R209, R209, 1.4426950216293334961 ;  /* 0x3fb8aa3bd1d17820 */ /* 0x000fe20000400000 */
[----:B------:R-:W-:Y:S01]  /*1c370*/  FMUL R208, R208, 1.4426950216293334961 ;  /* 0x3fb8aa3bd0d07820 */ /* 0x000fe20000400000 */
[----:B------:R-:W3:Y:S04]  /*1c380*/  LDL.LU.64 R156, [R1+0x3c0] ;  /* 0x0003c000019c7983 */ /* 0x000ee80000300a00 */
[----:B------:R-:W0:Y:S08]  /*1c390*/  MUFU.EX2 R240, R240 ;  /* 0x000000f000f07308 */ /* 0x000e300000000800 */
[----:B------:R-:W-:Y:S08]  /*1c3a0*/  MUFU.EX2 R239, R239 ;  /* 0x000000ef00ef7308 */ /* 0x000ff00000000800 */
[----:B------:R-:W-:Y:S08]  /*1c3b0*/  MUFU.EX2 R238, R238 ;  /* 0x000000ee00ee7308 */ /* 0x000ff00000000800 */
[----:B------:R-:W-:Y:S08]  /*1c3c0*/  MUFU.EX2 R237, R237 ;  /* 0x000000ed00ed7308 */ /* 0x000ff00000000800 */
[----:B------:R-:W1:Y:S08]  /*1c3d0*/  MUFU.EX2 R236, R236 ;  /* 0x000000ec00ec7308 */ /* 0x000e700000000800 */
[----:B------:R-:W-:Y:S08]  /*1c3e0*/  MUFU.EX2 R235, R235 ;  /* 0x000000eb00eb7308 */ /* 0x000ff00000000800 */
[----:B------:R-:W4:Y:S01]  /*1c3f0*/  MUFU.EX2 R234, R234 ;  /* 0x000000ea00ea7308 */ /* 0x000f220000000800 */
[----:B0-----:R-:W-:Y:S01]  /*1c400*/  F2FP.F16.F32.PACK_AB R192, R240, R241 ;  /* 0x000000f1f0c0723e */ /* 0x001fe200000000ff */
[----:B------:R-:W-:Y:S01]  /*1c410*/  UMOV UR6, UR54 ;  /* 0x0000003600067c82 */ /* 0x000fe20008000000 */
[----:B-1----:R-:W-:Y:S01]  /*1c420*/  F2FP.F16.F32.PACK_AB R193, R236, R237 ;  /* 0x000000edecc1723e */ /* 0x002fe200000000ff */
[----:B------:R-:W-:Y:S01]  /*1c430*/  UMOV UR7, UR55 ;  /* 0x0000003700077c82 */ /* 0x000fe20008000000 */
[----:B------:R-:W-:Y:S01]  /*1c440*/  F2FP.F16.F32.PACK_AB R194, R238, R239 ;  /* 0x000000efeec2723e */ /* 0x000fe200000000ff */
[----:B------:R-:W-:Y:S01]  /*1c450*/  FMUL R230, R230, 1.4426950216293334961 ;  /* 0x3fb8aa3be6e67820 */ /* 0x000fe20000400000 */
[----:B------:R-:W-:Y:S01]  /*1c460*/  FMUL R229, R229, 1.4426950216293334961 ;  /* 0x3fb8aa3be5e57820 */ /* 0x000fe20000400000 */
[----:B------:R-:W-:Y:S08]  /*1c470*/  MUFU.EX2 R233, R233 ;  /* 0x000000e900e97308 */ /* 0x000ff00000000800 */
[----:B------:R-:W0:Y:S01]  /*1c480*/  MUFU.EX2 R232, R232 ;  /* 0x000000e800e87308 */ /* 0x000e220000000800 */
[----:B----4-:R-:W-:Y:S01]  /*1c490*/  F2FP.F16.F32.PACK_AB R195, R234, R235 ;  /* 0x000000ebeac3723e */ /* 0x010fe200000000ff */
[----:B------:R-:W-:-:S03]  /*1c4a0*/  WARPGROUP.DEPBAR.LE gsb0, 0x0 ;  /* 0x00008000000079c5 */ /* 0x000fc60000010000 */
[----:B------:R-:W-:Y:S01]  /*1c4b0*/  WARPGROUP.ARRIVE ;  /* 0x00000000000079c5 */ /* 0x000fe20000000000 */
[----:B------:R-:W-:Y:S01]  /*1c4c0*/  F2FP.F16.F32.PACK_AB R191, R213, R214 ;  /* 0x000000d6d5bf723e */ /* 0x000fe200000000ff */
[----:B------:R-:W-:Y:S01]  /*1c4d0*/  FMUL R205, R205, 1.4426950216293334961 ;  /* 0x3fb8aa3bcdcd7820 */ /* 0x000fe20000400000 */
[----:B------:R-:W-:Y:S01]  /*1c4e0*/  MUFU.EX2 R212, R212 ;  /* 0x000000d400d47308 */ /* 0x000fe20000000800 */
[----:B------:R-:W4:Y:S02]  /*1c4f0*/  LDL.LU.64 R158, [R1+0x3c8] ;  /* 0x0003c800019e7983 */ /* 0x000f240000300a00 */
[----:B------:R-:W-:Y:S05]  /*1c500*/  HGMMA.64x256x16.F32 R24, R192, gdesc[UR4], R24, gsb0 ;  /* 0x03e00004c0187df0 */ /* 0x000fea0008000818 */
[----:B------:R-:W1:Y:S08]  /*1c510*/  MUFU.EX2 R230, R230 ;  /* 0x000000e600e67308 */ /* 0x000e700000000800 */
[----:B------:R-:W5:Y:S01]  /*1c520*/  MUFU.EX2 R229, R229 ;  /* 0x000000e500e57308 */ /* 0x000f620000000800 */
[----:B0-----:R-:W-:Y:S01]  /*1c530*/  F2FP.F16.F32.PACK_AB R188, R232, R233 ;  /* 0x000000e9e8bc723e */ /* 0x001fe200000000ff */
[----:B------:R-:W2:Y:S01]  /*1c540*/  LDL.LU.64 R160, [R1+0x3d0] ;  /* 0x0003d00001a07983 */ /* 0x000ea20000300a00 */
[----:B------:R-:W-:Y:S01]  /*1c550*/  UMOV UR6, UR10 ;  /* 0x0000000a00067c82 */ /* 0x000fe20008000000 */
[----:B------:R-:W-:-:S02]  /*1c560*/  UMOV UR7, UR11 ;  /* 0x0000000b00077c82 */ /* 0x000fc40008000000 */
[----:B------:R-:W4:Y:S01]  /*1c570*/  LDL.LU.64 R162, [R1+0x3d8] ;  /* 0x0003d80001a27983 */ /* 0x000f220000300a00 */
[----:B-1----:R-:W-:Y:S01]  /*1c580*/  F2FP.F16.F32.PACK_AB R190, R230, R231 ;  /* 0x000000e7e6be723e */ /* 0x002fe200000000ff */
[----:B------:R-:W0:Y:S02]  /*1c590*/  MUFU.EX2 R211, R211 ;  /* 0x000000d300d37308 */ /* 0x000e240000000800 */
[----:B------:R-:W4:Y:S04]  /*1c5a0*/  LDL.LU.64 R164, [R1+0x3e0] ;  /* 0x0003e00001a47983 */ /* 0x000f280000300a00 */
[----:B------:R-:W4:Y:S01]  /*1c5b0*/  LDL.LU.64 R166, [R1+0x3e8] ;  /* 0x0003e80001a67983 */ /* 0x000f220000300a00 */
[----:B-----5:R-:W-:Y:S01]  /*1c5c0*/  F2FP.F16.F32.PACK_AB R189, R215, R229 ;  /* 0x000000e5d7bd723e */ /* 0x020fe200000000ff */
[----:B------:R-:W-:Y:S02]  /*1c5d0*/  MUFU.EX2 R210, R210 ;  /* 0x000000d200d27308 */ /* 0x000fe40000000800 */
[----:B------:R-:W5:Y:S04]  /*1c5e0*/  LDL.LU.64 R168, [R1+0x3f0] ;  /* 0x0003f00001a87983 */ /* 0x000f680000300a00 */
[----:B------:R-:W5:Y:S02]  /*1c5f0*/  LDL.LU.64 R170, [R1+0x3f8] ;  /* 0x0003f80001aa7983 */ /* 0x000f640000300a00 */
[----:B------:R-:W-:Y:S08]  /*1c600*/  MUFU.EX2 R209, R209 ;  /* 0x000000d100d17308 */ /* 0x000ff00000000800 */
[----:B------:R-:W-:Y:S08]  /*1c610*/  MUFU.EX2 R208, R208 ;  /* 0x000000d000d07308 */ /* 0x000ff00000000800 */
[----:B------:R-:W1:Y:S08]  /*1c620*/  MUFU.EX2 R207, R207 ;  /* 0x000000cf00cf7308 */ /* 0x000e700000000800 */
[----:B------:R-:W-:Y:S08]  /*1c630*/  MUFU.EX2 R205, R205 ;  /* 0x000000cd00cd7308 */ /* 0x000ff00000000800 */
[----:B------:R-:W1:Y:S01]  /*1c640*/  MUFU.EX2 R206, R206 ;  /* 0x000000ce00ce7308 */ /* 0x000e620000000800 */
[----:B0-----:R-:W-:-:S02]  /*1c650*/  F2FP.F16.F32.PACK_AB R184, R211, R212 ;  /* 0x000000d4d3b8723e */ /* 0x001fc400000000ff */
[----:B-1----:R-:W-:Y:S02]  /*1c660*/  F2FP.F16.F32.PACK_AB R185, R207, R208 ;  /* 0x000000d0cfb9723e */ /* 0x002fe400000000ff */
[----:B------:R-:W-:Y:S02]  /*1c670*/  F2FP.F16.F32.PACK_AB R186, R209, R210 ;  /* 0x000000d2d1ba723e */ /* 0x000fe400000000ff */
[----:B------:R-:W-:Y:S01]  /*1c680*/  F2FP.F16.F32.PACK_AB R187, R206, R205 ;  /* 0x000000cdcebb723e */ /* 0x000fe200000000ff */
[----:B------:R-:W-:Y:S02]  /*1c690*/  WARPGROUP.DEPBAR.LE gsb0, 0x0 ;  /* 0x00008000000079c5 */ /* 0x000fe40000010000 */
[----:B------:R-:W-:-:S06]  /*1c6a0*/  WARPGROUP.ARRIVE ;  /* 0x00000000000079c5 */ /* 0x000fcc0000000000 */
[----:B------:R-:W-:Y:S01]  /*1c6b0*/  HGMMA.64x256x16.F32 R24, R188, gdesc[UR4], R24, gsb0 ;  /* 0x03e00004bc187df0 */ /* 0x000fe20008000818 */
[----:B------:R-:W-:Y:S01]  /*1c6c0*/  UMOV UR6, UR14 ;  /* 0x0000000e00067c82 */ /* 0x000fe20008000000 */
[----:B------:R-:W-:Y:S01]  /*1c6d0*/  UMOV UR7, UR15 ;  /* 0x0000000f00077c82 */ /* 0x000fe20008000000 */
[----:B------:R-:W-:Y:S02]  /*1c6e0*/  WARPGROUP.DEPBAR.LE gsb0, 0x0 ;  /* 0x00008000000079c5 */ /* 0x000fe40000010000 */
[----:B------:R-:W-:-:S15]  /*1c6f0*/  WARPGROUP.ARRIVE ;  /* 0x00000000000079c5 */ /* 0x000fde0000000000 */
[----:B------:R-:W-:-:S08]  /*1c700*/  NOP ;  /* 0x0000000000007918 */ /* 0x000fd00000000000 */
[----:B------:R-:W-:Y:S03]  /*1c710*/  HGMMA.64x256x16.F32 R24, R184, gdesc[UR4], R24, gsb0 ;  /* 0x03e00004b8187df0 */ /* 0x000fe60008000818 */
[----:B------:R-:W-:Y:S02]  /*1c720*/  WARPGROUP.DEPBAR.LE gsb0, 0x0 ;  /* 0x00008000000079c5 */ /* 0x000fe40000010000 */
        /* <DEDUP_REMOVED lines=64> */
[----:B0-----:R-:W5:Y:S04]  /*1cb30*/  LDL.LU.64 R150, [R1+0x1190] ;  /* 0x0011900001967983 */ /* 0x001f680000300a00 */
        /* <DEDUP_REMOVED lines=52> */
[----:B------:R-:W5:Y:S01]  /*1ce80*/  LDL.LU.64 R44, [R1+0xfe8] ;  /* 0x000fe800012c7983 */ /* 0x000f620000300a00 */
[-C--:B------:R-:W-:Y:S01]  /*1ce90*/  FMUL R152, R152, R14.reuse ;  /* 0x0000000e98987220 */ /* 0x080fe20000400000 */
[-C--:B------:R-:W-:Y:S01]  /*1cea0*/  FMUL R153, R153, R14.reuse ;  /* 0x0000000e99997220 */ /* 0x080fe20000400000 */
[-C--:B---3--:R-:W-:Y:S01]  /*1ceb0*/  FMUL R156, R156, R14.reuse ;  /* 0x0000000e9c9c7220 */ /* 0x088fe20000400000 */
[-C--:B------:R-:W-:Y:S01]  /*1cec0*/  FMUL R157, R157, R14.reuse ;  /* 0x0000000e9d9d7220 */ /* 0x080fe20000400000 */
[-C--:B--2---:R-:W-:Y:S01]  /*1ced0*/  FMUL R160, R160, R14.reuse ;  /* 0x0000000ea0a07220 */ /* 0x084fe20000400000 */
[-C--:B------:R-:W-:Y:S01]  /*1cee0*/  FMUL R161, R161, R14.reuse ;  /* 0x0000000ea1a17220 */ /* 0x080fe20000400000 */
[-C--:B----4-:R-:W-:Y:S01]  /*1cef0*/  FMUL R164, R164, R14.reuse ;  /* 0x0000000ea4a47220 */ /* 0x090fe20000400000 */
        /* <DEDUP_REMOVED lines=13> */
[----:B------:R-:W-:Y:S01]  /*1cfd0*/  UMOV UR6, UR18 ;  /* 0x0000001200067c82 */ /* 0x000fe20008000000 */
[----:B------:R-:W-:Y:S01]  /*1cfe0*/  UMOV UR7, UR19 ;  /* 0x0000001300077c82 */ /* 0x000fe20008000000 */
[----:B------:R-:W2:Y:S04]  /*1cff0*/  LDL.LU R40, [R1+0xfe0] ;  /* 0x000fe00001287983 */ /* 0x000ea80000300800 */
[----:B------:R-:W3:Y:S04]  /*1d000*/  LDL.LU.64 R38, [R1+0xfd8] ;  /* 0x000fd80001267983 */ /* 0x000ee80000300a00 */
[----:B------:R-:W4:Y:S04]  /*1d010*/  LDL.LU.64 R36, [R1+0xfd0] ;  /* 0x000fd00001247983 */ /* 0x000f280000300a00 */
[----:B------:R-:W5:Y:S04]  /*1d020*/  LDL.LU.64 R34, [R1+0xfc8] ;  /* 0x000fc80001227983 */ /* 0x000f680000300a00 */
[----:B------:R-:W5:Y:S04]  /*1d030*/  LDL.LU.64 R32, [R1+0xfc0] ;  /* 0x000fc00001207983 */ /* 0x000f680000300a00 */
[----:B------:R-:W5:Y:S04]  /*1d040*/  LDL.LU.64 R30, [R1+0xfb8] ;  /* 0x000fb800011e7983 */ /* 0x000f680000300a00 */
[----:B------:R-:W5:Y:S04]  /*1d050*/  LDL.LU.64 R28, [R1+0xfb0] ;  /* 0x000fb000011c7983 */ /* 0x000f680000300a00 */
[----:B------:R-:W4:Y:S04]  /*1d060*/  LDL.LU.64 R26, [R1+0xfa8] ;  /* 0x000fa800011a7983 */ /* 0x000f280000300a00 */
[----:B------:R-:W5:Y:S01]  /*1d070*/  LDL.LU.64 R24, [R1+0xfa0] ;  /* 0x000fa00001187983 */ /* 0x000f620000300a00 */
        /* <DEDUP_REMOVED lines=107> */
[----:B------:R-:W-:-:S06]  /*1d730*/  FMUL R45, R45, R14 ;  /* 0x0000000e2d2d7220 */ /* 0x000fcc0000400000 */
[----:B------:R-:W-:-:S06]  /*1d740*/  WARPGROUP.ARRIVE ;  /* 0x00000000000079c5 */ /* 0x000fcc0000000000 */
[----:B------:R-:W-:Y:S01]  /*1d750*/  HGMMA.64x256x16.F32 R44, R196, gdesc[UR4], R44, gsb0 ;  /* 0x03e00004c42c7df0 */ /* 0x000fe2000800082c */
[----:B------:R-:W-:Y:S01]  /*1d760*/  UMOV UR6, UR22 ;  /* 0x0000001600067c82 */ /* 0x000fe20008000000 */
[----:B------:R-:W-:Y:S01]  /*1d770*/  UMOV UR7, UR23 ;  /* 0x0000001700077c82 */ /* 0x000fe20008000000 */
[----:B------:R-:W-:Y:S02]  /*1d780*/  WARPGROUP.DEPBAR.LE gsb0, 0x0 ;  /* 0x00008000000079c5 */ /* 0x000fe40000010000 */
[----:B------:R-:W-:-:S15]  /*1d790*/  WARPGROUP.ARRIVE ;  /* 0x00000000000079c5 */ /* 0x000fde0000000000 */
[----:B------:R-:W-:-:S08]  /*1d7a0*/  NOP ;  /* 0x0000000000007918 */ /* 0x000fd00000000000 */
        /* <DEDUP_REMOVED lines=78> */
[----:B0-----:R-:W4:Y:S04]  /*1dc90*/  LDL.LU.64 R170, [R1+0xf98] ;  /* 0x000f980001aa7983 */ /* 0x001f280000300a00 */
[----:B------:R-:W4:Y:S04]  /*1dca0*/  LDL.LU.64 R168, [R1+0xf90] ;  /* 0x000f900001a87983 */ /* 0x000f280000300a00 */
[----:B------:R-:W4:Y:S04]  /*1dcb0*/  LDL.LU.64 R166, [R1+0xf88] ;  /* 0x000f880001a67983 */ /* 0x000f280000300a00 */
[----:B------:R-:W4:Y:S04]  /*1dcc0*/  LDL.LU.64 R164, [R1+0xf80] ;  /* 0x000f800001a47983 */ /* 0x000f280000300a00 */
[----:B------:R-:W4:Y:S04]  /*1dcd0*/  LDL.LU.64 R162, [R1+0xf78] ;  /* 0x000f780001a27983 */ /* 0x000f280000300a00 */
[----:B------:R-:W4:Y:S04]  /*1dce0*/  LDL.LU.64 R160, [R1+0xf70] ;  /* 0x000f700001a07983 */ /* 0x000f280000300a00 */
[----:B------:R-:W4:Y:S04]  /*1dcf0*/  LDL.LU.64 R158, [R1+0xf68] ;  /* 0x000f6800019e7983 */ /* 0x000f280000300a00 */
[----:B------:R-:W4:Y:S04]  /*1dd00*/  LDL.LU.64 R156, [R1+0xf60] ;  /* 0x000f6000019c7983 */ /* 0x000f280000300a00 */
[----:B------:R-:W4:Y:S04]  /*1dd10*/  LDL.LU.64 R154, [R1+0xf58] ;  /* 0x000f5800019a7983 */ /* 0x000f280000300a00 */
[----:B------:R-:W4:Y:S01]  /*1dd20*/  LDL.LU.64 R152, [R1+0xf50] ;  /* 0x000f500001987983 */ /* 0x000f220000300a00 */
[----:B------:R-:W-:-:S02]  /*1dd30*/  LOP3.LUT R192, R10, 0x80, RZ, 0xfc, !PT ;  /* 0x000000800ac07812 */ /* 0x000fc400078efcff */
[----:B------:R-:W-:Y:S02]  /*1dd40*/  LOP3.LUT R193, R10, 0x88, RZ, 0xfc, !PT ;  /* 0x000000880ac17812 */ /* 0x000fe400078efcff */
[CC--:B------:R-:W-:Y:S02]  /*1dd50*/  ISETP.GE.U32.AND P0, PT, R11.reuse, R192.reuse, PT ;  /* 0x000000c00b00720c */ /* 0x0c0fe40003f06070 */
[C---:B------:R-:W-:Y:S02]  /*1dd60*/  ISETP.GT.U32.AND P2, PT, R11.reuse, R193, PT ;  /* 0x000000c10b00720c */ /* 0x040fe40003f44070 */
[----:B------:R-:W-:Y:S02]  /*1dd70*/  ISETP.GT.U32.AND P3, PT, R11, R192, PT ;  /* 0x000000c00b00720c */ /* 0x000fe40003f64070 */
[C---:B------:R-:W-:Y:S02]  /*1dd80*/  ISETP.GE.U32.AND.EX P0, PT, R12.reuse, RZ, PT, P0 ;  /* 0x000000ff0c00720c */ /* 0x040fe40003f06100 */
[----:B------:R-:W-:-:S02]  /*1dd90*/  ISETP.GT.U32.AND.EX P2, PT, R12, RZ, PT, P2 ;  /* 0x000000ff0c00720c */ /* 0x000fc40003f44120 */
[----:B------:R-:W-:Y:S02]  /*1dda0*/  ISETP.GT.U32.AND.EX P3, PT, R12, RZ, PT, P3 ;  /* 0x000000ff0c00720c */ /* 0x000fe40003f64130 */
[-C--:B------:R-:W-:Y:S02]  /*1ddb0*/  ISETP.GT.U32.AND P5, PT, R227, R193.reuse, PT ;  /* 0x000000c1e300720c */ /* 0x080fe40003fa4070 */
[----:B------:R-:W-:Y:S02]  /*1ddc0*/  ISETP.GE.U32.AND P4, PT, R11, R193, PT ;  /* 0x000000c10b00720c */ /* 0x000fe40003f86070 */
[-C--:B------:R-:W-:Y:S02]  /*1ddd0*/  ISETP.GT.U32.AND P6, PT, R227, R192.reuse, PT ;  /* 0x000000c0e300720c */ /* 0x080fe40003fc4070 */
[----:B------:R-:W-:Y:S02]  /*1dde0*/  ISETP.GT.U32.AND P1, PT, R225, R192, PT ;  /* 0x000000c0e100720c */ /* 0x000fe40003f24070 */
[----:B--2---:R-:W-:-:S02]  /*1ddf0*/  ISETP.GT.U32.AND.EX P5, PT, R40, RZ, PT, P5 ;  /* 0x000000ff2800720c */ /* 0x004fc40003fa4150 */
[----:B------:R-:W-:Y:S02]  /*1de00*/  ISETP.GE.U32.AND.EX P4, PT, R12, RZ, PT, P4 ;  /* 0x000000ff0c00720c */ /* 0x000fe40003f86140 */
[----:B------:R-:W-:Y:S02]  /*1de10*/  ISETP.GT.U32.AND.EX P6, PT, R40, RZ, PT, P6 ;  /* 0x000000ff2800720c */ /* 0x000fe40003fc4160 */
[----:B---3--:R-:W-:Y:S02]  /*1de20*/  ISETP.GT.U32.AND.EX P1, PT, R39, RZ, PT, P1 ;  /* 0x000000ff2700720c */ /* 0x008fe40003f24110 */
[----:B-----5:R-:W-:Y:S02]  /*1de30*/  MOV R252, R25 ;  /* 0x0000001900fc7202 */ /* 0x020fe40000000f00 */
[----:B------:R-:W-:Y:S01]  /*1de40*/  MOV R251, R24 ;  /* 0x0000001800fb7202 */ /* 0x000fe20000000f00 */
[-C--:B----4-:R-:W-:Y:S01]  /*1de50*/  FMUL R203, R168, R26.reuse ;  /* 0x0000001aa8cb7220 */ /* 0x090fe20000400000 */
[-C--:B------:R-:W-:Y:S01]  /*1de60*/  FMUL R204, R162, R26.reuse ;  /* 0x0000001aa2cc7220 */ /* 0x080fe20000400000 */
[-C--:B------:R-:W-:Y:S01]  /*1de70*/  FMUL R191, R160, R26.reuse ;  /* 0x0000001aa0bf7220 */ /* 0x080fe20000400000 */
[-C--:B------:R-:W-:Y:S01]  /*1de80*/  FMUL R185, R158, R26.reuse ;  /* 0x0000001a9eb97220 */ /* 0x080fe20000400000 */
[-C--:B------:R-:W-:Y:S01]  /*1de90*/  FMUL R190, R154, R26.reuse ;  /* 0x0000001a9abe7220 */ /* 0x080fe20000400000 */
[-C--:B------:R-:W-:Y:S01]  /*1dea0*/  FMUL R187, R153, R26.reuse ;  /* 0x0000001a99bb7220 */ /* 0x080fe20000400000 */
[----:B------:R-:W-:-:S03]  /*1deb0*/  FMUL R189, R152, R26 ;  /* 0x0000001a98bd7220 */ /* 0x000fc60000400000 */
[----:B------:R-:W-:Y:S02]  /*1dec0*/  FSEL R190, R190, -INF , !P2 ;  /* 0xff800000bebe7808 */ /* 0x000fe40005000000 */
[----:B------:R-:W-:Y:S02]  /*1ded0*/  FSEL R187, R187, -INF , !P0 ;  /* 0xff800000bbbb7808 */ /* 0x000fe40004000000 */
[C---:B------:R-:W-:Y:S02]  /*1dee0*/  ISETP.GT.U32.AND P0, PT, R226.reuse, R192, PT ;  /* 0x000000c0e200720c */ /* 0x040fe40003f04070 */
[-C--:B------:R-:W-:Y:S02]  /*1def0*/  ISETP.GT.U32.AND P2, PT, R226, R193.reuse, PT ;  /* 0x000000c1e200720c */ /* 0x080fe40003f44070 */
[----:B------:R-:W-:Y:S01]  /*1df00*/  FSEL R189, R189, -INF , !P3 ;  /* 0xff800000bdbd7808 */ /* 0x000fe20005800000 */
[-C--:B------:R-:W-:Y:S01]  /*1df10*/  FMUL R188, R155, R26.reuse ;  /* 0x0000001a9bbc7220 */ /* 0x080fe20000400000 */
[----:B------:R-:W-:Y:S01]  /*1df20*/  ISETP.GT.U32.AND P3, PT, R225, R193, PT ;  /* 0x000000c1e100720c */ /* 0x000fe20003f64070 */
[-C--:B------:R-:W-:Y:S01]  /*1df30*/  FMUL R186, R156, R26.reuse ;  /* 0x0000001a9cba7220 */ /* 0x080fe20000400000 */
[C---:B------:R-:W-:Y:S01]  /*1df40*/  ISETP.GT.U32.AND.EX P0, PT, R38.reuse, RZ, PT, P0 ;  /* 0x000000ff2600720c */ /* 0x040fe20003f04100 */
[-C--:B------:R-:W-:Y:S01]  /*1df50*/  FMUL R184, R157, R26.reuse ;  /* 0x0000001a9db87220 */ /* 0x080fe20000400000 */
[----:B------:R-:W-:Y:S01]  /*1df60*/  ISETP.GT.U32.AND.EX P2, PT, R38, RZ, PT, P2 ;  /* 0x000000ff2600720c */ /* 0x000fe20003f44120 */
[----:B------:R-:W-:Y:S01]  /*1df70*/  FMUL R159, R159, R26 ;  /* 0x0000001a9f9f7220 */ /* 0x000fe20000400000 */
[----:B------:R-:W-:-:S02]  /*1df80*/  ISETP.GT.U32.AND.EX P3, PT, R39, RZ, PT, P3 ;  /* 0x000000ff2700720c */ /* 0x000fc40003f64130 */
[----:B------:R-:W-:Y:S02]  /*1df90*/  FSEL R185, R185, -INF , !P5 ;  /* 0xff800000b9b97808 */ /* 0x000fe40006800000 */
[----:B------:R-:W-:Y:S02]  /*1dfa0*/  FSEL R191, R191, -INF , !P0 ;  /* 0xff800000bfbf7808 */ /* 0x000fe40004000000 */
[----:B------:R-:W-:Y:S02]  /*1dfb0*/  FSEL R188, R188, -INF , !P4 ;  /* 0xff800000bcbc7808 */ /* 0x000fe40006000000 */
[----:B------:R-:W-:Y:S02]  /*1dfc0*/  FSEL R186, R186, -INF , !P6 ;  /* 0xff800000baba7808 */ /* 0x000fe40007000000 */
[----:B------:R-:W-:Y:S02]  /*1dfd0*/  ISETP.GT.U32.AND P5, PT, R224, R192, PT ;  /* 0x000000c0e000720c */ /* 0x000fe40003fa4070 */
[----:B------:R-:W-:-:S02]  /*1dfe0*/  ISETP.GT.U32.AND P0, PT, R221, R193, PT ;  /* 0x000000c1dd00720c */ /* 0x000fc40003f04070 */
[----:B------:R-:W-:Y:S02]  /*1dff0*/  FSEL R204, R204, -INF , !P2 ;  /* 0xff800000cccc7808 */ /* 0x000fe40005000000 */
[CC--:B------:R-:W-:Y:S02]  /*1e000*/  ISETP.GT.U32.AND P4, PT, R223.reuse, R192.reuse, PT ;  /* 0x000000c0df00720c */ /* 0x0c0fe40003f84070 */
[-C--:B------:R-:W-:Y:S02]  /*1e010*/  ISETP.GT.U32.AND P6, PT, R223, R193.reuse, PT ;  /* 0x000000c1df00720c */ /* 0x080fe40003fc4070 */
[----:B------:R-:W-:Y:S01]  /*1e020*/  ISETP.GT.U32.AND P2, PT, R222, R192, PT ;  /* 0x000000c0de00720c */ /* 0x000fe20003f44070 */
[-C--:B------:R-:W-:Y:S01]  /*1e030*/  FMUL R156, R167, R26.reuse ;  /* 0x0000001aa79c7220 */ /* 0x080fe20000400000 */
[----:B------:R-:W-:Y:S02]  /*1e040*/  FSEL R184, R184, -INF , !P1 ;  /* 0xff800000b8b87808 */ /* 0x000fe40004800000 */
[----:B------:R-:W-:Y:S01]  /*1e050*/  FSEL R160, R159, -INF , !P3 ;  /* 0xff8000009fa07808 */ /* 0x000fe20005800000 */
[-C--:B------:R-:W-:Y:S01]  /*1e060*/  FMUL R159, R164, R26.reuse ;  /* 0x0000001aa49f7220 */ /* 0x080fe20000400000 */
[----:B------:R-:W-:Y:S01]  /*1e070*/  ISETP.GT.U32.AND P1, PT, R224, R193, PT ;  /* 0x000000c1e000720c */ /* 0x000fe20003f24070 */
[-C--:B------:R-:W-:Y:S01]  /*1e080*/  FMUL R161, R161, R26.reuse ;  /* 0x0000001aa1a17220 */ /* 0x080fe20000400000 */
[----:B------:R-:W-:Y:S01]  /*1e090*/  ISETP.GT.U32.AND.EX P5, PT, R36, RZ, PT, P5 ;  /* 0x000000ff2400720c */ /* 0x000fe20003fa4150 */
[-C--:B------:R-:W-:Y:S01]  /*1e0a0*/  FMUL R162, R163, R26.reuse ;  /* 0x0000001aa3a27220 */ /* 0x080fe20000400000 */
[----:B------:R-:W-:Y:S01]  /*1e0b0*/  ISETP.GT.U32.AND.EX P0, PT, R35, RZ, PT, P0 ;  /* 0x000000ff2300720c */ /* 0x000fe20003f04100 */
[----:B------:R-:W-:Y:S01]  /*1e0c0*/  FMUL R157, R166, R26 ;  /* 0x0000001aa69d7220 */ /* 0x000fe20000400000 */
[----:B------:R-:W-:-:S02]  /*1e0d0*/  ISETP.GT.U32.AND.EX P4, PT, R37, RZ, PT, P4 ;  /* 0x000000ff2500720c */ /* 0x000fc40003f84140 */
[----:B------:R-:W-:Y:S02]  /*1e0e0*/  ISETP.GT.U32.AND.EX P6, PT, R37, RZ, PT, P6 ;  /* 0x000000ff2500720c */ /* 0x000fe40003fc4160 */
[----:B------:R-:W-:Y:S02]  /*1e0f0*/  ISETP.GT.U32.AND.EX P2, PT, R34, RZ, PT, P2 ;  /* 0x000000ff2200720c */ /* 0x000fe40003f44120 */
[----:B------:R-:W-:Y:S02]  /*1e100*/  ISETP.GT.U32.AND.EX P1, PT, R36, RZ, PT, P1 ;  /* 0x000000ff2400720c */ /* 0x000fe40003f24110 */
[----:B------:R-:W-:Y:S02]  /*1e110*/  FSEL R159, R159, -INF , !P5 ;  /* 0xff8000009f9f7808 */ /* 0x000fe40006800000 */
[----:B------:R-:W-:Y:S02]  /*1e120*/  FSEL R156, R156, -INF , !P0 ;  /* 0xff8000009c9c7808 */ /* 0x000fe40004000000 */
[----:B------:R-:W-:-:S02]  /*1e130*/  FSEL R161, R161, -INF , !P4 ;  /* 0xff800000a1a17808 */ /* 0x000fc40006000000 */
[----:B------:R-:W-:Y:S02]  /*1e140*/  FSEL R162, R162, -INF , !P6 ;  /* 0xff800000a2a27808 */ /* 0x000fe40007000000 */
[-C--:B------:R-:W-:Y:S02]  /*1e150*/  ISETP.GT.U32.AND P5, PT, R219, R193.reuse, PT ;  /* 0x000000c1db00720c */ /* 0x080fe40003fa4070 */
[-C--:B------:R-:W-:Y:S02]  /*1e160*/  ISETP.GT.U32.AND P0, PT, R200, R192.reuse, PT ;  /* 0x000000c0c800720c */ /* 0x080fe40003f04070 */
[----:B------:R-:W-:Y:S02]  /*1e170*/  FSEL R203, R203, -INF , !P2 ;  /* 0xff800000cbcb7808 */ /* 0x000fe40005000000 */
[----:B------:R-:W-:Y:S02]  /*1e180*/  ISETP.GT.U32.AND P4, PT, R222, R193, PT ;  /* 0x000000c1de00720c */ /* 0x000fe40003f84070 */
[----:B------:R-:W-:-:S02]  /*1e190*/  ISETP.GT.U32.AND P6, PT, R219, R192, PT ;  /* 0x000000c0db00720c */ /* 0x000fc40003fc4070 */
[----:B------:R-:W-:Y:S01]  /*1e1a0*/  ISETP.GT.U32.AND P2, PT, R200, R193, PT ;  /* 0x000000c1c800720c */ /* 0x000fe20003f44070 */
[-C--:B------:R-:W-:Y:S01]  /*1e1b0*/  FMUL R200, R170, R26.reuse ;  /* 0x0000001aaac87220 */ /* 0x080fe20000400000 */
[----:B------:R-:W-:Y:S01]  /*1e1c0*/  FSEL R157, R157, -INF , !P1 ;  /* 0xff8000009d9d7808 */ /* 0x000fe20004800000 */
[----:B------:R-:W-:Y:S01]  /*1e1d0*/  FMUL R170, R171, R26 ;  /* 0x0000001aabaa7220 */ /* 0x000fe20000400000 */
        /* <DEDUP_REMOVED lines=9> */
[----:B------:R-:W-:Y:S02]  /*1e270*/  FSEL R170, R170, -INF , !P5 ;  /* 0xff800000aaaa7808 */ /* 0x000fe40006800000 */
[----:B------:R-:W-:Y:S02]  /*1e280*/  FSEL R154, R154, -INF , !P0 ;  /* 0xff8000009a9a7808 */ /* 0x000fe40004000000 */
[----:B------:R-:W-:Y:S02]  /*1e290*/  FSEL R200, R200, -INF , !P4 ;  /* 0xff800000c8c87808 */ /* 0x000fe40006000000 */
[----:B------:R-:W-:-:S02]  /*1e2a0*/  FSEL R169, R169, -INF , !P6 ;  /* 0xff800000a9a97808 */ /* 0x000fc40007000000 */
[-C--:B------:R-:W-:Y:S02]  /*1e2b0*/  ISETP.GT.U32.AND P5, PT, R202, R192.reuse, PT ;  /* 0x000000c0ca00720c */ /* 0x080fe40003fa4070 */
[-C--:B------:R-:W-:Y:S02]  /*1e2c0*/  ISETP.GT.U32.AND P0, PT, R15, R192.reuse, PT ;  /* 0x000000c00f00720c */ /* 0x080fe40003f04070 */
[C---:B------:R-:W-:Y:S02]  /*1e2d0*/  ISETP.GT.U32.AND P4, PT, R201.reuse, R192, PT ;  /* 0x000000c0c900720c */ /* 0x040fe40003f84070 */
[----:B------:R-:W-:Y:S01]  /*1e2e0*/  ISETP.GT.U32.AND P6, PT, R201, R193, PT ;  /* 0x000000c1c900720c */ /* 0x000fe20003fc4070 */
[-C--:B------:R-:W-:Y:S01]  /*1e2f0*/  FMUL R201, R177, R26.reuse ;  /* 0x0000001ab1c97220 */ /* 0x080fe20000400000 */
[----:B------:R-:W-:Y:S01]  /*1e300*/  FSEL R155, R155, -INF , !P1 ;  /* 0xff8000009b9b7808 */ /* 0x000fe20004800000 */
[----:B------:R-:W-:Y:S01]  /*1e310*/  FMUL R177, R180, R26 ;  /* 0x0000001ab4b17220 */ /* 0x000fe20000400000 */
[----:B------:R-:W-:-:S02]  /*1e320*/  ISETP.GT.U32.AND P3, PT, R221, R192, PT ;  /* 0x000000c0dd00720c */ /* 0x000fc40003f64070 */
[----:B------:R-:W-:Y:S01]  /*1e330*/  ISETP.GT.U32.AND P1, PT, R202, R193, PT ;  /* 0x000000c1ca00720c */ /* 0x000fe20003f24070 */
[-C--:B------:R-:W-:Y:S01]  /*1e340*/  FMUL R202, R176, R26.reuse ;  /* 0x0000001ab0ca7220 */ /* 0x080fe20000400000 */
[----:B------:R-:W-:Y:S02]  /*1e350*/  ISETP.GT.U32.AND.EX P5, PT, R29, RZ, PT, P5 ;  /* 0x000000ff1d00720c */ /* 0x000fe40003fa4150 */
[----:B------:R-:W-:Y:S01]  /*1e360*/  ISETP.GT.U32.AND.EX P0, PT, R28, RZ, PT, P0 ;  /* 0x000000ff1c00720c */ /* 0x000fe20003f04100 */
[-C--:B------:R-:W-:Y:S01]  /*1e370*/  FMUL R158, R165, R26.reuse ;  /* 0x0000001aa59e7220 */ /* 0x080fe20000400000 */
[----:B------:R-:W-:Y:S01]  /*1e380*/  ISETP.GT.U32.AND.EX P4, PT, R30, RZ, PT, P4 ;  /* 0x000000ff1e00720c */ /* 0x000fe20003f84140 */
[----:B------:R-:W2:Y:S01]  /*1e390*/  LDL.LU R165, [R1+0x7ec] ;  /* 0x0007ec0001a57983 */ /* 0x000ea20000300800 */
[----:B------:R-:W-:Y:S02]  /*1e3a0*/  ISETP.GT.U32.AND.EX P3, PT, R35, RZ, PT, P3 ;  /* 0x000000ff2300720c */ /* 0x000fe40003f64130 */
[----:B------:R-:W-:Y:S01]  /*1e3b0*/  FSEL R201, R201, -INF , !P5 ;  /* 0xff800000c9c97808 */ /* 0x000fe20006800000 */
[-C--:B------:R-:W-:Y:S01]  /*1e3c0*/  FMUL R173, R181, R26.reuse ;  /* 0x0000001ab5ad7220 */ /* 0x080fe20000400000 */
[----:B------:R-:W-:Y:S01]  /*1e3d0*/  FSEL R177, R177, -INF , !P0 ;  /* 0xff800000b1b17808 */ /* 0x000fe20004000000 */
[----:B------:R-:W-:Y:S01]  /*1e3e0*/  FMUL R153, R174, R26 ;  /* 0x0000001aae997220 */ /* 0x000fe20000400000 */
[----:B------:R-:W-:Y:S01]  /*1e3f0*/  FSEL R202, R202, -INF , !P4 ;  /* 0xff800000caca7808 */ /* 0x000fe20006000000 */
[----:B------:R-:W3:Y:S01]  /*1e400*/  LDL.LU R164, [R1+0x7f0] ;  /* 0x0007f00001a47983 */ /* 0x000ee20000300800 */
[----:B------:R-:W-:-:S02]  /*1e410*/  ISETP.GT.U32.AND P5, PT, R16, R192, PT ;  /* 0x000000c01000720c */ /* 0x000fc40003fa4070 */
[-C--:B------:R-:W-:Y:S02]  /*1e420*/  ISETP.GT.U32.AND P0, PT, R16, R193.reuse, PT ;  /* 0x000000c11000720c */ /* 0x080fe40003f04070 */
[----:B------:R-:W-:Y:S01]  /*1e430*/  FSEL R158, R158, -INF , !P3 ;  /* 0xff8000009e9e7808 */ /* 0x000fe20005800000 */
[-C--:B------:R-:W-:Y:S01]  /*1e440*/  FMUL R152, R175, R26.reuse ;  /* 0x0000001aaf987220 */ /* 0x080fe20000400000 */
[-C--:B------:R-:W-:Y:S01]  /*1e450*/  ISETP.GT.U32.AND P4, PT, R15, R193.reuse, PT ;  /* 0x000000c10f00720c */ /* 0x080fe20003f84070 */
[-C--:B------:R-:W-:Y:S01]  /*1e460*/  FMUL R176, R178, R26.reuse ;  /* 0x0000001ab2b07220 */ /* 0x080fe20000400000 */
[----:B------:R-:W-:Y:S01]  /*1e470*/  ISETP.GT.U32.AND P3, PT, R220, R193, PT ;  /* 0x000000c1dc00720c */ /* 0x000fe20003f64070 */
[-C--:B------:R-:W-:Y:S01]  /*1e480*/  FMUL R168, R179, R26.reuse ;  /* 0x0000001ab3a87220 */ /* 0x080fe20000400000 */
[C---:B------:R-:W-:Y:S01]  /*1e490*/  ISETP.GT.U32.AND.EX P5, PT, R27.reuse, RZ, PT, P5 ;  /* 0x000000ff1b00720c */ /* 0x040fe20003fa4150 */
[-C--:B------:R-:W-:Y:S01]  /*1e4a0*/  FMUL R174, R182, R26.reuse ;  /* 0x0000001ab6ae7220 */ /* 0x080fe20000400000 */
[----:B------:R-:W-:Y:S01]  /*1e4b0*/  ISETP.GT.U32.AND.EX P0, PT, R27, RZ, PT, P0 ;  /* 0x000000ff1b00720c */ /* 0x000fe20003f04100 */
[----:B------:R-:W-:Y:S01]  /*1e4c0*/  FMUL R181, R183, R26 ;  /* 0x0000001ab7b57220 */ /* 0x000fe20000400000 */
[----:B------:R-:W4:Y:S01]  /*1e4d0*/  LDL.LU.64 R24, [R1] ;  /* 0x0000000001187983 */ /* 0x000f220000300a00 */
[----:B------:R-:W-:-:S02]  /*1e4e0*/  ISETP.GT.U32.AND.EX P1, PT, R29, RZ, PT, P1 ;  /* 0x000000ff1d00720c */ /* 0x000fc40003f24110 */
[----:B------:R-:W-:Y:S01]  /*1e4f0*/  ISETP.GT.U32.AND.EX P4, PT, R28, RZ, PT, P4 ;  /* 0x000000ff1c00720c */ /* 0x000fe20003f84140 */
[----:B------:R-:W5:Y:S01]  /*1e500*/  LDL.LU.64 R26, [R1+0x8] ;  /* 0x00000800011a7983 */ /* 0x000f620000300a00 */
[----:B------:R-:W-:Y:S02]  /*1e510*/  ISETP.GT.U32.AND.EX P2, PT, R31, RZ, PT, P2 ;  /* 0x000000ff1f00720c */ /* 0x000fe40003f44120 */
[----:B------:R-:W-:Y:S01]  /*1e520*/  ISETP.GT.U32.AND.EX P6, PT, R30, RZ, PT, P6 ;  /* 0x000000ff1e00720c */ /* 0x000fe20003fc4160 */
[----:B------:R-:W5:Y:S01]  /*1e530*/  LDL.LU.64 R28, [R1+0x10] ;  /* 0x00001000011c7983 */ /* 0x000f620000300a00 */
[----:B------:R-:W-:-:S03]  /*1e540*/  ISETP.GT.U32.AND.EX P3, PT, R32, RZ, PT, P3 ;  /* 0x000000ff2000720c */ /* 0x000fc60003f64130 */
        /* <DEDUP_REMOVED lines=61> */
[----:B------:R-:W-:-:S04]  /*1e920*/  FMNMX R12, R189, R187, !PT ;  /* 0x000000bbbd0c7209 */ /* 0x000fc80007800000 */
[----:B------:R-:W-:Y:S02]  /*1e930*/  FMNMX R12, R186, R12, !PT ;  /* 0x0000000cba0c7209 */ /* 0x000fe40007800000 */
[----:B------:R-:W-:Y:S02]  /*1e940*/  FMNMX R11, R190, R188, !PT ;  /* 0x000000bcbe0b7209 */ /* 0x000fe40007800000 */
[----:B------:R-:W-:Y:S02]  /*1e950*/  FMNMX R12, R184, R12, !PT ;  /* 0x0000000cb80c7209 */ /* 0x000fe40007800000 */
[----:B------:R-:W-:Y:S02]  /*1e960*/  FMNMX R11, R185, R11, !PT ;  /* 0x0000000bb90b7209 */ /* 0x000fe40007800000 */
[----:B------:R-:W-:Y:S02]  /*1e970*/  FMNMX R12, R191, R12, !PT ;  /* 0x0000000cbf0c7209 */ /* 0x000fe40007800000 */
[----:B------:R-:W-:-:S02]  /*1e980*/  FMNMX R11, R160, R11, !PT ;  /* 0x0000000ba00b7209 */ /* 0x000fc40007800000 */
        /* <DEDUP_REMOVED lines=11> */
[----:B------:R-:W-:-:S02]  /*1ea40*/  FSEL R153, R153, -INF , !P3 ;  /* 0xff80000099997808 */ /* 0x000fc40005800000 */
[----:B------:R-:W-:Y:S02]  /*1ea50*/  FMNMX R12, R154, R12, !PT ;  /* 0x0000000c9a0c7209 */ /* 0x000fe40007800000 */
[----:B------:R-:W-:Y:S02]  /*1ea60*/  FMNMX R11, R170, R11, !PT ;  /* 0x0000000baa0b7209 */ /* 0x000fe40007800000 */
[----:B------:R-:W-:Y:S02]  /*1ea70*/  FMNMX R12, R202, R12, !PT ;  /* 0x0000000cca0c7209 */ /* 0x000fe40007800000 */
[----:B------:R-:W-:Y:S02]  /*1ea80*/  FSEL R152, R152, -INF , !P2 ;  /* 0xff80000098987808 */ /* 0x000fe40005000000 */
[----:B------:R-:W-:Y:S02]  /*1ea90*/  FMNMX R11, R153, R11, !PT ;  /* 0x0000000b990b7209 */ /* 0x000fe40007800000 */
[----:B------:R-:W-:-:S02]  /*1eaa0*/  FMNMX R12, R201, R12, !PT ;  /* 0x0000000cc90c7209 */ /* 0x000fc40007800000 */
[----:B------:R-:W-:Y:S02]  /*1eab0*/  FSEL R176, R176, -INF , !P6 ;  /* 0xff800000b0b07808 */ /* 0x000fe40007000000 */
[----:B------:R-:W-:Y:S02]  /*1eac0*/  FMNMX R11, R152, R11, !PT ;  /* 0x0000000b980b7209 */ /* 0x000fe40007800000 */
[----:B------:R-:W-:Y:S02]  /*1ead0*/  FSEL R173, R173, -INF , !P5 ;  /* 0xff800000adad7808 */ /* 0x000fe40006800000 */
[----:B------:R-:W-:Y:S02]  /*1eae0*/  FMNMX R12, R177, R12, !PT ;  /* 0x0000000cb10c7209 */ /* 0x000fe40007800000 */
[----:B------:R-:W-:Y:S02]  /*1eaf0*/  FSEL R168, R168, -INF , !P1 ;  /* 0xff800000a8a87808 */ /* 0x000fe40004800000 */
[----:B------:R-:W-:-:S02]  /*1eb00*/  FMNMX R11, R176, R11, !PT ;  /* 0x0000000bb00b7209 */ /* 0x000fc40007800000 */
[----:B------:R-:W-:Y:S02]  /*1eb10*/  FMNMX R12, R173, R12, !PT ;  /* 0x0000000cad0c7209 */ /* 0x000fe40007800000 */
[----:B------:R-:W-:Y:S02]  /*1eb20*/  FSEL R174, R174, -INF , !P4 ;  /* 0xff800000aeae7808 */ /* 0x000fe40006000000 */
[----:B------:R-:W-:Y:S01]  /*1eb30*/  FMNMX R11, R168, R11, !PT ;  /* 0x0000000ba80b7209 */ /* 0x000fe20007800000 */
[----:B------:R-:W0:Y:S01]  /*1eb40*/  SHFL.BFLY PT, R16, R12, 0x2, 0x1f ;  /* 0x0c401f000c107f89 */ /* 0x000e2200000e0000 */
[----:B------:R-:W-:Y:S02]  /*1eb50*/  FSEL R181, R181, -INF , !P0 ;  /* 0xff800000b5b57808 */ /* 0x000fe40004000000 */
[----:B------:R-:W-:-:S04]  /*1eb60*/  FMNMX R11, R174, R11, !PT ;  /* 0x0000000bae0b7209 */ /* 0x000fc80007800000 */
[----:B------:R-:W-:-:S05]  /*1eb70*/  FMNMX R11, R181, R11, !PT ;  /* 0x0000000bb50b7209 */ /* 0x000fca0007800000 */
[----:B------:R-:W1:Y:S01]  /*1eb80*/  SHFL.BFLY PT, R15, R11, 0x2, 0x1f ;  /* 0x0c401f000b0f7f89 */ /* 0x000e6200000e0000 */
[----:B0-----:R-:W-:-:S05]  /*1eb90*/  FMNMX R12, R12, R16, !PT ;  /* 0x000000100c0c7209 */ /* 0x001fca0007800000 */
[----:B------:R-:W0:Y:S01]  /*1eba0*/  SHFL.BFLY PT, R16, R12, 0x1, 0x1f ;  /* 0x0c201f000c107f89 */ /* 0x000e2200000e0000 */
[----:B-1----:R-:W-:-:S05]  /*1ebb0*/  FMNMX R11, R11, R15, !PT ;  /* 0x0000000f0b0b7209 */ /* 0x002fca0007800000 */
[----:B------:R-:W1:Y:S01]  /*1ebc0*/  SHFL.BFLY PT, R163, R11, 0x1, 0x1f ;  /* 0x0c201f000ba37f89 */ /* 0x000e6200000e0000 */
[----:B0-----:R-:W-:-:S04]  /*1ebd0*/  FMNMX R15, R12, R16, !PT ;  /* 0x000000100c0f7209 */ /* 0x001fc80007800000 */
[----:B--2---:R-:W-:Y:S02]  /*1ebe0*/  FMNMX R15, R15, R165, !PT ;  /* 0x000000a50f0f7209 */ /* 0x004fe40007800000 */
[----:B-1----:R-:W-:-:S03]  /*1ebf0*/  FMNMX R16, R11, R163, !PT ;  /* 0x000000a30b107209 */ /* 0x002fc60007800000 */
[----:B------:R-:W-:Y:S01]  /*1ec00*/  FADD R11, -R15, R165 ;  /* 0x000000a50f0b7221 */ /* 0x000fe20000000100 */
[----:B---3--:R-:W-:-:S03]  /*1ec10*/  FMNMX R16, R16, R164, !PT ;  /* 0x000000a410107209 */ /* 0x008fc60007800000 */
[----:B------:R-:W-:Y:S01]  /*1ec20*/  FMUL R11, R11, 1.4426950216293334961 ;  /* 0x3fb8aa3b0b0b7820 */ /* 0x000fe20000400000 */
[----:B------:R-:W-:-:S03]  /*1ec30*/  FADD R199, R189, -R15 ;  /* 0x8000000fbdc77221 */ /* 0x000fc60000000000 */
[----:B------:R0:W4:Y:S01]  /*1ec40*/  MUFU.EX2 R12, R11 ;  /* 0x0000000b000c7308 */ /* 0x0001220000000800 */
[--C-:B------:R-:W-:Y:S01]  /*1ec50*/  FADD R198, R187, -R15.reuse ;  /* 0x8000000fbbc67221 */ /* 0x100fe20000000000 */
[--C-:B------:R-:W-:Y:S01]  /*1ec60*/  FADD R196, R186, -R15.reuse ;  /* 0x8000000fbac47221 */ /* 0x100fe20000000000 */
[----:B------:R-:W-:Y:S01]  /*1ec70*/  FADD R195, R184, -R15 ;  /* 0x8000000fb8c37221 */ /* 0x000fe20000000000 */
[--C-:B------:R-:W-:Y:S01]  /*1ec80*/  FADD R197, R190, -R16.reuse ;  /* 0x80000010bec57221 */ /* 0x100fe20000000000 */
[--C-:B------:R-:W-:Y:S01]  /*1ec90*/  FADD R194, R188, -R16.reuse ;  /* 0x80000010bcc27221 */ /* 0x100fe20000000000 */
[--C-:B------:R-:W-:Y:S01]  /*1eca0*/  FADD R193, R185, -R16.reuse ;  /* 0x80000010b9c17221 */ /* 0x100fe20000000000 */
[----:B------:R-:W-:Y:S01]  /*1ecb0*/  FADD R192, R160, -R16 ;  /* 0x80000010a0c07221 */ /* 0x000fe20000000000 */
[----:B0-----:R-:W-:Y:S01]  /*1ecc0*/  FADD R11, -R16, R164 ;  /* 0x000000a4100b7221 */ /* 0x001fe20000000100 */
[----:B------:R-:W-:Y:S01]  /*1ecd0*/  FMUL R199, R199, 1.4426950216293334961 ;  /* 0x3fb8aa3bc7c77820 */ /* 0x000fe20000400000 */
[----:B------:R-:W-:-:S02]  /*1ece0*/  FMUL R198, R198, 1.4426950216293334961 ;  /* 0x3fb8aa3bc6c67820 */ /* 0x000fc40000400000 */
[----:B------:R-:W-:Y:S01]  /*1ecf0*/  FMUL R11, R11, 1.4426950216293334961 ;  /* 0x3fb8aa3b0b0b7820 */ /* 0x000fe20000400000 */
[----:B------:R-:W-:Y:S01]  /*1ed00*/  FMUL R196, R196, 1.4426950216293334961 ;  /* 0x3fb8aa3bc4c47820 */ /* 0x000fe20000400000 */
[----:B------:R-:W-:Y:S01]  /*1ed10*/  FMUL R195, R195, 1.4426950216293334961 ;  /* 0x3fb8aa3bc3c37820 */ /* 0x000fe20000400000 */
[----:B------:R-:W-:Y:S01]  /*1ed20*/  FMUL R197, R197, 1.4426950216293334961 ;  /* 0x3fb8aa3bc5c57820 */ /* 0x000fe20000400000 */
[----:B------:R-:W-:Y:S01]  /*1ed30*/  FMUL R194, R194, 1.4426950216293334961 ;  /* 0x3fb8aa3bc2c27820 */ /* 0x000fe20000400000 */
[----:B------:R-:W-:Y:S01]  /*1ed40*/  FMUL R193, R193, 1.4426950216293334961 ;  /* 0x3fb8aa3bc1c17820 */ /* 0x000fe20000400000 */
[----:B------:R-:W-:Y:S01]  /*1ed50*/  FMUL R192, R192, 1.4426950216293334961 ;  /* 0x3fb8aa3bc0c07820 */ /* 0x000fe20000400000 */
[----:B------:R-:W0:Y:S08]  /*1ed60*/  MUFU.EX2 R11, R11 ;  /* 0x0000000b000b7308 */ /* 0x000e300000000800 */
[----:B------:R-:W-:Y:S08]  /*1ed70*/  MUFU.EX2 R199, R199 ;  /* 0x000000c700c77308 */ /* 0x000ff00000000800 */
[----:B------:R-:W1:Y:S08]  /*1ed80*/  MUFU.EX2 R198, R198 ;  /* 0x000000c600c67308 */ /* 0x000e700000000800 */
[----:B------:R-:W-:Y:S08]  /*1ed90*/  MUFU.EX2 R196, R196 ;  /* 0x000000c400c47308 */ /* 0x000ff00000000800 */
[----:B------:R-:W2:Y:S08]  /*1eda0*/  MUFU.EX2 R195, R195 ;  /* 0x000000c300c37308 */ /* 0x000eb00000000800 */
[----:B------:R-:W-:Y:S08]  /*1edb0*/  MUFU.EX2 R197, R197 ;  /* 0x000000c500c57308 */ /* 0x000ff00000000800 */
[----:B------:R-:W3:Y:S08]  /*1edc0*/  MUFU.EX2 R194, R194 ;  /* 0x000000c200c27308 */ /* 0x000ef00000000800 */
[----:B------:R-:W-:Y:S08]  /*1edd0*/  MUFU.EX2 R193, R193 ;  /* 0x000000c100c17308 */ /* 0x000ff00000000800 */
[----:B------:R-:W3:Y:S01]  /*1ede0*/  MUFU.EX2 R192, R192 ;  /* 0x000000c000c07308 */ /* 0x000ee20000000800 */
        /* <DEDUP_REMOVED lines=62> */
[-C--:B0-----:R-:W-:Y:S01]  /*1f1d0*/  FMUL R26, R26, R11.reuse ;  /* 0x0000000b1a1a7220 */ /* 0x081fe20000400000 */
        /* <DEDUP_REMOVED lines=65> */
[----:B-1----:R-:W-:-:S02]  /*1f5f0*/  F2FP.F16.F32.PACK_AB R164, R198, R199 ;  /* 0x000000c7c6a4723e */ /* 0x002fc400000000ff */
[----:B--2---:R-:W-:Y:S02]  /*1f600*/  F2FP.F16.F32.PACK_AB R166, R195, R196 ;  /* 0x000000c4c3a6723e */ /* 0x004fe400000000ff */
[----:B---3--:R-:W-:Y:S02]  /*1f610*/  F2FP.F16.F32.PACK_AB R165, R194, R197 ;  /* 0x000000c5c2a5723e */ /* 0x008fe400000000ff */
[----:B------:R-:W-:-:S04]  /*1f620*/  F2FP.F16.F32.PACK_AB R167, R192, R193 ;  /* 0x000000c1c0a7723e */ /* 0x000fc800000000ff */
[----:B------:R-:W-:Y:S01]  /*1f630*/  WARPGROUP.ARRIVE ;  /* 0x00000000000079c5 */ /* 0x000fe20000000000 */
[----:B------:R-:W-:Y:S01]  /*1f640*/  UMOV UR6, UR34 ;  /* 0x0000002200067c82 */ /* 0x000fe20008000000 */
[----:B------:R-:W-:-:S04]  /*1f650*/  UMOV UR7, UR35 ;  /* 0x0000002300077c82 */ /* 0x000fc80008000000 */
[----:B------:R-:W-:Y:S01]  /*1f660*/  HGMMA.64x256x16.F32 R24, R164, gdesc[UR4], R24, gsb0 ;  /* 0x03e00004a4187df0 */ /* 0x000fe20008000818 */
[--C-:B------:R-:W-:Y:S01]  /*1f670*/  FADD R191, R191, -R15.reuse ;  /* 0x8000000fbfbf7221 */ /* 0x100fe20000000000 */
[--C-:B------:R-:W-:Y:S01]  /*1f680*/  FADD R190, R161, -R15.reuse ;  /* 0x8000000fa1be7221 */ /* 0x100fe20000000000 */
[--C-:B------:R-:W-:Y:S01]  /*1f690*/  FADD R188, R159, -R15.reuse ;  /* 0x8000000f9fbc7221 */ /* 0x100fe20000000000 */
[----:B------:R-:W-:Y:S01]  /*1f6a0*/  FADD R187, R158, -R15 ;  /* 0x8000000f9ebb7221 */ /* 0x000fe20000000000 */
[--C-:B------:R-:W-:Y:S01]  /*1f6b0*/  FADD R189, R204, -R16.reuse ;  /* 0x80000010ccbd7221 */ /* 0x100fe20000000000 */
[--C-:B------:R-:W-:Y:S01]  /*1f6c0*/  FADD R186, R162, -R16.reuse ;  /* 0x80000010a2ba7221 */ /* 0x100fe20000000000 */
[--C-:B------:R-:W-:Y:S01]  /*1f6d0*/  FADD R185, R157, -R16.reuse ;  /* 0x800000109db97221 */ /* 0x100fe20000000000 */
[----:B------:R-:W-:Y:S01]  /*1f6e0*/  FADD R184, R156, -R16 ;  /* 0x800000109cb87221 */ /* 0x000fe20000000000 */
        /* <DEDUP_REMOVED lines=8> */
[----:B------:R-:W-:Y:S08]  /*1f770*/  MUFU.EX2 R191, R191 ;  /* 0x000000bf00bf7308 */ /* 0x000ff00000000800 */
[----:B------:R-:W0:Y:S08]  /*1f780*/  MUFU.EX2 R190, R190 ;  /* 0x000000be00be7308 */ /* 0x000e300000000800 */
[----:B------:R-:W-:Y:S08]  /*1f790*/  MUFU.EX2 R188, R188 ;  /* 0x000000bc00bc7308 */ /* 0x000ff00000000800 */
[----:B------:R-:W-:Y:S08]  /*1f7a0*/  MUFU.EX2 R187, R187 ;  /* 0x000000bb00bb7308 */ /* 0x000ff00000000800 */
[----:B------:R-:W-:Y:S08]  /*1f7b0*/  MUFU.EX2 R189, R189 ;  /* 0x000000bd00bd7308 */ /* 0x000ff00000000800 */
[----:B------:R-:W1:Y:S08]  /*1f7c0*/  MUFU.EX2 R186, R186 ;  /* 0x000000ba00ba7308 */ /* 0x000e700000000800 */
[----:B------:R-:W-:Y:S08]  /*1f7d0*/  MUFU.EX2 R185, R185 ;  /* 0x000000b900b97308 */ /* 0x000ff00000000800 */
[----:B------:R-:W2:Y:S01]  /*1f7e0*/  MUFU.EX2 R184, R184 ;  /* 0x000000b800b87308 */ /* 0x000ea20000000800 */
[----:B0-----:R-:W-:-:S02]  /*1f7f0*/  F2FP.F16.F32.PACK_AB R160, R190, R191 ;  /* 0x000000bfbea0723e */ /* 0x001fc400000000ff */
[----:B-1----:R-:W-:Y:S02]  /*1f800*/  F2FP.F16.F32.PACK_AB R161, R186, R189 ;  /* 0x000000bdbaa1723e */ /* 0x002fe400000000ff */
[----:B------:R-:W-:Y:S01]  /*1f810*/  F2FP.F16.F32.PACK_AB R162, R187, R188 ;  /* 0x000000bcbba2723e */ /* 0x000fe200000000ff */
[----:B------:R-:W-:Y:S01]  /*1f820*/  UMOV UR6, UR54 ;  /* 0x0000003600067c82 */ /* 0x000fe20008000000 */
[----:B------:R-:W-:Y:S01]  /*1f830*/  UMOV UR7, UR55 ;  /* 0x0000003700077c82 */ /* 0x000fe20008000000 */
[----:B--2---:R-:W-:Y:S01]  /*1f840*/  F2FP.F16.F32.PACK_AB R163, R184, R185 ;  /* 0x000000b9b8a3723e */ /* 0x004fe200000000ff */
        /* <DEDUP_REMOVED lines=17> */
[----:B------:R-:W0:Y:S01]  /*1f960*/  MUFU.EX2 R182, R182 ;  /* 0x000000b600b67308 */ /* 0x000e220000000800 */
[----:B------:R-:W-:-:S02]  /*1f970*/  WARPGROUP.DEPBAR.LE gsb0, 0x0 ;  /* 0x00008000000079c5 */ /* 0x000fc40000010000 */
[----:B------:R-:W-:-:S06]  /*1f980*/  WARPGROUP.ARRIVE ;  /* 0x00000000000079c5 */ /* 0x000fcc0000000000 */
[----:B------:R-:W-:Y:S01]  /*1f990*/  HGMMA.64x256x16.F32 R24, R160, gdesc[UR4], R24, gsb0 ;  /* 0x03e00004a0187df0 */ /* 0x000fe20008000818 */
        /* <DEDUP_REMOVED lines=13> */
[----:B------:R-:W-:-:S03]  /*1fa70*/  FADD R177, R173, -R15 ;  /* 0x8000000fadb17221 */ /* 0x000fc60000000000 */
[----:B------:R-:W-:-:S04]  /*1fa80*/  FMUL R152, R152, 1.4426950216293334961 ;  /* 0x3fb8aa3b98987820 */ /* 0x000fc80000400000 */
[----:B------:R0:W-:Y:S01]  /*1fa90*/  MUFU.EX2 R173, R152 ;  /* 0x0000009800ad7308 */ /* 0x0001e20000000800 */
[--C-:B------:R-:W-:Y:S01]  /*1faa0*/  FADD R170, R202, -R15.reuse ;  /* 0x8000000fcaaa7221 */ /* 0x100fe20000000000 */
[----:B------:R-:W-:Y:S01]  /*1fab0*/  FADD R169, R201, -R15 ;  /* 0x8000000fc9a97221 */ /* 0x000fe20000000000 */
[--C-:B------:R-:W-:Y:S01]  /*1fac0*/  FADD R181, R181, -R16.reuse ;  /* 0x80000010b5b57221 */ /* 0x100fe20000000000 */
[--C-:B------:R-:W-:Y:S01]  /*1fad0*/  FADD R153, R168, -R16.reuse ;  /* 0x80000010a8997221 */ /* 0x100fe20000000000 */
[--C-:B0-----:R-:W-:Y:S01]  /*1fae0*/  FADD R152, R176, -R16.reuse ;  /* 0x80000010b0987221 */ /* 0x101fe20000000000 */
[----:B------:R-:W-:-:S03]  /*1faf0*/  FADD R176, R174, -R16 ;  /* 0x80000010aeb07221 */ /* 0x000fc60000000000 */
[----:B------:R-:W-:Y:S01]  /*1fb00*/  FMUL R152, R152, 1.4426950216293334961 ;  /* 0x3fb8aa3b98987820 */ /* 0x000fe20000400000 */
[----:B------:R-:W-:Y:S01]  /*1fb10*/  FMUL R170, R170, 1.4426950216293334961 ;  /* 0x3fb8aa3baaaa7820 */ /* 0x000fe20000400000 */
[----:B------:R-:W-:Y:S01]  /*1fb20*/  FMUL R169, R169, 1.4426950216293334961 ;  /* 0x3fb8aa3ba9a97820 */ /* 0x000fe20000400000 */
[----:B------:R-:W-:Y:S01]  /*1fb30*/  FMUL R177, R177, 1.4426950216293334961 ;  /* 0x3fb8aa3bb1b17820 */ /* 0x000fe20000400000 */
[----:B------:R-:W-:Y:S01]  /*1fb40*/  FMUL R176, R176, 1.4426950216293334961 ;  /* 0x3fb8aa3bb0b07820 */ /* 0x000fe20000400000 */
[----:B------:R-:W-:Y:S01]  /*1fb50*/  FMUL R181, R181, 1.4426950216293334961 ;  /* 0x3fb8aa3bb5b57820 */ /* 0x000fe20000400000 */
[----:B------:R0:W-:Y:S02]  /*1fb60*/  MUFU.EX2 R168, R152 ;  /* 0x0000009800a87308 */ /* 0x0001e40000000800 */
[----:B0-----:R-:W-:-:S06]  /*1fb70*/  FMUL R152, R153, 1.4426950216293334961 ;  /* 0x3fb8aa3b99987820 */ /* 0x001fcc0000400000 */
[----:B------:R-:W-:Y:S08]  /*1fb80*/  MUFU.EX2 R170, R170 ;  /* 0x000000aa00aa7308 */ /* 0x000ff00000000800 */
[----:B------:R-:W0:Y:S08]  /*1fb90*/  MUFU.EX2 R169, R169 ;  /* 0x000000a900a97308 */ /* 0x000e300000000800 */
[----:B------:R-:W-:Y:S08]  /*1fba0*/  MUFU.EX2 R177, R177 ;  /* 0x000000b100b17308 */ /* 0x000ff00000000800 */
[----:B------:R0:W1:Y:S01]  /*1fbb0*/  MUFU.EX2 R174, R152 ;  /* 0x0000009800ae7308 */ /* 0x0000620000000800 */
[----:B------:R-:W-:-:S02]  /*1fbc0*/  WARPGROUP.DEPBAR.LE gsb0, 0x0 ;  /* 0x00008000000079c5 */ /* 0x000fc40000010000 */
[----:B------:R-:W-:-:S06]  /*1fbd0*/  WARPGROUP.ARRIVE ;  /* 0x00000000000079c5 */ /* 0x000fcc0000000000 */
[----:B------:R-:W-:Y:S01]  /*1fbe0*/  HGMMA.64x256x16.F32 R24, R156, gdesc[UR4], R24, gsb0 ;  /* 0x03e000049c187df0 */ /* 0x000fe20008000818 */
        /* <DEDUP_REMOVED lines=8> */
[----:B------:R-:W-:-:S03]  /*1fc70*/  WARPGROUP.DEPBAR.LE gsb0, 0x0 ;  /* 0x00008000000079c5 */ /* 0x000fc60000010000 */
[----:B------:R-:W-:-:S07]  /*1fc80*/  WARPGROUP.ARRIVE ;  /* 0x00000000000079c5 */ /* 0x000fce0000000000 */
[----:B------:R-:W-:Y:S03]  /*1fc90*/  HGMMA.64x256x16.F32 R24, R152, gdesc[UR4], R24, gsb0 ;  /* 0x03e0000498187df0 */ /* 0x000fe60008000818 */
[----:B------:R-:W-:Y:S02]  /*1fca0*/  WARPGROUP.DEPBAR.LE gsb0, 0x0 ;  /* 0x00008000000079c5 */ /* 0x000fe40000010000 */
[----:B------:R-:W-:Y:S04]  /*1fcb0*/  STL.64 [R1], R24 ;  /* 0x0000001801007387 */ /* 0x000fe80000100a00 */
        /* <DEDUP_REMOVED lines=127> */
[----:B------:R-:W-:Y:S01]  /*204b0*/  UMOV UR6, UR18 ;  /* 0x0000001200067c82 */ /* 0x000fe20008000000 */
[----:B------:R-:W-:-:S02]  /*204c0*/  UMOV UR7, UR19 ;  /* 0x0000001300077c82 */ /* 0x000fc40008000000 */
[----:B------:R-:W5:Y:S04]  /*204d0*/  LDL.LU R204, [R1+0x7f8] ;  /* 0x0007f80001cc7983 */ /* 0x000f680000300800 */
[----:B------:R-:W5:Y:S04]  /*204e0*/  LDL.LU R202, [R1+0x7fc] ;  /* 0x0007fc0001ca7983 */ /* 0x000f680000300800 */
[----:B------:R-:W5:Y:S04]  /*204f0*/  LDL.LU R203, [R1+0x800] ;  /* 0x0008000001cb7983 */ /* 0x000f680000300800 */
[----:B------:R-:W5:Y:S04]  /*20500*/  LDL.LU R201, [R1+0x7f4] ;  /* 0x0007f40001c97983 */ /* 0x000f680000300800 */
[----:B------:R-:W5:Y:S01]  /*20510*/  LDL R200, [R1+0xc0c] ;  /* 0x000c0c0001c87983 */ /* 0x000f620000100800 */
[-C--:B--2---:R-:W-:Y:S01]  /*20520*/  FMUL R150, R150, R11.reuse ;  /* 0x0000000b96967220 */ /* 0x084fe20000400000 */
[-C--:B------:R-:W-:Y:S01]  /*20530*/  FMUL R151, R151, R11.reuse ;  /* 0x0000000b97977220 */ /* 0x080fe20000400000 */
[-C--:B---3--:R-:W-:Y:S01]  /*20540*/  FMUL R148, R148, R12.reuse ;  /* 0x0000000c94947220 */ /* 0x088fe20000400000 */
        /* <DEDUP_REMOVED lines=141> */
[----:B------:R-:W0:Y:S01]  /*20e20*/  S2R R250, SR_CTAID.X ;  /* 0x0000000000fa7919 */ /* 0x000e220000002500 */
[----:B------:R-:W-:Y:S02]  /*20e30*/  WARPGROUP.DEPBAR.LE gsb0, 0x0 ;  /* 0x00008000000079c5 */ /* 0x000fe40000010000 */
[----:B------:R-:W-:-:S15]  /*20e40*/  WARPGROUP.ARRIVE ;  /* 0x00000000000079c5 */ /* 0x000fde0000000000 */
[----:B------:R-:W-:-:S07]  /*20e50*/  NOP ;  /* 0x0000000000007918 */ /* 0x000fce0000000000 */
[----:B------:R-:W-:Y:S01]  /*20e60*/  HGMMA.64x256x16.F32 R24, R152, gdesc[UR4], R24, gsb0 ;  /* 0x03e0000498187df0 */ /* 0x000fe20008000818 */
[----:B------:R-:W-:-:S04]  /*20e70*/  FADD R157, R197, R194 ;  /* 0x000000c2c59d7221 */ /* 0x000fc80000000000 */
        /* <DEDUP_REMOVED lines=13> */
[----:B------:R-:W-:-:S05]  /*20f50*/  FADD R157, R181, R157 ;  /* 0x0000009db59d7221 */ /* 0x000fca0000000000 */
[----:B------:R-:W-:Y:S01]  /*20f60*/  SHFL.BFLY PT, R159, R157, 0x2, 0x1f ;  /* 0x0c401f009d9f7f89 */ /* 0x000fe200000e0000 */
[----:B------:R-:W-:-:S04]  /*20f70*/  IADD3 R251, P0, R251, 0x40, RZ ;  /* 0x00000040fbfb7810 */ /* 0x000fc80007f1e0ff */
[----:B------:R-:W-:Y:S02]  /*20f80*/  IADD3.X R252, RZ, R252, RZ, P0, !PT ;  /* 0x000000fcfffc7210 */ /* 0x000fe400007fe4ff */
[----:B------:R-:W-:Y:S02]  /*20f90*/  LEA R0, R200, R0, 0x6 ;  /* 0x00000000c8007211 */ /* 0x000fe400078e30ff */
[----:B------:R-:W-:Y:S01]  /*20fa0*/  LEA R4, R5, R4, 0x6 ;  /* 0x0000000405047211 */ /* 0x000fe200078e30ff */
[----:B------:R-:W-:Y:S02]  /*20fb0*/  WARPGROUP.DEPBAR.LE gsb0, 0x0 ;  /* 0x00008000000079c5 */ /* 0x000fe40000010000 */
[----:B------:R-:W-:Y:S01]  /*20fc0*/  FADD R153, R249, R248 ;  /* 0x000000f8f9997221 */ /* 0x000fe20000000000 */
[----:B------:R-:W-:Y:S01]  /*20fd0*/  FADD R152, R245, R244 ;  /* 0x000000f4f5987221 */ /* 0x000fe20000000000 */
[----:B------:R-:W-:Y:S02]  /*20fe0*/  FADD R155, R199, R198 ;  /* 0x000000c6c79b7221 */ /* 0x000fe40000000000 */
[----:B------:R-:W-:Y:S01]  /*20ff0*/  FADD R153, R246, R153 ;  /* 0x00000099f6997221 */ /* 0x000fe20000000000 */
[----:B------:R-:W-:Y:S01]  /*21000*/  FADD R152, R243, R152 ;  /* 0x00000098f3987221 */ /* 0x000fe20000000000 */
[----:B------:R-:W-:-:S02]  /*21010*/  FADD R155, R196, R155 ;  /* 0x0000009bc49b7221 */ /* 0x000fc40000000000 */
[----:B------:R-:W-:Y:S01]  /*21020*/  FADD R153, R247, R153 ;  /* 0x00000099f7997221 */ /* 0x000fe20000000000 */
[----:B------:R-:W-:Y:S01]  /*21030*/  FADD R152, R242, R152 ;  /* 0x00000098f2987221 */ /* 0x000fe20000000000 */
[----:B------:R-:W-:Y:S02]  /*21040*/  FADD R155, R195, R155 ;  /* 0x0000009bc39b7221 */ /* 0x000fe40000000000 */
        /* <DEDUP_REMOVED lines=35> */
[----:B------:R-:W-:-:S03]  /*21280*/  FADD R155, R177, R155 ;  /* 0x0000009bb19b7221 */ /* 0x000fc60000000000 */
[----:B------:R-:W1:Y:S04]  /*21290*/  SHFL.BFLY PT, R156, R153, 0x2, 0x1f ;  /* 0x0c401f00999c7f89 */ /* 0x000e6800000e0000 */
[----:B------:R-:W2:Y:S04]  /*212a0*/  SHFL.BFLY PT, R154, R152, 0x2, 0x1f ;  /* 0x0c401f00989a7f89 */ /* 0x000ea800000e0000 */
[----:B------:R-:W3:Y:S01]  /*212b0*/  SHFL.BFLY PT, R158, R155, 0x2, 0x1f ;  /* 0x0c401f009b9e7f89 */ /* 0x000ee200000e0000 */
[----:B-1----:R-:W-:Y:S01]  /*212c0*/  FADD R156, R153, R156 ;  /* 0x0000009c999c7221 */ /* 0x002fe20000000000 */
[----:B--2---:R-:W-:Y:S01]  /*212d0*/  FADD R154, R152, R154 ;  /* 0x0000009a989a7221 */ /* 0x004fe20000000000 */
[----:B------:R-:W-:Y:S01]  /*212e0*/  FADD R152, R157, R159 ;  /* 0x0000009f9d987221 */ /* 0x000fe20000000000 */
[----:B---3--:R-:W-:-:S02]  /*212f0*/  FADD R153, R155, R158 ;  /* 0x0000009e9b997221 */ /* 0x008fc40000000000 */
[----:B------:R-:W1:Y:S04]  /*21300*/  SHFL.BFLY PT, R158, R156, 0x1, 0x1f ;  /* 0x0c201f009c9e7f89 */ /* 0x000e6800000e0000 */
[----:B------:R-:W2:Y:S04]  /*21310*/  SHFL.BFLY PT, R155, R154, 0x1, 0x1f ;  /* 0x0c201f009a9b7f89 */ /* 0x000ea800000e0000 */
[----:B------:R-:W3:Y:S04]  /*21320*/  SHFL.BFLY PT, R157, R153, 0x1, 0x1f ;  /* 0x0c201f00999d7f89 */ /* 0x000ee800000e0000 */
[----:B------:R-:W4:Y:S01]  /*21330*/  SHFL.BFLY PT, R159, R152, 0x1, 0x1f ;  /* 0x0c201f00989f7f89 */ /* 0x000f2200000e0000 */
[----:B-1----:R-:W-:Y:S01]  /*21340*/  FADD R156, R156, R158 ;  /* 0x0000009e9c9c7221 */ /* 0x002fe20000000000 */
[----:B--2---:R-:W-:-:S03]  /*21350*/  FADD R154, R154, R155 ;  /* 0x0000009b9a9a7221 */ /* 0x004fc60000000000 */
[----:B------:R-:W-:Y:S01]  /*21360*/  FFMA R204, R14, R204, R156 ;  /* 0x000000cc0ecc7223 */ /* 0x000fe2000000009c */
[----:B---3--:R-:W-:Y:S01]  /*21370*/  FADD R153, R153, R157 ;  /* 0x0000009d99997221 */ /* 0x008fe20000000000 */
[----:B------:R-:W-:Y:S01]  /*21380*/  FFMA R202, R13, R202, R154 ;  /* 0x000000ca0dca7223 */ /* 0x000fe2000000009a */
[----:B----4-:R-:W-:Y:S02]  /*21390*/  FADD R152, R152, R159 ;  /* 0x0000009f98987221 */ /* 0x010fe40000000000 */
[----:B------:R-:W-:Y:S01]  /*213a0*/  FFMA R203, R12, R203, R153 ;  /* 0x000000cb0ccb7223 */ /* 0x000fe20000000099 */
[----:B------:R-:W-:Y:S01]  /*213b0*/  STL [R1+0x7f8], R204 ;  /* 0x0007f8cc01007387 */ /* 0x000fe20000100800 */
[----:B------:R-:W-:-:S03]  /*213c0*/  FFMA R201, R11, R201, R152 ;  /* 0x000000c90bc97223 */ /* 0x000fc60000000098 */
[----:B------:R0:W-:Y:S04]  /*213d0*/  STL [R1+0x7fc], R202 ;  /* 0x0007fcca01007387 */ /* 0x0001e80000100800 */
[----:B------:R1:W-:Y:S04]  /*213e0*/  STL [R1+0x7a8], R251 ;  /* 0x0007a8fb01007387 */ /* 0x0003e80000100800 */
[----:B------:R1:W-:Y:S01]  /*213f0*/  STL [R1+0x800], R203 ;  /* 0x000800cb01007387 */ /* 0x0003e20000100800 */
[----:B0-----:R-:W-:-:S03]  /*21400*/  SHF.L.U32 R202, R250, 0x8, RZ ;  /* 0x00000008faca7819 */ /* 0x001fc600000006ff */
[----:B------:R1:W-:Y:S04]  /*21410*/  STL [R1+0x7c4], R252 ;  /* 0x0007c4fc01007387 */ /* 0x0003e80000100800 */
[----:B------:R1:W-:Y:S04]  /*21420*/  STL [R1+0x7f4], R201 ;  /* 0x0007f4c901007387 */ /* 0x0003e80000100800 */
[----:B------:R1:W-:Y:S01]  /*21430*/  STL [R1+0x60c], R17 ;  /* 0x00060c1101007387 */ /* 0x0003e20000100800 */
[----:B------:R-:W-:-:S03]  /*21440*/  IADD3 R202, R202, 0x100, RZ ;  /* 0x00000100caca7810 */ /* 0x000fc60007ffe0ff */
[----:B------:R1:W-:Y:S04]  /*21450*/  STL [R1+0x608], R18 ;  /* 0x0006081201007387 */ /* 0x0003e80000100800 */
[----:B------:R1:W-:Y:S04]  /*21460*/  STL [R1+0x7e4], R17 ;  /* 0x0007e41101007387 */ /* 0x0003e80000100800 */
[----:B------:R1:W-:Y:S04]  /*21470*/  STL [R1+0x7e8], R18 ;  /* 0x0007e81201007387 */ /* 0x0003e80000100800 */
[----:B------:R1:W-:Y:S01]  /*21480*/  STL [R1+0x604], R15 ;  /* 0x0006040f01007387 */ /* 0x0003e20000100800 */
[----:B------:R-:W-:-:S03]  /*21490*/  ISETP.GE.U32.AND P0, PT, R251, R202, PT ;  /* 0x000000cafb00720c */ /* 0x000fc60003f06070 */
[----:B------:R1:W-:Y:S04]  /*214a0*/  STL [R1+0x600], R16 ;  /* 0x0006001001007387 */ /* 0x0003e80000100800 */
[----:B------:R1:W-:Y:S04]  /*214b0*/  STL [R1+0x7ec], R15 ;  /* 0x0007ec0f01007387 */ /* 0x0003e80000100800 */
[----:B------:R1:W-:Y:S01]  /*214c0*/  STL [R1+0x7f0], R16 ;  /* 0x0007f01001007387 */ /* 0x0003e20000100800 */
[----:B------:R-:W-:-:S13]  /*214d0*/  ISETP.GE.U32.AND.EX P0, PT, R252, RZ, PT, P0 ;  /* 0x000000fffc00720c */ /* 0x000fda0003f06100 */
[----:B-1----:R-:W-:Y:S05]  /*214e0*/  @!P0 BRA `(.L_x_1) ;  /* 0xffffff28004c8947 */ /* 0x002fea000383ffff */
.L_x_0:
[----:B------:R-:W2:Y:S04]  /*214f0*/  LDL.LU R12, [R1+0x1f0] ;  /* 0x0001f000010c7983 */ /* 0x000ea80000300800 */
[----:B------:R-:W3:Y:S04]  /*21500*/  LDL.LU R161, [R1] ;  /* 0x0000000001a17983 */ /* 0x000ee80000300800 */
[----:B------:R-:W4:Y:S04]  /*21510*/  LDL.LU R165, [R1+0x8] ;  /* 0x0000080001a57983 */ /* 0x000f280000300800 */
[----:B------:R-:W5:Y:S04]  /*21520*/  LDL.LU R159, [R1+0x400] ;  /* 0x00040000019f7983 */ /* 0x000f680000300800 */
[----:B------:R-:W2:Y:S04]  /*21530*/  LDL.LU R160, [R1+0x408] ;  /* 0x0004080001a07983 */ /* 0x000ea80000300800 */
[----:B------:R-:W5:Y:S04]  /*21540*/  LDL.LU R11, [R1+0x1b4] ;  /* 0x0001b400010b7983 */ /* 0x000f680000300800 */
[----:B------:R-:W5:Y:S04]  /*21550*/  LDL.LU R157, [R1+0x1ec] ;  /* 0x0001ec00019d7983 */ /* 0x000f680000300800 */
[----:B------:R-:W5:Y:S04]  /*21560*/  LDL.LU R156, [R1+0x1e8] ;  /* 0x0001e800019c7983 */ /* 0x000f680000300800 */
[----:B------:R-:W5:Y:S04]  /*21570*/  LDL.LU R155, [R1+0x1e4] ;  /* 0x0001e400019b7983 */ /* 0x000f680000300800 */
[----:B------:R-:W5:Y:S04]  /*21580*/  LDL.LU R154, [R1+0x1e0] ;  /* 0x0001e000019a7983 */ /* 0x000f680000300800 */
[----:B------:R-:W5:Y:S04]  /*21590*/  LDL.LU R153, [R1+0x1dc] ;  /* 0x0001dc0001997983 */ /* 0x000f680000300800 */
[----:B------:R-:W5:Y:S04]  /*215a0*/  LDL.LU R164, [R1+0x7f8] ;  /* 0x0007f80001a47983 */ /* 0x000f680000300800 */
        /* <DEDUP_REMOVED lines=12> */
[----:B------:R-:W5:Y:S01]  /*21670*/  LDL.LU R6, [R1+0xc18] ;  /* 0x000c180001067983 */ /* 0x000f620000300800 */
[----:B------:R-:W0:Y:S01]  /*21680*/  S2R R166, SR_TID.X ;  /* 0x0000000000a67919 */ /* 0x000e220000002100 */
[----:B------:R-:W1:Y:S01]  /*21690*/  S2R R167, SR_CgaCtaId ;  /* 0x0000000000a77919 */ /* 0x000e620000008800 */
[----:B0-----:R-:W-:-:S02]  /*216a0*/  LOP3.LUT R0, R166, 0xff, RZ, 0xc0, !PT ;  /* 0x000000ffa6007812 */ /* 0x001fc400078ec0ff */
[C---:B------:R-:W-:Y:S02]  /*216b0*/  LOP3.LUT R252, R166.reuse, 0xe0, RZ, 0xc0, !PT ;  /* 0x000000e0a6fc7812 */ /* 0x040fe400078ec0ff */
[----:B------:R-:W-:Y:S02]  /*216c0*/  SHF.L.U32 R3, R166, 0x1, RZ ;  /* 0x00000001a6037819 */ /* 0x000fe400000006ff */
[----:B------:R-:W-:Y:S02]  /*216d0*/  SHF.R.U32.HI R4, RZ, 0x1, R166 ;  /* 0x00000001ff047819 */ /* 0x000fe400000116a6 */
[----:B------:R-:W-:-:S04]  /*216e0*/  MOV R166, 0x400 ;  /* 0x0000040000a67802 */ /* 0x000fc80000000f00 */
[----:B-1----:R-:W-:Y:S02]  /*216f0*/  LEA R166, R167, R166, 0x18 ;  /* 0x000000a6a7a67211 */ /* 0x002fe400078ec0ff */
[----:B------:R-:W-:Y:S02]  /*21700*/  LOP3.LUT R3, R3, 0x1f8, RZ, 0xc0, !PT ;  /* 0x000001f803037812 */ /* 0x000fe400078ec0ff */
[----:B------:R-:W-:Y:S02]  /*21710*/  LEA R0, R0, R166, 0x4 ;  /* 0x000000a600007211 */ /* 0x000fe400078e20ff */
[----:B------:R-:W-:-:S03]  /*21720*/  LOP3.LUT R4, R4, 0x4, RZ, 0xc0, !PT ;  /* 0x0000000404047812 */ /* 0x000fc600078ec0ff */
[----:B------:R0:W-:Y:S02]  /*21730*/  STL [R1+0xd4c], R0 ;  /* 0x000d4c0001007387 */ /* 0x0001e40000100800 */
[----:B0-----:R-:W-:Y:S01]  /*21740*/  IADD3 R0, R166, R3, RZ ;  /* 0x00000003a6007210 */ /* 0x001fe20007ffe0ff */
[----:B------:R-:W-:Y:S01]  /*21750*/  FMUL R10, R151, 0.25 ;  /* 0x3e800000970a7820 */ /* 0x000fe20000400000 */
[----:B------:R-:W-:Y:S01]  /*21760*/  FMUL R9, R150, 0.25 ;  /* 0x3e80000096097820 */ /* 0x000fe20000400000 */
[----:B----4-:R-:W-:Y:S01]  /*21770*/  FMUL R2, R165, 0.25 ;  /* 0x3e800000a5027820 */ /* 0x010fe20000400000 */
[----:B---3--:R-:W-:Y:S01]  /*21780*/  FMUL R8, R161, 0.25 ;  /* 0x3e800000a1087820 */ /* 0x008fe20000400000 */
[----:B--2---:R-:W-:Y:S02]  /*21790*/  MOV R5, R168 ;  /* 0x000000a800057202 */ /* 0x004fe40000000f00 */
[----:B-----5:R-:W-:Y:S02]  /*217a0*/  LEA R252, R252, R7, 0x3 ;  /* 0x00000007fcfc7211 */ /* 0x020fe400078e18ff */
[----:B------:R-:W-:-:S03]  /*217b0*/  IADD3 R3, R4, R6, RZ ;  /* 0x0000000604037210 */ /* 0x000fc60007ffe0ff */
[----:B------:R-:W-:Y:S01]  /*217c0*/  STL [R1+0xd50], R252 ;  /* 0x000d50fc01007387 */ /* 0x000fe20000100800 */
[----:B------:R-:W-:Y:S01]  /*217d0*/  BAR.SYNC.DEFER_BLOCKING 0x0 ;  /* 0x0000000000007b1d */ /* 0x000fe20000010000 */
[----:B------:R-:W-:Y:S02]  /*217e0*/  FSETP.GT.AND P1, PT, |R5|, 8.50705917302346158658e+37, PT ;  /* 0x7e8000000500780b */ /* 0x000fe40003f24200 */
[----:B------:R-:W-:-:S03]  /*217f0*/  MOV R4, R162 ;  /* 0x000000a200047202 */ /* 0x000fc60000000f00 */
[----:B------:R0:W-:Y:S04]  /*21800*/  STL [R1+0xd40], R0 ;  /* 0x000d400001007387 */ /* 0x0001e80000100800 */
[----:B------:R1:W-:Y:S01]  /*21810*/  STL [R1+0xd44], R3 ;  /* 0x000d440301007387 */ /* 0x0003e20000100800 */
[----:B------:R-:W-:Y:S01]  /*21820*/  FMUL R7, R160, 0.25 ;  /* 0x3e800000a0077820 */ /* 0x000fe20000400000 */
[----:B------:R-:W-:Y:S02]  /*21830*/  FSETP.GT.AND P0, PT, |R4|, 8.50705917302346158658e+37, PT ;  /* 0x7e8000000400780b */ /* 0x000fe40003f04200 */
[----:B0-----:R-:W-:Y:S02]  /*21840*/  FSEL R0, R2, R165, P1 ;  /* 0x000000a502007208 */ /* 0x001fe40000800000 */
[----:B-1----:R-:W-:-:S02]  /*21850*/  MOV R3, R163 ;  /* 0x000000a300037202 */ /* 0x002fc40000000f00 */
[----:B------:R-:W-:Y:S02]  /*21860*/  MOV R2, R164 ;  /* 0x000000a400027202 */ /* 0x000fe40000000f00 */
[----:B------:R-:W-:Y:S01]  /*21870*/  FSETP.GT.AND P3, PT, |R3|, 8.50705917302346158658e+37, PT ;  /* 0x7e8000000300780b */ /* 0x000fe20003f64200 */
[----:B------:R0:W-:Y:S01]  /*21880*/  STL [R1+0x870], R0 ;  /* 0x0008700001007387 */ /* 0x0001e20000100800 */
[----:B------:R-:W-:Y:S01]  /*21890*/  FMUL R6, R159, 0.25 ;  /* 0x3e8000009f067820 */ /* 0x000fe20000400000 */
[----:B------:R-:W-:Y:S02]  /*218a0*/  FSEL R8, R8, R161, P0 ;  /* 0x000000a108087208 */ /* 0x000fe40000000000 */
[----:B------:R-:W-:Y:S02]  /*218b0*/  FSETP.GT.AND P2, PT, |R2|, 8.50705917302346158658e+37, PT ;  /* 0x7e8000000200780b */ /* 0x000fe40003f44200 */
[----:B0-----:R-:W-:Y:S01]  /*218c0*/  FSEL R0, R7, R160, P3 ;  /* 0x000000a007007208 */ /* 0x001fe20001800000 */
[----:B------:R-:W-:Y:S01]  /*218d0*/  STL [R1+0x864], R8 ;  /* 0x0008640801007387 */ /* 0x000fe20000100800 */
[----:B------:R-:W-:-:S02]  /*218e0*/  FSEL R7, R6, R159, P2 ;  /* 0x0000009f06077208 */ /* 0x000fc40001000000 */
[----:B------:R-:W-:Y:S01]  /*218f0*/  FSEL R6, R10, R151, P1 ;  /* 0x000000970a067208 */ /* 0x000fe20000800000 */
[----:B------:R0:W-:Y:S01]  /*21900*/  STL [R1+0x86c], R0 ;  /* 0x00086c0001007387 */ /* 0x0001e20000100800 */
[----:B------:R-:W-:-:S03]  /*21910*/  FMUL R10, R149, 0.25 ;  /* 0x3e800000950a7820 */ /* 0x000fc60000400000 */
[----:B------:R1:W-:Y:S01]  /*21920*/  STL [R1+0x868], R7 ;  /* 0x0008680701007387 */ /* 0x0003e20000100800 */
[----:B0-----:R-:W-:Y:S01]  /*21930*/  FSEL R0, R9, R150, P1 ;  /* 0x0000009609007208 */ /* 0x001fe20000800000 */
[----:B------:R-:W-:Y:S02]  /*21940*/  FMUL R9, R148, 0.25 ;  /* 0x3e80000094097820 */ /* 0x000fe40000400000 */
[----:B------:R0:W-:Y:S01]  /*21950*/  STL [R1+0x860], R6 ;  /* 0x0008600601007387 */ /* 0x0001e20000100800 */
[----:B------:R-:W-:Y:S01]  /*21960*/  FMUL R8, R147, 0.25 ;  /* 0x3e80000093087820 */ /* 0x000fe20000400000 */
[----:B------:R-:W-:Y:S01]  /*21970*/  FSEL R10, R10, R149, P0 ;  /* 0x000000950a0a7208 */ /* 0x000fe20000000000 */
[----:B-1----:R-:W-:Y:S01]  /*21980*/  FMUL R7, R146, 0.25 ;  /* 0x3e80000092077820 */ /* 0x002fe20000400000 */
[----:B------:R1:W-:Y:S02]  /*21990*/  STL [R1+0x858], R0 ;  /* 0x0008580001007387 */ /* 0x0003e40000100800 */
[----:B------:R-:W-:Y:S01]  /*219a0*/  FSEL R8, R8, R147, P1 ;  /* 0x0000009308087208 */ /* 0x000fe20000800000 */
[----:B0-----:R-:W-:Y:S01]  /*219b0*/  FMUL R6, R145, 0.25 ;  /* 0x3e80000091067820 */ /* 0x001fe20000400000 */
[----:B-1----:R-:W-:Y:S01]  /*219c0*/  FSEL R0, R9, R148, P0 ;  /* 0x0000009409007208 */ /* 0x002fe20000000000 */
[----:B------:R0:W-:Y:S01]  /*219d0*/  STL [R1+0x85c], R10 ;  /* 0x00085c0a01007387 */ /* 0x0001e20000100800 */
[----:B------:R-:W-:Y:S01]  /*219e0*/  FSEL R7, R7, R146, P1 ;  /* 0x0000009207077208 */ /* 0x000fe20000800000 */
[----:B------:R-:W-:-:S02]  /*219f0*/  FMUL R9, R143, 0.25 ;  /* 0x3e8000008f097820 */ /* 0x000fc40000400000 */
[----:B------:R1:W-:Y:S01]  /*21a00*/  STL [R1+0x854], R0 ;  /* 0x0008540001007387 */ /* 0x0003e20000100800 */
[----:B0-----:R-:W-:-:S03]  /*21a10*/  FMUL R10, R144, 0.25 ;  /* 0x3e800000900a7820 */ /* 0x001fc60000400000 */
[----:B------:R0:W-:Y:S01]  /*21a20*/  STL [R1+0x850], R8 ;  /* 0x0008500801007387 */ /* 0x0001e20000100800 */
[----:B-1----:R-:W-:-:S03]  /*21a30*/  FSEL R0, R6, R145, P0 ;  /* 0x0000009106007208 */ /* 0x002fc60000000000 */
[----:B------:R1:W-:Y:S01]  /*21a40*/  STL [R1+0x848], R7 ;  /* 0x0008480701007387 */ /* 0x0003e20000100800 */
[----:B------:R-:W-:Y:S01]  /*21a50*/  FSEL R10, R10, R144, P0 ;  /* 0x000000900a0a7208 */ /* 0x000fe20000000000 */
[----:B------:R-:W-:Y:S02]  /*21a60*/  FMUL R6, R140, 0.25 ;  /* 0x3e8000008c067820 */ /* 0x000fe40000400000 */
[----:B------:R2:W-:Y:S01]  /*21a70*/  STL [R1+0x84c], R0 ;  /* 0x00084c0001007387 */ /* 0x0005e20000100800 */
[----:B0-----:R-:W-:Y:S01]  /*21a80*/  FMUL R8, R142, 0.25 ;  /* 0x3e8000008e087820 */ /* 0x001fe20000400000 */
[----:B-1----:R-:W-:Y:S01]  /*21a90*/  FMUL R7, R141, 0.25 ;  /* 0x3e8000008d077820 */ /* 0x002fe20000400000 */
[----:B--2---:R-:W-:Y:S01]  /*21aa0*/  FSEL R0, R9, R143, P1 ;  /* 0x0000008f09007208 */ /* 0x004fe20000800000 */
[----:B------:R0:W-:Y:S02]  /*21ab0*/  STL [R1+0x844], R10 ;  /* 0x0008440a01007387 */ /* 0x0001e40000100800 */
[----:B------:R-:W-:-:S02]  /*21ac0*/  FSEL R8, R8, R142, P1 ;  /* 0x0000008e08087208 */ /* 0x000fc40000800000 */
[----:B------:R-:W-:Y:S01]  /*21ad0*/  FSEL R7, R7, R141, P0 ;  /* 0x0000008d07077208 */ /* 0x000fe20000000000 */
[----:B------:R1:W-:Y:S01]  /*21ae0*/  STL [R1+0x840], R0 ;  /* 0x0008400001007387 */ /* 0x0003e20000100800 */
[----:B------:R-:W-:Y:S01]  /*21af0*/  FMUL R9, R138, 0.25 ;  /* 0x3e8000008a097820 */ /* 0x000fe20000400000 */
[----:B0-----:R-:W-:Y:S02]  /*21b00*/  FMUL R10, R139, 0.25 ;  /* 0x3e8000008b0a7820 */ /* 0x001fe40000400000 */
        /* <DEDUP_REMOVED lines=337> */
[----:B-1----:R-:W-:-:S04]  /*23020*/  FMUL R7, R26, 0.25 ;  /* 0x3e8000001a077820 */ /* 0x002fc80000400000 */
[----:B------:R-:W-:Y:S02]  /*23030*/  FSEL R8, R8, R27, P1 ;  /* 0x0000001b08087208 */ /* 0x000fe40000800000 */
[----:B--2---:R-:W-:Y:S01]  /*23040*/  FSEL R0, R9, R28, P0 ;  /* 0x0000001c09007208 */ /* 0x004fe20000000000 */
[----:B------:R0:W-:Y:S01]  /*23050*/  STL [R1+0x67c], R10 ;  /* 0x00067c0a01007387 */ /* 0x0001e20000100800 */
[----:B------:R-:W-:Y:S01]  /*23060*/  FSEL R7, R7, R26, P1 ;  /* 0x0000001a07077208 */ /* 0x000fe20000800000 */
[----:B------:R-:W-:Y:S02]  /*23070*/  FMUL R9, R15, 0.25 ;  /* 0x3e8000000f097820 */ /* 0x000fe40000400000 */
[----:B------:R1:W-:Y:S04]  /*23080*/  STL [R1+0x674], R0 ;  /* 0x0006740001007387 */ /* 0x0003e80000100800 */
[----:B------:R2:W-:Y:S01]  /*23090*/  STL [R1+0x670], R8 ;  /* 0x0006700801007387 */ /* 0x0005e20000100800 */
[----:B0-----:R-:W-:Y:S01]  /*230a0*/  FMUL R10, R24, 0.25 ;  /* 0x3e800000180a7820 */ /* 0x001fe20000400000 */
[----:B-1----:R-:W-:-:S02]  /*230b0*/  FSEL R0, R6, R25, P0 ;  /* 0x0000001906007208 */ /* 0x002fc40000000000 */
[----:B------:R0:W-:Y:S02]  /*230c0*/  STL [R1+0x668], R7 ;  /* 0x0006680701007387 */ /* 0x0001e40000100800 */
[----:B------:R-:W-:Y:S01]  /*230d0*/  FSEL R10, R10, R24, P0 ;  /* 0x000000180a0a7208 */ /* 0x000fe20000000000 */
[----:B--2---:R-:W-:Y:S01]  /*230e0*/  FMUL R8, R14, 0.25 ;  /* 0x3e8000000e087820 */ /* 0x004fe20000400000 */
[----:B------:R1:W-:Y:S01]  /*230f0*/  STL [R1+0x66c], R0 ;  /* 0x00066c0001007387 */ /* 0x0003e20000100800 */
[----:B------:R-:W-:Y:S01]  /*23100*/  FMUL R6, R12, 0.25 ;  /* 0x3e8000000c067820 */ /* 0x000fe20000400000 */
[----:B0-----:R-:W-:Y:S02]  /*23110*/  FMUL R7, R13, 0.25 ;  /* 0x3e8000000d077820 */ /* 0x001fe40000400000 */
[----:B------:R-:W-:Y:S02]  /*23120*/  FSEL R8, R8, R14, P1 ;  /* 0x0000000e08087208 */ /* 0x000fe40000800000 */
[----:B-1----:R-:W-:Y:S01]  /*23130*/  FSEL R0, R9, R15, P1 ;  /* 0x0000000f09007208 */ /* 0x002fe20000800000 */
[----:B------:R-:W-:Y:S01]  /*23140*/  STL [R1+0x664], R10 ;  /* 0x0006640a01007387 */ /* 0x000fe20000100800 */
[----:B------:R-:W-:-:S03]  /*23150*/  FSEL R7, R7, R13, P0 ;  /* 0x0000000d07077208 */ /* 0x000fc60000000000 */
[----:B------:R0:W-:Y:S04]  /*23160*/  STL [R1+0x660], R0 ;  /* 0x0006600001007387 */ /* 0x0001e80000100800 */
[----:B------:R1:W-:Y:S04]  /*23170*/  STL [R1+0x658], R8 ;  /* 0x0006580801007387 */ /* 0x0003e80000100800 */
[----:B------:R-:W2:Y:S01]  /*23180*/  LDL.LU R15, [R1+0x1c4] ;  /* 0x0001c400010f7983 */ /* 0x000ea20000300800 */
[----:B0-----:R-:W-:-:S03]  /*23190*/  FSEL R0, R6, R12, P0 ;  /* 0x0000000c06007208 */ /* 0x001fc60000000000 */
[----:B------:R0:W-:Y:S04]  /*231a0*/  STL [R1+0x65c], R7 ;  /* 0x00065c0701007387 */ /* 0x0001e80000100800 */
[----:B------:R-:W3:Y:S04]  /*231b0*/  LDL.LU R14, [R1+0x1c0] ;  /* 0x0001c000010e7983 */ /* 0x000ee80000300800 */
[----:B------:R4:W-:Y:S04]  /*231c0*/  STL [R1+0x654], R0 ;  /* 0x0006540001007387 */ /* 0x0009e80000100800 */
[----:B------:R-:W5:Y:S04]  /*231d0*/  LDL.LU R13, [R1+0x1bc] ;  /* 0x0001bc00010d7983 */ /* 0x000f680000300800 */
[----:B------:R-:W5:Y:S01]  /*231e0*/  LDL.LU R12, [R1+0x1b8] ;  /* 0x0001b800010c7983 */ /* 0x000f620000300800 */
[----:B------:R-:W-:Y:S01]  /*231f0*/  FMUL R10, R157, 0.25 ;  /* 0x3e8000009d0a7820 */ /* 0x000fe20000400000 */
[----:B------:R-:W-:Y:S01]  /*23200*/  FMUL R9, R156, 0.25 ;  /* 0x3e8000009c097820 */ /* 0x000fe20000400000 */
[----:B-1----:R-:W-:Y:S01]  /*23210*/  FMUL R8, R155, 0.25 ;  /* 0x3e8000009b087820 */ /* 0x002fe20000400000 */
[----:B0-----:R-:W-:-:S02]  /*23220*/  FMUL R7, R154, 0.25 ;  /* 0x3e8000009a077820 */ /* 0x001fc40000400000 */
[----:B------:R-:W-:Y:S01]  /*23230*/  FSEL R10, R10, R157, P1 ;  /* 0x0000009d0a0a7208 */ /* 0x000fe20000800000 */
[----:B------:R-:W-:Y:S01]  /*23240*/  FMUL R6, R153, 0.25 ;  /* 0x3e80000099067820 */ /* 0x000fe20000400000 */
[----:B----4-:R-:W-:Y:S02]  /*23250*/  FSEL R0, R9, R156, P1 ;  /* 0x0000009c09007208 */ /* 0x010fe40000800000 */
[----:B------:R-:W-:Y:S01]  /*23260*/  FSEL R8, R8, R155, P0 ;  /* 0x0000009b08087208 */ /* 0x000fe20000000000 */
[----:B------:R0:W-:Y:S01]  /*23270*/  STL [R1+0x650], R10 ;  /* 0x0006500a01007387 */ /* 0x0001e20000100800 */
[----:B------:R-:W-:-:S03]  /*23280*/  FSEL R7, R7, R154, P0 ;  /* 0x0000009a07077208 */ /* 0x000fc60000000000 */
[----:B------:R1:W-:Y:S01]  /*23290*/  STL [R1+0x648], R0 ;  /* 0x0006480001007387 */ /* 0x0003e20000100800 */
[----:B------:R-:W-:-:S03]  /*232a0*/  FMUL R9, R152, 0.25 ;  /* 0x3e80000098097820 */ /* 0x000fc60000400000 */
[----:B------:R4:W-:Y:S01]  /*232b0*/  STL [R1+0x64c], R8 ;  /* 0x00064c0801007387 */ /* 0x0009e20000100800 */
[----:B0-----:R-:W-:-:S03]  /*232c0*/  FMUL R10, R158, 0.25 ;  /* 0x3e8000009e0a7820 */ /* 0x001fc60000400000 */
[----:B------:R-:W5:Y:S01]  /*232d0*/  LDL.LU R157, [R1+0x1b0] ;  /* 0x0001b000019d7983 */ /* 0x000f620000300800 */
[----:B-1----:R-:W-:-:S03]  /*232e0*/  FSEL R0, R6, R153, P1 ;  /* 0x0000009906007208 */ /* 0x002fc60000800000 */
[----:B------:R0:W-:Y:S01]  /*232f0*/  STL [R1+0x644], R7 ;  /* 0x0006440701007387 */ /* 0x0001e20000100800 */
[----:B----4-:R-:W-:-:S03]  /*23300*/  FMUL R8, R18, 0.25 ;  /* 0x3e80000012087820 */ /* 0x010fc60000400000 */
[----:B------:R-:W4:Y:S01]  /*23310*/  LDL.LU R156, [R1+0x1ac] ;  /* 0x0001ac00019c7983 */ /* 0x000f220000300800 */
[----:B------:R-:W-:-:S03]  /*23320*/  FSEL R10, R10, R158, P1 ;  /* 0x0000009e0a0a7208 */ /* 0x000fc60000800000 */
[----:B------:R1:W-:Y:S01]  /*23330*/  STL [R1+0x640], R0 ;  /* 0x0006400001007387 */ /* 0x0003e20000100800 */
[----:B0-----:R-:W-:-:S03]  /*23340*/  FMUL R7, R17, 0.25 ;  /* 0x3e80000011077820 */ /* 0x001fc60000400000 */
[----:B------:R-:W4:Y:S01]  /*23350*/  LDL.LU R155, [R1+0x1a8] ;  /* 0x0001a800019b7983 */ /* 0x000f220000300800 */
[----:B------:R-:W-:-:S03]  /*23360*/  FMUL R6, R16, 0.25 ;  /* 0x3e80000010067820 */ /* 0x000fc60000400000 */
[----:B------:R-:W4:Y:S01]  /*23370*/  LDL.LU R154, [R1+0x1a4] ;  /* 0x0001a400019a7983 */ /* 0x000f220000300800 */
[----:B-1----:R-:W-:-:S03]  /*23380*/  FSEL R0, R9, R152, P0 ;  /* 0x0000009809007208 */ /* 0x002fc60000000000 */
[----:B------:R-:W4:Y:S01]  /*23390*/  LDL.LU R153, [R1+0x1a0] ;  /* 0x0001a00001997983 */ /* 0x000f220000300800 */
[----:B------:R-:W-:Y:S02]  /*233a0*/  FSEL R8, R8, R18, P0 ;  /* 0x0000001208087208 */ /* 0x000fe40000000000 */
[----:B------:R-:W-:Y:S01]  /*233b0*/  FSEL R7, R7, R17, P1 ;  /* 0x0000001107077208 */ /* 0x000fe20000800000 */
[----:B------:R-:W-:Y:S04]  /*233c0*/  STL [R1+0x638], R10 ;  /* 0x0006380a01007387 */ /* 0x000fe80000100800 */
[----:B------:R0:W-:Y:S04]  /*233d0*/  STL [R1+0x63c], R0 ;  /* 0x00063c0001007387 */ /* 0x0001e80000100800 */
[----:B------:R-:W-:Y:S04]  /*233e0*/  STL [R1+0x634], R8 ;  /* 0x0006340801007387 */ /* 0x000fe80000100800 */
[----:B------:R-:W4:Y:S01]  /*233f0*/  LDL.LU R158, [R1+0x19c] ;  /* 0x00019c00019e7983 */ /* 0x000f220000300800 */
[----:B0-----:R-:W-:-:S03]  /*23400*/  FSEL R0, R6, R16, P1 ;  /* 0x0000001006007208 */ /* 0x001fc60000800000 */
[----:B------:R-:W-:Y:S04]  /*23410*/  STL [R1+0x630], R7 ;  /* 0x0006300701007387 */ /* 0x000fe80000100800 */
[----:B------:R-:W4:Y:S04]  /*23420*/  LDL.LU R152, [R1+0x198] ;  /* 0x0001980001987983 */ /* 0x000f280000300800 */
[----:B------:R0:W-:Y:S04]  /*23430*/  STL [R1+0x628], R0 ;  /* 0x0006280001007387 */ /* 0x0001e80000100800 */
[----:B------:R-:W4:Y:S04]  /*23440*/  LDL.LU R18, [R1+0x194] ;  /* 0x0001940001127983 */ /* 0x000f280000300800 */
[----:B------:R-:W4:Y:S04]  /*23450*/  LDL.LU R17, [R1+0x190] ;  /* 0x0001900001117983 */ /* 0x000f280000300800 */
[----:B------:R-:W4:Y:S01]  /*23460*/  LDL.LU R16, [R1+0x18c] ;  /* 0x00018c0001107983 */ /* 0x000f220000300800 */
[----:B------:R-:W-:Y:S01]  /*23470*/  FMUL R6, R11, 0.25 ;  /* 0x3e8000000b067820 */ /* 0x000fe20000400000 */
[----:B--2---:R-:W-:Y:S01]  /*23480*/  FMUL R10, R15, 0.25 ;  /* 0x3e8000000f0a7820 */ /* 0x004fe20000400000 */
[----:B---3--:R-:W-:-:S04]  /*23490*/  FMUL R9, R14, 0.25 ;  /* 0x3e8000000e097820 */ /* 0x008fc80000400000 */
[----:B------:R-:W-:Y:S02]  /*234a0*/  FSEL R10, R10, R15, P0 ;  /* 0x0000000f0a0a7208 */ /* 0x000fe40000000000 */
[----:B0-----:R-:W-:Y:S01]  /*234b0*/  FSEL R0, R9, R14, P0 ;  /* 0x0000000e09007208 */ /* 0x001fe20000000000 */
[----:B-----5:R-:W-:Y:S01]  /*234c0*/  FMUL R8, R13, 0.25 ;  /* 0x3e8000000d087820 */ /* 0x020fe20000400000 */
[----:B------:R-:W-:-:S04]  /*234d0*/  FMUL R7, R12, 0.25 ;  /* 0x3e8000000c077820 */ /* 0x000fc80000400000 */
[----:B------:R-:W-:Y:S01]  /*234e0*/  FSEL R8, R8, R13, P1 ;  /* 0x0000000d08087208 */ /* 0x000fe20000800000 */
        /* <DEDUP_REMOVED lines=9> */
[----:B------:R-:W3:Y:S04]  /*23580*/  LDL.LU R13, [R1+0x180] ;  /* 0x00018000010d7983 */ /* 0x000ee80000300800 */
[----:B------:R-:W3:Y:S04]  /*23590*/  LDL.LU R12, [R1+0x17c] ;  /* 0x00017c00010c7983 */ /* 0x000ee80000300800 */
[----:B------:R-:W3:Y:S01]  /*235a0*/  LDL.LU R11, [R1+0x178] ;  /* 0x00017800010b7983 */ /* 0x000ee20000300800 */
[----:B------:R-:W-:Y:S01]  /*235b0*/  FMUL R10, R157, 0.25 ;  /* 0x3e8000009d0a7820 */ /* 0x000fe20000400000 */
[----:B----4-:R-:W-:Y:S01]  /*235c0*/  FMUL R9, R156, 0.25 ;  /* 0x3e8000009c097820 */ /* 0x010fe20000400000 */
[----:B-1----:R-:W-:Y:S01]  /*235d0*/  FMUL R8, R155, 0.25 ;  /* 0x3e8000009b087820 */ /* 0x002fe20000400000 */
[----:B0-----:R-:W-:-:S02]  /*235e0*/  FMUL R7, R154, 0.25 ;  /* 0x3e8000009a077820 */ /* 0x001fc40000400000 */
[----:B------:R-:W-:Y:S02]  /*235f0*/  FSEL R10, R10, R157, P0 ;  /* 0x0000009d0a0a7208 */ /* 0x000fe40000000000 */
[----:B-----5:R-:W-:Y:S01]  /*23600*/  FSEL R0, R9, R156, P1 ;  /* 0x0000009c09007208 */ /* 0x020fe20000800000 */
[----:B------:R-:W-:Y:S01]  /*23610*/  FMUL R6, R153, 0.25 ;  /* 0x3e80000099067820 */ /* 0x000fe20000400000 */
[----:B------:R-:W-:Y:S01]  /*23620*/  FSEL R8, R8, R155, P1 ;  /* 0x0000009b08087208 */ /* 0x000fe20000800000 */
[----:B------:R-:W-:Y:S01]  /*23630*/  STL [R1+0x614], R10 ;  /* 0x0006140a01007387 */ /* 0x000fe20000100800 */
[----:B------:R-:W-:-:S03]  /*23640*/  FSEL R7, R7, R154, P0 ;  /* 0x0000009a07077208 */ /* 0x000fc60000000000 */
[----:B------:R0:W-:Y:S04]  /*23650*/  STL [R1+0x610], R0 ;  /* 0x0006100001007387 */ /* 0x0001e80000100800 */
[----:B------:R1:W-:Y:S04]  /*23660*/  STL [R1+0x400], R8 ;  /* 0x0004000801007387 */ /* 0x0003e80000100800 */
[----:B------:R-:W4:Y:S01]  /*23670*/  LDL.LU R157, [R1+0x174] ;  /* 0x00017400019d7983 */ /* 0x000f220000300800 */
[----:B0-----:R-:W-:Y:S01]  /*23680*/  FSEL R0, R6, R153, P0 ;  /* 0x0000009906007208 */ /* 0x001fe20000000000 */
[----:B------:R-:W-:-:S02]  /*23690*/  FMUL R10, R158, 0.25 ;  /* 0x3e8000009e0a7820 */ /* 0x000fc40000400000 */
[----:B------:R0:W-:Y:S04]  /*236a0*/  STL [R1+0x408], R7 ;  /* 0x0004080701007387 */ /* 0x0001e80000100800 */
[----:B------:R-:W5:Y:S01]  /*236b0*/  LDL.LU R156, [R1+0x170] ;  /* 0x00017000019c7983 */ /* 0x000f620000300800 */
[----:B------:R-:W-:-:S03]  /*236c0*/  FMUL R9, R152, 0.25 ;  /* 0x3e80000098097820 */ /* 0x000fc60000400000 */
[----:B------:R0:W-:Y:S01]  /*236d0*/  STL [R1+0x1fc], R0 ;  /* 0x0001fc0001007387 */ /* 0x0001e20000100800 */
[----:B------:R-:W-:-:S03]  /*236e0*/  FSEL R10, R10, R158, P1 ;  /* 0x0000009e0a0a7208 */ /* 0x000fc60000800000 */
[----:B------:R-:W5:Y:S01]  /*236f0*/  LDL.LU R155, [R1+0x16c] ;  /* 0x00016c00019b7983 */ /* 0x000f620000300800 */
[----:B-1----:R-:W-:-:S03]  /*23700*/  FMUL R8, R18, 0.25 ;  /* 0x3e80000012087820 */ /* 0x002fc60000400000 */
[----:B------:R-:W5:Y:S01]  /*23710*/  LDL.LU R154, [R1+0x168] ;  /* 0x00016800019a7983 */ /* 0x000f620000300800 */
[----:B0-----:R-:W-:Y:S01]  /*23720*/  FMUL R7, R17, 0.25 ;  /* 0x3e80000011077820 */ /* 0x001fe20000400000 */
[----:B------:R-:W-:Y:S02]  /*23730*/  FSEL R0, R9, R152, P1 ;  /* 0x0000009809007208 */ /* 0x000fe40000800000 */
[----:B------:R-:W5:Y:S01]  /*23740*/  LDL.LU R153, [R1+0x164] ;  /* 0x0001640001997983 */ /* 0x000f620000300800 */
[----:B------:R-:W-:Y:S01]  /*23750*/  FSEL R8, R8, R18, P0 ;  /* 0x0000001208087208 */ /* 0x000fe20000000000 */
[----:B------:R-:W-:Y:S01]  /*23760*/  FMUL R6, R16, 0.25 ;  /* 0x3e80000010067820 */ /* 0x000fe20000400000 */
[----:B------:R-:W-:Y:S01]  /*23770*/  FSEL R7, R7, R17, P0 ;  /* 0x0000001107077208 */ /* 0x000fe20000000000 */
[----:B------:R-:W-:Y:S04]  /*23780*/  STL [R1+0x1f8], R10 ;  /* 0x0001f80a01007387 */ /* 0x000fe80000100800 */
[----:B------:R0:W-:Y:S04]  /*23790*/  STL [R1+0x1f0], R0 ;  /* 0x0001f00001007387 */ /* 0x0001e80000100800 */
[----:B------:R-:W-:Y:S04]  /*237a0*/  STL [R1+0x1f4], R8 ;  /* 0x0001f40801007387 */ /* 0x000fe80000100800 */
[----:B------:R-:W5:Y:S01]  /*237b0*/  LDL.LU R158, [R1+0x160] ;  /* 0x00016000019e7983 */ /* 0x000f620000300800 */
[----:B0-----:R-:W-:-:S03]  /*237c0*/  FSEL R0, R6, R16, P1 ;  /* 0x0000001006007208 */ /* 0x001fc60000800000 */
[----:B------:R-:W-:Y:S04]  /*237d0*/  STL [R1+0x1ec], R7 ;  /* 0x0001ec0701007387 */ /* 0x000fe80000100800 */
[----:B------:R-:W5:Y:S04]  /*237e0*/  LDL.LU R152, [R1+0x15c] ;  /* 0x00015c0001987983 */ /* 0x000f680000300800 */
[----:B------:R0:W-:Y:S04]  /*237f0*/  STL [R1+0x1e8], R0 ;  /* 0x0001e80001007387 */ /* 0x0001e80000100800 */
[----:B------:R-:W5:Y:S04]  /*23800*/  LDL.LU R18, [R1+0x158] ;  /* 0x0001580001127983 */ /* 0x000f680000300800 */
[----:B------:R-:W5:Y:S04]  /*23810*/  LDL.LU R17, [R1+0x154] ;  /* 0x0001540001117983 */ /* 0x000f680000300800 */
[----:B------:R-:W5:Y:S01]  /*23820*/  LDL.LU R16, [R1+0x150] ;  /* 0x0001500001107983 */ /* 0x000f620000300800 */
[----:B--2---:R-:W-:Y:S01]  /*23830*/  FMUL R10, R15, 0.25 ;  /* 0x3e8000000f0a7820 */ /* 0x004fe20000400000 */
[----:B---3--:R-:W-:-:S04]  /*23840*/  FMUL R9, R14, 0.25 ;  /* 0x3e8000000e097820 */ /* 0x008fc80000400000 */
[----:B------:R-:W-:Y:S02]  /*23850*/  FSEL R10, R10, R15, P1 ;  /* 0x0000000f0a0a7208 */ /* 0x000fe40000800000 */
[----:B0-----:R-:W-:Y:S01]  /*23860*/  FSEL R0, R9, R14, P0 ;  /* 0x0000000e09007208 */ /* 0x001fe20000000000 */
[----:B------:R-:W-:Y:S01]  /*23870*/  FMUL R8, R13, 0.25 ;  /* 0x3e8000000d087820 */ /* 0x000fe20000400000 */
[----:B------:R-:W-:-:S04]  /*23880*/  FMUL R7, R12, 0.25 ;  /* 0x3e8000000c077820 */ /* 0x000fc80000400000 */
[----:B------:R-:W-:Y:S01]  /*23890*/  FSEL R8, R8, R13, P0 ;  /* 0x0000000d08087208 */ /* 0x000fe20000000000 */
[----:B------:R-:W-:Y:S01]  /*238a0*/  FMUL R6, R11, 0.25 ;  /* 0x3e8000000b067820 */ /* 0x000fe20000400000 */
        /* <DEDUP_REMOVED lines=12> */
[----:B----4-:R-:W-:Y:S01]  /*23970*/  FMUL R10, R157, 0.25 ;  /* 0x3e8000009d0a7820 */ /* 0x010fe20000400000 */
[----:B-----5:R-:W-:Y:S01]  /*23980*/  FMUL R9, R156, 0.25 ;  /* 0x3e8000009c097820 */ /* 0x020fe20000400000 */
[----:B-1----:R-:W-:Y:S01]  /*23990*/  FMUL R8, R155, 0.25 ;  /* 0x3e8000009b087820 */ /* 0x002fe20000400000 */
[----:B0-----:R-:W-:-:S02]  /*239a0*/  FMUL R7, R154, 0.25 ;  /* 0x3e8000009a077820 */ /* 0x001fc40000400000 */
[----:B------:R-:W-:Y:S02]  /*239b0*/  FSEL R10, R10, R157, P0 ;  /* 0x0000009d0a0a7208 */ /* 0x000fe40000000000 */
[----:B------:R-:W-:Y:S01]  /*239c0*/  FSEL R0, R9, R156, P0 ;  /* 0x0000009c09007208 */ /* 0x000fe20000000000 */
        /* <DEDUP_REMOVED lines=56> */
[----:B-1----:R-:W-:-:S03]  /*23d50*/  FMUL R8, R155, 0.25 ;  /* 0x3e8000009b087820 */ /* 0x002fc60000400000 */
[----:B------:R-:W-:Y:S01]  /*23d60*/  FSEL R10, R10, R157, P1 ;  /* 0x0000009d0a0a7208 */ /* 0x000fe20000800000 */
[----:B0-----:R-:W-:Y:S01]  /*23d70*/  FMUL R7, R154, 0.25 ;  /* 0x3e8000009a077820 */ /* 0x001fe20000400000 */
[----:B------:R-:W-:Y:S02]  /*23d80*/  FSEL R0, R9, R156, P0 ;  /* 0x0000009c09007208 */ /* 0x000fe40000000000 */
[----:B------:R-:W-:Y:S01]  /*23d90*/  FSEL R8, R8, R155, P0 ;  /* 0x0000009b08087208 */ /* 0x000fe20000000000 */
[----:B------:R-:W-:Y:S01]  /*23da0*/  FMUL R6, R153, 0.25 ;  /* 0x3e80000099067820 */ /* 0x000fe20000400000 */
[----:B------:R-:W-:Y:S01]  /*23db0*/  STL [R1+0x190], R10 ;  /* 0x0001900a01007387 */ /* 0x000fe20000100800 */
[----:B------:R-:W-:-:S03]  /*23dc0*/  FSEL R7, R7, R154, P1 ;  /* 0x0000009a07077208 */ /* 0x000fc60000800000 */
[----:B------:R0:W-:Y:S04]  /*23dd0*/  STL [R1+0x194], R0 ;  /* 0x0001940001007387 */ /* 0x0001e80000100800 */
[----:B------:R1:W-:Y:S04]  /*23de0*/  STL [R1+0x18c], R8 ;  /* 0x00018c0801007387 */ /* 0x0003e80000100800 */
[----:B------:R-:W4:Y:S01]  /*23df0*/  LDL.LU R157, [R1+0xfc] ;  /* 0x0000fc00019d7983 */ /* 0x000f220000300800 */
[----:B0-----:R-:W-:Y:S01]  /*23e00*/  FSEL R0, R6, R153, P1 ;  /* 0x0000009906007208 */ /* 0x001fe20000800000 */
[----:B------:R-:W-:-:S02]  /*23e10*/  FMUL R10, R158, 0.25 ;  /* 0x3e8000009e0a7820 */ /* 0x000fc40000400000 */
[----:B------:R-:W-:Y:S04]  /*23e20*/  STL [R1+0x188], R7 ;  /* 0x0001880701007387 */ /* 0x000fe80000100800 */
[----:B------:R-:W5:Y:S01]  /*23e30*/  LDL.LU R156, [R1+0xf8] ;  /* 0x0000f800019c7983 */ /* 0x000f620000300800 */
[----:B------:R-:W-:-:S03]  /*23e40*/  FMUL R9, R152, 0.25 ;  /* 0x3e80000098097820 */ /* 0x000fc60000400000 */
[----:B------:R0:W-:Y:S01]  /*23e50*/  STL [R1+0x180], R0 ;  /* 0x0001800001007387 */ /* 0x0001e20000100800 */
[----:B------:R-:W-:-:S03]  /*23e60*/  FSEL R10, R10, R158, P0 ;  /* 0x0000009e0a0a7208 */ /* 0x000fc60000000000 */
[----:B------:R-:W5:Y:S01]  /*23e70*/  LDL.LU R155, [R1+0xf4] ;  /* 0x0000f400019b7983 */ /* 0x000f620000300800 */
[----:B-1----:R-:W-:-:S03]  /*23e80*/  FMUL R8, R18, 0.25 ;  /* 0x3e80000012087820 */ /* 0x002fc60000400000 */
[----:B------:R-:W5:Y:S01]  /*23e90*/  LDL.LU R154, [R1+0xf0] ;  /* 0x0000f000019a7983 */ /* 0x000f620000300800 */
[----:B0-----:R-:W-:Y:S01]  /*23ea0*/  FSEL R0, R9, R152, P0 ;  /* 0x0000009809007208 */ /* 0x001fe20000000000 */
[----:B------:R-:W-:Y:S02]  /*23eb0*/  FMUL R7, R17, 0.25 ;  /* 0x3e80000011077820 */ /* 0x000fe40000400000 */
[----:B------:R-:W5:Y:S01]  /*23ec0*/  LDL.LU R153, [R1+0xec] ;  /* 0x0000ec0001997983 */ /* 0x000f620000300800 */
[----:B------:R-:W-:Y:S01]  /*23ed0*/  FSEL R8, R8, R18, P1 ;  /* 0x0000001208087208 */ /* 0x000fe20000800000 */
[----:B------:R-:W-:Y:S02]  /*23ee0*/  FMUL R6, R16, 0.25 ;  /* 0x3e80000010067820 */ /* 0x000fe40000400000 */
[----:B------:R-:W-:Y:S01]  /*23ef0*/  STL [R1+0x184], R10 ;  /* 0x0001840a01007387 */ /* 0x000fe20000100800 */
[----:B------:R-:W-:-:S03]  /*23f00*/  FSEL R7, R7, R17, P1 ;  /* 0x0000001107077208 */ /* 0x000fc60000800000 */
        /* <DEDUP_REMOVED lines=158> */
[----:B------:R-:W-:Y:S01]  /*248f0*/  FSEL R7, R7, R154, P1 ;  /* 0x0000009a07077208 */ /* 0x000fe20000800000 */
[----:B------:R-:W-:Y:S04]  /*24900*/  STL [R1+0xe4], R10 ;  /* 0x0000e40a01007387 */ /* 0x000fe80000100800 */
        /* <DEDUP_REMOVED lines=8> */
[----:B------:R0:W-:Y:S02]  /*24990*/  STL [R1+0xd4], R0 ;  /* 0x0000d40001007387 */ /* 0x0001e40000100800 */
[----:B------:R-:W-:Y:S02]  /*249a0*/  FSEL R9, R9, R18, P1 ;  /* 0x0000001209097208 */ /* 0x000fe40000800000 */
[----:B------:R-:W5:Y:S01]  /*249b0*/  LDL.LU R156, [R1+0x40] ;  /* 0x00004000019c7983 */ /* 0x000f620000300800 */
[----:B-1----:R-:W-:-:S03]  /*249c0*/  FMUL R8, R17, 0.25 ;  /* 0x3e80000011087820 */ /* 0x002fc60000400000 */
[----:B------:R-:W5:Y:S01]  /*249d0*/  LDL.LU R155, [R1+0x3c] ;  /* 0x00003c00019b7983 */ /* 0x000f620000300800 */
[----:B0-----:R-:W-:Y:S01]  /*249e0*/  FSEL R0, R10, R152, P0 ;  /* 0x000000980a007208 */ /* 0x001fe20000000000 */
[----:B------:R-:W-:Y:S02]  /*249f0*/  FMUL R7, R16, 0.25 ;  /* 0x3e80000010077820 */ /* 0x000fe40000400000 */
[----:B------:R-:W5:Y:S01]  /*24a00*/  LDL.LU R154, [R1+0x38] ;  /* 0x00003800019a7983 */ /* 0x000f620000300800 */
[----:B------:R-:W-:-:S03]  /*24a10*/  FSEL R8, R8, R17, P1 ;  /* 0x0000001108087208 */ /* 0x000fc60000800000 */
[----:B------:R0:W-:Y:S04]  /*24a20*/  STL [R1+0xcc], R0 ;  /* 0x0000cc0001007387 */ /* 0x0001e80000100800 */
[----:B------:R-:W-:Y:S04]  /*24a30*/  STL [R1+0xc8], R9 ;  /* 0x0000c80901007387 */ /* 0x000fe80000100800 */
[----:B------:R-:W5:Y:S01]  /*24a40*/  LDL.LU R153, [R1+0x34] ;  /* 0x0000340001997983 */ /* 0x000f620000300800 */
[----:B0-----:R-:W-:-:S03]  /*24a50*/  FSEL R0, R7, R16, P0 ;  /* 0x0000001007007208 */ /* 0x001fc60000000000 */
[----:B------:R-:W-:Y:S01]  /*24a60*/  STL [R1+0xc0], R8 ;  /* 0x0000c00801007387 */ /* 0x000fe20000100800 */
[----:B------:R-:W-:-:S03]  /*24a70*/  FMUL R6, R159, 0.25 ;  /* 0x3e8000009f067820 */ /* 0x000fc60000400000 */
[----:B------:R-:W5:Y:S04]  /*24a80*/  LDL.LU R152, [R1+0x30] ;  /* 0x0000300001987983 */ /* 0x000f680000300800 */
[----:B------:R0:W-:Y:S04]  /*24a90*/  STL [R1+0xc4], R0 ;  /* 0x0000c40001007387 */ /* 0x0001e80000100800 */
[----:B------:R-:W5:Y:S04]  /*24aa0*/  LDL.LU R18, [R1+0x2c] ;  /* 0x00002c0001127983 */ /* 0x000f680000300800 */
[----:B------:R-:W5:Y:S01]  /*24ab0*/  LDL.LU R17, [R1+0x28] ;  /* 0x0000280001117983 */ /* 0x000f620000300800 */
[----:B0-----:R-:W-:-:S03]  /*24ac0*/  FSEL R0, R6, R159, P0 ;  /* 0x0000009f06007208 */ /* 0x001fc60000000000 */
[----:B------:R-:W5:Y:S04]  /*24ad0*/  LDL.LU R16, [R1+0x24] ;  /* 0x0000240001107983 */ /* 0x000f680000300800 */
[----:B------:R0:W-:Y:S01]  /*24ae0*/  STL [R1+0xbc], R0 ;  /* 0x0000bc0001007387 */ /* 0x0001e20000100800 */
        /* <DEDUP_REMOVED lines=25> */
[----:B------:R-:W-:Y:S01]  /*24c80*/  FSEL R0, R9, R157, P0 ;  /* 0x0000009d09007208 */ /* 0x000fe20000000000 */
[----:B------:R-:W-:Y:S01]  /*24c90*/  FMUL R6, R154, 0.25 ;  /* 0x3e8000009a067820 */ /* 0x000fe20000400000 */
[----:B------:R-:W-:Y:S01]  /*24ca0*/  FSEL R8, R8, R156, P0 ;  /* 0x0000009c08087208 */ /* 0x000fe20000000000 */
[----:B------:R0:W-:Y:S01]  /*24cb0*/  STL [R1+0xa0], R10 ;  /* 0x0000a00a01007387 */ /* 0x0001e20000100800 */
[----:B------:R-:W-:-:S03]  /*24cc0*/  FSEL R7, R7, R155, P1 ;  /* 0x0000009b07077208 */ /* 0x000fc60000800000 */
[----:B------:R1:W-:Y:S04]  /*24cd0*/  STL [R1+0xa4], R0 ;  /* 0x0000a40001007387 */ /* 0x0003e80000100800 */
[----:B------:R4:W-:Y:S01]  /*24ce0*/  STL [R1+0x9c], R8 ;  /* 0x00009c0801007387 */ /* 0x0009e20000100800 */
[----:B0-----:R-:W-:Y:S01]  /*24cf0*/  FMUL R10, R153, 0.25 ;  /* 0x3e800000990a7820 */ /* 0x001fe20000400000 */
[----:B-1----:R-:W-:Y:S02]  /*24d00*/  FSEL R0, R6, R154, P1 ;  /* 0x0000009a06007208 */ /* 0x002fe40000800000 */
[----:B------:R-:W-:Y:S01]  /*24d10*/  STL [R1+0x98], R7 ;  /* 0x0000980701007387 */ /* 0x000fe20000100800 */
[----:B------:R-:W-:-:S03]  /*24d20*/  FMUL R9, R152, 0.25 ;  /* 0x3e80000098097820 */ /* 0x000fc60000400000 */
[----:B------:R0:W-:Y:S02]  /*24d30*/  STL [R1+0x90], R0 ;  /* 0x0000900001007387 */ /* 0x0001e40000100800 */
[----:B------:R-:W-:Y:S01]  /*24d40*/  FSEL R9, R9, R152, P0 ;  /* 0x0000009809097208 */ /* 0x000fe20000000000 */
[----:B----4-:R-:W-:Y:S01]  /*24d50*/  FMUL R8, R18, 0.25 ;  /* 0x3e80000012087820 */ /* 0x010fe20000400000 */
[----:B0-----:R-:W-:Y:S01]  /*24d60*/  FSEL R0, R10, R153, P0 ;  /* 0x000000990a007208 */ /* 0x001fe20000000000 */
[----:B------:R-:W-:-:S03]  /*24d70*/  FMUL R7, R17, 0.25 ;  /* 0x3e80000011077820 */ /* 0x000fc60000400000 */
[----:B------:R-:W-:Y:S01]  /*24d80*/  FSEL R8, R8, R18, P1 ;  /* 0x0000001208087208 */ /* 0x000fe20000800000 */
[----:B------:R0:W-:Y:S04]  /*24d90*/  STL [R1+0x94], R0 ;  /* 0x0000940001007387 */ /* 0x0001e80000100800 */
[----:B------:R-:W-:Y:S04]  /*24da0*/  STL [R1+0x8c], R9 ;  /* 0x00008c0901007387 */ /* 0x000fe80000100800 */
[----:B------:R-:W4:Y:S01]  /*24db0*/  LDL.LU R162, [R1+0xc] ;  /* 0x00000c0001a27983 */ /* 0x000f220000300800 */
        /* <DEDUP_REMOVED lines=9> */
[----:B------:R-:W5:Y:S04]  /*24e50*/  LDL.LU R157, [R1+0x3f0] ;  /* 0x0003f000019d7983 */ /* 0x000f680000300800 */
[----:B------:R-:W5:Y:S04]  /*24e60*/  LDL.LU R156, [R1+0x3ec] ;  /* 0x0003ec00019c7983 */ /* 0x000f680000300800 */
[----:B------:R0:W-:Y:S04]  /*24e70*/  STL [R1+0x84], R0 ;  /* 0x0000840001007387 */ /* 0x0001e80000100800 */
[----:B------:R-:W5:Y:S04]  /*24e80*/  LDL.LU R155, [R1+0x3e8] ;  /* 0x0003e800019b7983 */ /* 0x000f680000300800 */
[----:B------:R-:W5:Y:S04]  /*24e90*/  LDL.LU R154, [R1+0x3e4] ;  /* 0x0003e400019a7983 */ /* 0x000f680000300800 */
[----:B------:R-:W5:Y:S01]  /*24ea0*/  LDL.LU R153, [R1+0x3e0] ;  /* 0x0003e00001997983 */ /* 0x000f620000300800 */
[----:B--2---:R-:W-:-:S05]  /*24eb0*/  FMUL R10, R15, 0.25 ;  /* 0x3e8000000f0a7820 */ /* 0x004fca0000400000 */
[----:B0-----:R-:W-:Y:S01]  /*24ec0*/  FSEL R0, R10, R15, P0 ;  /* 0x0000000f0a007208 */ /* 0x001fe20000000000 */
[----:B---3--:R-:W-:-:S04]  /*24ed0*/  FMUL R9, R14, 0.25 ;  /* 0x3e8000000e097820 */ /* 0x008fc80000400000 */
[----:B------:R0:W-:Y:S01]  /*24ee0*/  STL [R1+0x7c], R0 ;  /* 0x00007c0001007387 */ /* 0x0001e20000100800 */
[----:B------:R-:W-:Y:S01]  /*24ef0*/  FSEL R9, R9, R14, P1 ;  /* 0x0000000e09097208 */ /* 0x000fe20000800000 */
[----:B------:R-:W-:Y:S01]  /*24f00*/  FMUL R8, R13, 0.25 ;  /* 0x3e8000000d087820 */ /* 0x000fe20000400000 */
[----:B------:R-:W-:-:S04]  /*24f10*/  FMUL R7, R12, 0.25 ;  /* 0x3e8000000c077820 */ /* 0x000fc80000400000 */
[----:B------:R-:W-:Y:S01]  /*24f20*/  FSEL R8, R8, R13, P1 ;  /* 0x0000000d08087208 */ /* 0x000fe20000800000 */
[----:B------:R-:W-:Y:S01]  /*24f30*/  STL [R1+0x78], R9 ;  /* 0x0000780901007387 */ /* 0x000fe20000100800 */
[----:B0-----:R-:W-:-:S03]  /*24f40*/  FSEL R0, R7, R12, P0 ;  /* 0x0000000c07007208 */ /* 0x001fc60000000000 */
[----:B------:R-:W2:Y:S04]  /*24f50*/  LDL.LU R152, [R1+0x3dc] ;  /* 0x0003dc0001987983 */ /* 0x000ea80000300800 */
[----:B------:R-:W-:Y:S04]  /*24f60*/  STL [R1+0x70], R8 ;  /* 0x0000700801007387 */ /* 0x000fe80000100800 */
[----:B------:R-:W3:Y:S04]  /*24f70*/  LDL.LU R18, [R1+0x3d8] ;  /* 0x0003d80001127983 */ /* 0x000ee80000300800 */
[----:B------:R0:W-:Y:S04]  /*24f80*/  STL [R1+0x74], R0 ;  /* 0x0000740001007387 */ /* 0x0001e80000100800 */
[----:B------:R-:W3:Y:S01]  /*24f90*/  LDL.LU R17, [R1+0x3d4] ;  /* 0x0003d40001117983 */ /* 0x000ee20000300800 */
[----:B------:R-:W-:-:S03]  /*24fa0*/  FMUL R6, R11, 0.25 ;  /* 0x3e8000000b067820 */ /* 0x000fc60000400000 */
[----:B------:R-:W3:Y:S04]  /*24fb0*/  LDL.LU R16, [R1+0x3d0] ;  /* 0x0003d00001107983 */ /* 0x000ee80000300800 */
[----:B------:R-:W3:Y:S01]  /*24fc0*/  LDL.LU R15, [R1+0x3cc] ;  /* 0x0003cc00010f7983 */ /* 0x000ee20000300800 */
[----:B0-----:R-:W-:-:S03]  /*24fd0*/  FSEL R0, R6, R11, P0 ;  /* 0x0000000b06007208 */ /* 0x001fc60000000000 */
[----:B------:R-:W3:Y:S04]  /*24fe0*/  LDL.LU R14, [R1+0x3c8] ;  /* 0x0003c800010e7983 */ /* 0x000ee80000300800 */
[----:B------:R-:W3:Y:S04]  /*24ff0*/  LDL.LU R13, [R1+0x3c4] ;  /* 0x0003c400010d7983 */ /* 0x000ee80000300800 */
[----:B------:R0:W-:Y:S04]  /*25000*/  STL [R1+0x6c], R0 ;  /* 0x00006c0001007387 */ /* 0x0001e80000100800 */
[----:B------:R-:W3:Y:S04]  /*25010*/  LDL.LU R12, [R1+0x3c0] ;  /* 0x0003c000010c7983 */ /* 0x000ee80000300800 */
[----:B------:R-:W3:Y:S04]  /*25020*/  LDL.LU R11, [R1+0x3bc] ;  /* 0x0003bc00010b7983 */ /* 0x000ee80000300800 */
[----:B------:R-:W3:Y:S01]  /*25030*/  LDL.LU R248, [R1+0x3b8] ;  /* 0x0003b80001f87983 */ /* 0x000ee20000300800 */
[----:B----4-:R-:W-:Y:S01]  /*25040*/  FMUL R10, R162, 0.25 ;  /* 0x3e800000a20a7820 */ /* 0x010fe20000400000 */
[----:B-----5:R-:W-:-:S04]  /*25050*/  FMUL R9, R161, 0.25 ;  /* 0x3e800000a1097820 */ /* 0x020fc80000400000 */
[----:B------:R-:W-:Y:S02]  /*25060*/  FSEL R10, R10, R162, P1 ;  /* 0x000000a20a0a7208 */ /* 0x000fe40000800000 */
[----:B0-----:R-:W-:-:S03]  /*25070*/  FSEL R0, R9, R161, P0 ;  /* 0x000000a109007208 */ /* 0x001fc60000000000 */
[----:B------:R0:W-:Y:S01]  /*25080*/  STL [R1+0x54], R10 ;  /* 0x0000540a01007387 */ /* 0x0001e20000100800 */
[----:B------:R-:W-:Y:S01]  /*25090*/  FMUL R8, R160, 0.25 ;  /* 0x3e800000a0087820 */ /* 0x000fe20000400000 */
[----:B------:R-:W-:Y:S01]  /*250a0*/  FMUL R7, R159, 0.25 ;  /* 0x3e8000009f077820 */ /* 0x000fe20000400000 */
[----:B------:R-:W-:-:S04]  /*250b0*/  FMUL R6, R158, 0.25 ;  /* 0x3e8000009e067820 */ /* 0x000fc80000400000 */
[----:B------:R-:W-:Y:S01]  /*250c0*/  FSEL R7, R7, R159, P3 ;  /* 0x0000009f07077208 */ /* 0x000fe20001800000 */
[----:B------:R1:W-:Y:S01]  /*250d0*/  STL [R1+0x58], R0 ;  /* 0x0000580001007387 */ /* 0x0003e20000100800 */
[----:B0-----:R-:W-:Y:S01]  /*250e0*/  FMUL R10, R157, 0.25 ;  /* 0x3e8000009d0a7820 */ /* 0x001fe20000400000 */
[----:B------:R-:W-:Y:S01]  /*250f0*/  FSEL R112, R8, R160, P3 ;  /* 0x000000a008707208 */ /* 0x000fe20001800000 */
[----:B------:R-:W-:Y:S01]  /*25100*/  FMUL R9, R156, 0.25 ;  /* 0x3e8000009c097820 */ /* 0x000fe20000400000 */
[----:B-1----:R-:W-:Y:S01]  /*25110*/  FSEL R0, R6, R158, P2 ;  /* 0x0000009e06007208 */ /* 0x002fe20001000000 */
[----:B------:R0:W-:Y:S01]  /*25120*/  STL [R1+0x60], R7 ;  /* 0x0000600701007387 */ /* 0x0001e20000100800 */
[----:B------:R-:W-:Y:S01]  /*25130*/  FSEL R10, R10, R157, P2 ;  /* 0x0000009d0a0a7208 */ /* 0x000fe20001000000 */
[----:B------:R-:W-:Y:S02]  /*25140*/  FMUL R8, R155, 0.25 ;  /* 0x3e8000009b087820 */ /* 0x000fe40000400000 */
[----:B------:R1:W-:Y:S03]  /*25150*/  STL [R1+0x64], R0 ;  /* 0x0000640001007387 */ /* 0x0003e60000100800 */
[----:B------:R-:W-:Y:S01]  /*25160*/  FSEL R8, R8, R155, P3 ;  /* 0x0000009b08087208 */ /* 0x000fe20001800000 */
[----:B0-----:R-:W-:Y:S01]  /*25170*/  FMUL R7, R154, 0.25 ;  /* 0x3e8000009a077820 */ /* 0x001fe20000400000 */
[----:B------:R-:W-:Y:S01]  /*25180*/  FMUL R6, R153, 0.25 ;  /* 0x3e80000099067820 */ /* 0x000fe20000400000 */
[----:B-1----:R-:W-:Y:S01]  /*25190*/  FSEL R0, R9, R156, P3 ;  /* 0x0000009c09007208 */ /* 0x002fe20001800000 */
[----:B------:R-:W-:Y:S02]  /*251a0*/  STL [R1+0x5c], R10 ;  /* 0x00005c0a01007387 */ /* 0x000fe40000100800 */
[----:B------:R-:W-:-:S02]  /*251b0*/  FSEL R7, R7, R154, P2 ;  /* 0x0000009a07077208 */ /* 0x000fc40001000000 */
[----:B------:R0:W-:Y:S04]  /*251c0*/  STL [R1+0x50], R0 ;  /* 0x0000500001007387 */ /* 0x0001e80000100800 */
[----:B------:R1:W-:Y:S01]  /*251d0*/  STL [R1+0x48], R8 ;  /* 0x0000480801007387 */ /* 0x0003e20000100800 */
[----:B0-----:R-:W-:-:S03]  /*251e0*/  FSEL R0, R6, R153, P2 ;  /* 0x0000009906007208 */ /* 0x001fc60001000000 */
[----:B------:R-:W-:Y:S04]  /*251f0*/  STL [R1+0x4c], R7 ;  /* 0x00004c0701007387 */ /* 0x000fe80000100800 */
[----:B------:R0:W-:Y:S01]  /*25200*/  STL [R1+0x44], R0 ;  /* 0x0000440001007387 */ /* 0x0001e20000100800 */
[----:B--2---:R-:W-:Y:S01]  /*25210*/  FMUL R10, R152, 0.25 ;  /* 0x3e800000980a7820 */ /* 0x004fe20000400000 */
[----:B---3--:R-:W-:-:S04]  /*25220*/  FMUL R9, R18, 0.25 ;  /* 0x3e80000012097820 */ /* 0x008fc80000400000 */
[----:B------:R-:W-:Y:S01]  /*25230*/  FSEL R10, R10, R152, P3 ;  /* 0x000000980a0a7208 */ /* 0x000fe20001800000 */
[----:B-1----:R-:W-:Y:S01]  /*25240*/  FMUL R8, R17, 0.25 ;  /* 0x3e80000011087820 */ /* 0x002fe20000400000 */
[----:B0-----:R-:W-:Y:S01]  /*25250*/  FSEL R0, R9, R18, P3 ;  /* 0x0000001209007208 */ /* 0x001fe20001800000 */
[----:B------:R-:W-:-:S03]  /*25260*/  FMUL R7, R16, 0.25 ;  /* 0x3e80000010077820 */ /* 0x000fc60000400000 */
[----:B------:R-:W-:Y:S01]  /*25270*/  FSEL R8, R8, R17, P2 ;  /* 0x0000001108087208 */ /* 0x000fe20001000000 */
[----:B------:R-:W-:Y:S01]  /*25280*/  STL [R1+0x40], R10 ;  /* 0x0000400a01007387 */ /* 0x000fe20000100800 */
[----:B------:R-:W-:Y:S01]  /*25290*/  FMUL R6, R15, 0.25 ;  /* 0x3e8000000f067820 */ /* 0x000fe20000400000 */
[----:B------:R-:W-:Y:S02]  /*252a0*/  FSEL R7, R7, R16, P2 ;  /* 0x0000001007077208 */ /* 0x000fe40001000000 */
[----:B------:R0:W-:Y:S01]  /*252b0*/  STL [R1+0x38], R0 ;  /* 0x0000380001007387 */ /* 0x0001e20000100800 */
[----:B------:R-:W-:-:S03]  /*252c0*/  FMUL R9, R14, 0.25 ;  /* 0x3e8000000e097820 */ /* 0x000fc60000400000 */
[----:B------:R1:W-:Y:S01]  /*252d0*/  STL [R1+0x3c], R8 ;  /* 0x00003c0801007387 */ /* 0x0003e20000100800 */
[----:B0-----:R-:W-:Y:S01]  /*252e0*/  FSEL R0, R6, R15, P3 ;  /* 0x0000000f06007208 */ /* 0x001fe20001800000 */
[----:B-1----:R-:W-:Y:S02]  /*252f0*/  FMUL R8, R13, 0.25 ;  /* 0x3e8000000d087820 */ /* 0x002fe40000400000 */
[----:B------:R0:W-:Y:S04]  /*25300*/  STL [R1+0x34], R7 ;  /* 0x0000340701007387 */ /* 0x0001e80000100800 */
[----:B------:R1:W-:Y:S01]  /*25310*/  STL [R1+0x30], R0 ;  /* 0x0000300001007387 */ /* 0x0003e20000100800 */
[----:B------:R-:W-:Y:S01]  /*25320*/  FSEL R252, R8, R13, P2 ;  /* 0x0000000d08fc7208 */ /* 0x000fe20001000000 */
[----:B0-----:R-:W-:Y:S01]  /*25330*/  FMUL R7, R12, 0.25 ;  /* 0x3e8000000c077820 */ /* 0x001fe20000400000 */
[----:B-1----:R-:W-:-:S03]  /*25340*/  FSEL R0, R9, R14, P3 ;  /* 0x0000000e09007208 */ /* 0x002fc60001800000 */
[----:B------:R-:W-:Y:S01]  /*25350*/  STL [R1+0xd60], R252 ;  /* 0x000d60fc01007387 */ /* 0x000fe20000100800 */
[----:B------:R-:W-:-:S03]  /*25360*/  FMUL R6, R11, 0.25 ;  /* 0x3e8000000b067820 */ /* 0x000fc60000400000 */
[----:B------:R0:W-:Y:S02]  /*25370*/  STL [R1+0x28], R0 ;  /* 0x0000280001007387 */ /* 0x0001e40000100800 */
[----:B0-----:R-:W-:-:S05]  /*25380*/  FSEL R0, R7, R12, P2 ;  /* 0x0000000c07007208 */ /* 0x001fca0001000000 */
[----:B------:R0:W-:Y:S04]  /*25390*/  STL [R1+0xd5c], R0 ;  /* 0x000d5c0001007387 */ /* 0x0001e80000100800 */
[----:B------:R-:W2:Y:S04]  /*253a0*/  LDL.LU R151, [R1+0x3b4] ;  /* 0x0003b40001977983 */ /* 0x000ea80000300800 */
[----:B------:R-:W3:Y:S01]  /*253b0*/  LDL.LU R218, [R1+0x3b0] ;  /* 0x0003b00001da7983 */ /* 0x000ee20000300800 */
[----:B0-----:R-:W-:-:S05]  /*253c0*/  FSEL R0, R6, R11, P3 ;  /* 0x0000000b06007208 */ /* 0x001fca0001800000 */
[----:B------:R-:W-:Y:S04]  /*253d0*/  STL [R1+0x20], R0 ;  /* 0x0000200001007387 */ /* 0x000fe80000100800 */
[----:B------:R-:W4:Y:S04]  /*253e0*/  LDL.LU R217, [R1+0x3ac] ;  /* 0x0003ac0001d97983 */ /* 0x000f280000300800 */
[----:B------:R-:W5:Y:S04]  /*253f0*/  LDL.LU R244, [R1+0x3a8] ;  /* 0x0003a80001f47983 */ /* 0x000f680000300800 */
[----:B------:R-:W3:Y:S04]  /*25400*/  LDL.LU R11, [R1+0x3a4] ;  /* 0x0003a400010b7983 */ /* 0x000ee80000300800 */
[----:B------:R-:W4:Y:S04]  /*25410*/  LDL.LU R16, [R1+0x3a0] ;  /* 0x0003a00001107983 */ /* 0x000f280000300800 */
        /* <DEDUP_REMOVED lines=103> */
[----:B------:R-:W4:Y:S01]  /*25a90*/  LDL.LU R152, [R1+0x200] ;  /* 0x0002000001987983 */ /* 0x000f220000300800 */
[----:B------:R-:W-:Y:S01]  /*25aa0*/  FMUL R249, R248, 0.25 ;  /* 0x3e800000f8f97820 */ /* 0x000fe20000400000 */
[----:B-----5:R-:W-:Y:S01]  /*25ab0*/  FMUL R7, R244, 0.25 ;  /* 0x3e800000f4077820 */ /* 0x020fe20000400000 */
[----:B--2---:R-:W-:-:S03]  /*25ac0*/  FMUL R251, R151, 0.25 ;  /* 0x3e80000097fb7820 */ /* 0x004fc60000400000 */
[----:B------:R-:W-:Y:S01]  /*25ad0*/  FSEL R249, R249, R248, P3 ;  /* 0x000000f8f9f97208 */ /* 0x000fe20001800000 */
[----:B---3--:R-:W-:Y:S01]  /*25ae0*/  FMUL R248, R11, 0.25 ;  /* 0x3e8000000bf87820 */ /* 0x008fe20000400000 */
[----:B------:R-:W-:Y:S01]  /*25af0*/  FMUL R250, R218, 0.25 ;  /* 0x3e800000dafa7820 */ /* 0x000fe20000400000 */
[----:B----4-:R-:W-:Y:S01]  /*25b00*/  FMUL R6, R217, 0.25 ;  /* 0x3e800000d9067820 */ /* 0x010fe20000400000 */
[----:B------:R-:W-:Y:S01]  /*25b10*/  FSEL R7, R7, R244, P3 ;  /* 0x000000f407077208 */ /* 0x000fe20001800000 */
[----:B------:R-:W-:Y:S01]  /*25b20*/  FMUL R9, R14, 0.25 ;  /* 0x3e8000000e097820 */ /* 0x000fe20000400000 */
[----:B------:R-:W-:Y:S01]  /*25b30*/  FSEL R248, R248, R11, P2 ;  /* 0x0000000bf8f87208 */ /* 0x000fe20001000000 */
[----:B------:R-:W-:Y:S01]  /*25b40*/  FMUL R244, R16, 0.25 ;  /* 0x3e80000010f47820 */ /* 0x000fe20000400000 */
[----:B------:R-:W-:Y:S01]  /*25b50*/  FMUL R8, R15, 0.25 ;  /* 0x3e8000000f087820 */ /* 0x000fe20000400000 */
[----:B------:R-:W-:Y:S01]  /*25b60*/  FMUL R11, R12, 0.25 ;  /* 0x3e8000000c0b7820 */ /* 0x000fe20000400000 */
[----:B------:R-:W-:Y:S01]  /*25b70*/  FSEL R251, R251, R151, P2 ;  /* 0x00000097fbfb7208 */ /* 0x000fe20001000000 */
[----:B------:R-:W-:Y:S01]  /*25b80*/  FMUL R10, R13, 0.25 ;  /* 0x3e8000000d0a7820 */ /* 0x000fe20000400000 */
[----:B------:R-:W-:-:S02]  /*25b90*/  FSEL R250, R250, R218, P2 ;  /* 0x000000dafafa7208 */ /* 0x000fc40001000000 */
[----:B------:R-:W-:Y:S02]  /*25ba0*/  FSEL R6, R6, R217, P3 ;  /* 0x000000d906067208 */ /* 0x000fe40001800000 */
[----:B------:R-:W-:Y:S01]  /*25bb0*/  FSEL R9, R9, R14, P3 ;  /* 0x0000000e09097208 */ /* 0x000fe20001800000 */
[----:B------:R-:W-:Y:S01]  /*25bc0*/  FMUL R14, R19, 0.25 ;  /* 0x3e800000130e7820 */ /* 0x000fe20000400000 */
[----:B------:R-:W-:Y:S01]  /*25bd0*/  FSEL R244, R244, R16, P2 ;  /* 0x00000010f4f47208 */ /* 0x000fe20001000000 */
[----:B------:R0:W-:Y:S01]  /*25be0*/  STL [R1+0xd88], R249 ;  /* 0x000d88f901007387 */ /* 0x0001e20000100800 */
[----:B------:R-:W-:Y:S01]  /*25bf0*/  FSEL R8, R8, R15, P3 ;  /* 0x0000000f08087208 */ /* 0x000fe20001800000 */
[----:B------:R-:W-:Y:S01]  /*25c00*/  FMUL R15, R18, 0.25 ;  /* 0x3e800000120f7820 */ /* 0x000fe20000400000 */
[----:B------:R-:W-:Y:S01]  /*25c10*/  FSEL R11, R11, R12, P2 ;  /* 0x0000000c0b0b7208 */ /* 0x000fe20001000000 */
[----:B------:R-:W-:Y:S01]  /*25c20*/  FMUL R16, R17, 0.25 ;  /* 0x3e80000011107820 */ /* 0x000fe20000400000 */
[----:B------:R-:W-:Y:S01]  /*25c30*/  STL [R1+0xd64], R251 ;  /* 0x000d64fb01007387 */ /* 0x000fe20000100800 */
[----:B------:R-:W-:Y:S01]  /*25c40*/  FSEL R10, R10, R13, P2 ;  /* 0x0000000d0a0a7208 */ /* 0x000fe20001000000 */
[----:B------:R-:W-:Y:S01]  /*25c50*/  FMUL R12, R21, 0.25 ;  /* 0x3e800000150c7820 */ /* 0x000fe20000400000 */
[----:B------:R-:W-:Y:S01]  /*25c60*/  FMUL R13, R20, 0.25 ;  /* 0x3e800000140d7820 */ /* 0x000fe20000400000 */
[----:B------:R-:W-:Y:S01]  /*25c70*/  STL [R1+0xd58], R250 ;  /* 0x000d58fa01007387 */ /* 0x000fe20000100800 */
[----:B------:R-:W-:Y:S01]  /*25c80*/  FSEL R14, R14, R19, P2 ;  /* 0x000000130e0e7208 */ /* 0x000fe20001000000 */
[----:B------:R-:W-:-:S02]  /*25c90*/  FMUL R19, R22, 0.25 ;  /* 0x3e80000016137820 */ /* 0x000fc40000400000 */
[----:B------:R-:W-:Y:S01]  /*25ca0*/  STL [R1+0xd8c], R6 ;  /* 0x000d8c0601007387 */ /* 0x000fe20000100800 */
[----:B------:R-:W-:Y:S01]  /*25cb0*/  FSEL R15, R15, R18, P2 ;  /* 0x000000120f0f7208 */ /* 0x000fe20001000000 */
[----:B------:R-:W-:Y:S01]  /*25cc0*/  FMUL R18, R23, 0.25 ;  /* 0x3e80000017127820 */ /* 0x000fe20000400000 */
[----:B------:R-:W-:Y:S01]  /*25cd0*/  FSEL R16, R16, R17, P3 ;  /* 0x0000001110107208 */ /* 0x000fe20001800000 */
[----:B------:R-:W-:Y:S01]  /*25ce0*/  STL [R1+0xd90], R7 ;  /* 0x000d900701007387 */ /* 0x000fe20000100800 */
[----:B------:R-:W-:Y:S01]  /*25cf0*/  FSEL R12, R12, R21, P3 ;  /* 0x000000150c0c7208 */ /* 0x000fe20001800000 */
[----:B------:R-:W-:Y:S02]  /*25d00*/  FMUL R17, R216, 0.25 ;  /* 0x3e800000d8117820 */ /* 0x000fe40000400000 */
[----:B------:R-:W-:Y:S01]  /*25d10*/  STL [R1+0xd54], R248 ;  /* 0x000d54f801007387 */ /* 0x000fe20000100800 */
[----:B------:R-:W-:-:S03]  /*25d20*/  FSEL R13, R13, R20, P3 ;  /* 0x000000140d0d7208 */ /* 0x000fc60001800000 */
[----:B------:R-:W-:Y:S01]  /*25d30*/  STL [R1+0xd68], R244 ;  /* 0x000d68f401007387 */ /* 0x000fe20000100800 */
[----:B------:R-:W-:-:S03]  /*25d40*/  FMUL R20, R247, 0.25 ;  /* 0x3e800000f7147820 */ /* 0x000fc60000400000 */
[----:B------:R-:W-:Y:S01]  /*25d50*/  STL [R1+0xd94], R8 ;  /* 0x000d940801007387 */ /* 0x000fe20000100800 */
[----:B------:R-:W-:Y:S01]  /*25d60*/  FMUL R21, R246, 0.25 ;  /* 0x3e800000f6157820 */ /* 0x000fe20000400000 */
[----:B------:R-:W-:Y:S02]  /*25d70*/  FSEL R19, R19, R22, P2 ;  /* 0x0000001613137208 */ /* 0x000fe40001000000 */
[----:B------:R-:W-:Y:S01]  /*25d80*/  STL [R1+0xd98], R9 ;  /* 0x000d980901007387 */ /* 0x000fe20000100800 */
[----:B------:R-:W-:Y:S01]  /*25d90*/  FSEL R17, R17, R216, P3 ;  /* 0x000000d811117208 */ /* 0x000fe20001800000 */
[----:B------:R-:W-:Y:S02]  /*25da0*/  FMUL R22, R245, 0.25 ;  /* 0x3e800000f5167820 */ /* 0x000fe40000400000 */
[----:B------:R-:W-:Y:S01]  /*25db0*/  STL [R1+0xd6c], R10 ;  /* 0x000d6c0a01007387 */ /* 0x000fe20000100800 */
[----:B------:R-:W-:Y:S01]  /*25dc0*/  FSEL R18, R18, R23, P2 ;  /* 0x0000001712127208 */ /* 0x000fe20001000000 */
[----:B------:R-:W-:-:S02]  /*25dd0*/  FMUL R23, R243, 0.25 ;  /* 0x3e800000f3177820 */ /* 0x000fc40000400000 */
[----:B------:R1:W-:Y:S01]  /*25de0*/  STL [R1+0xd70], R11 ;  /* 0x000d700b01007387 */ /* 0x0003e20000100800 */
[----:B------:R-:W-:-:S03]  /*25df0*/  FMUL R24, R242, 0.25 ;  /* 0x3e800000f2187820 */ /* 0x000fc60000400000 */
[----:B------:R-:W-:Y:S01]  /*25e00*/  STL [R1+0xd9c], R12 ;  /* 0x000d9c0c01007387 */ /* 0x000fe20000100800 */
[----:B------:R-:W-:Y:S01]  /*25e10*/  FSEL R20, R20, R247, P3 ;  /* 0x000000f714147208 */ /* 0x000fe20001800000 */
[----:B------:R-:W-:Y:S02]  /*25e20*/  FMUL R25, R241, 0.25 ;  /* 0x3e800000f1197820 */ /* 0x000fe40000400000 */
[----:B------:R-:W-:Y:S01]  /*25e30*/  STL [R1+0xda0], R13 ;  /* 0x000da00d01007387 */ /* 0x000fe20000100800 */
[----:B------:R-:W-:Y:S01]  /*25e40*/  FSEL R21, R21, R246, P3 ;  /* 0x000000f615157208 */ /* 0x000fe20001800000 */
[----:B------:R-:W-:Y:S02]  /*25e50*/  FMUL R26, R240, 0.25 ;  /* 0x3e800000f01a7820 */ /* 0x000fe40000400000 */
[----:B------:R-:W-:Y:S01]  /*25e60*/  STL [R1+0xd74], R14 ;  /* 0x000d740e01007387 */ /* 0x000fe20000100800 */
[----:B------:R-:W-:Y:S01]  /*25e70*/  FSEL R22, R22, R245, P2 ;  /* 0x000000f516167208 */ /* 0x000fe20001000000 */
[----:B------:R-:W-:-:S02]  /*25e80*/  FMUL R27, R239, 0.25 ;  /* 0x3e800000ef1b7820 */ /* 0x000fc40000400000 */
        /* <DEDUP_REMOVED lines=250> */
[----:B------:R-:W-:-:S03]  /*26e30*/  FSEL R106, R106, R157, P2 ;  /* 0x0000009d6a6a7208 */ /* 0x000fc60001000000 */
        /* <DEDUP_REMOVED lines=8> */
[----:B------:R-:W-:Y:S04]  /*26ec0*/  STL [R1+0xef4], R103 ;  /* 0x000ef46701007387 */ /* 0x000fe80000100800 */
[----:B------:R-:W-:Y:S04]  /*26ed0*/  STL [R1+0xef8], R104 ;  /* 0x000ef86801007387 */ /* 0x000fe80000100800 */
[----:B------:R-:W-:Y:S04]  /*26ee0*/  STL [R1+0xefc], R105 ;  /* 0x000efc6901007387 */ /* 0x000fe80000100800 */
[----:B------:R-:W-:Y:S04]  /*26ef0*/  STL [R1+0xf00], R106 ;  /* 0x000f006a01007387 */ /* 0x000fe80000100800 */
[----:B------:R-:W-:Y:S04]  /*26f00*/  STL [R1+0xf04], R107 ;  /* 0x000f046b01007387 */ /* 0x000fe80000100800 */
[----:B------:R-:W-:Y:S04]  /*26f10*/  STL [R1+0xf08], R108 ;  /* 0x000f086c01007387 */ /* 0x000fe80000100800 */
[----:B------:R-:W-:Y:S04]  /*26f20*/  STL [R1+0xf0c], R109 ;  /* 0x000f0c6d01007387 */ /* 0x000fe80000100800 */
[----:B------:R-:W-:Y:S04]  /*26f30*/  STL [R1+0xf10], R110 ;  /* 0x000f106e01007387 */ /* 0x000fe80000100800 */
[----:B------:R-:W2:Y:S04]  /*26f40*/  LDL.LU R122, [R1+0x5fc] ;  /* 0x0005fc00017a7983 */ /* 0x000ea80000300800 */
[----:B------:R-:W3:Y:S04]  /*26f50*/  LDL.LU R123, [R1+0x5f8] ;  /* 0x0005f800017b7983 */ /* 0x000ee80000300800 */
[----:B------:R-:W4:Y:S04]  /*26f60*/  LDL.LU R124, [R1+0x5f4] ;  /* 0x0005f400017c7983 */ /* 0x000f280000300800 */
[----:B------:R-:W5:Y:S04]  /*26f70*/  LDL.LU R125, [R1+0x5f0] ;  /* 0x0005f000017d7983 */ /* 0x000f680000300800 */
[----:B------:R-:W2:Y:S04]  /*26f80*/  LDL.LU R126, [R1+0x5ec] ;  /* 0x0005ec00017e7983 */ /* 0x000ea80000300800 */
[----:B------:R-:W3:Y:S04]  /*26f90*/  LDL.LU R127, [R1+0x5e8] ;  /* 0x0005e800017f7983 */ /* 0x000ee80000300800 */
[----:B------:R-:W2:Y:S04]  /*26fa0*/  LDL.LU R128, [R1+0x5e4] ;  /* 0x0005e40001807983 */ /* 0x000ea80000300800 */
        /* <DEDUP_REMOVED lines=22> */
[----:B------:R-:W2:Y:S01]  /*27110*/  LDL.LU R151, [R1+0x588] ;  /* 0x0005880001977983 */ /* 0x000ea20000300800 */
[----:B------:R-:W-:-:S03]  /*27120*/  FMUL R111, R152, 0.25 ;  /* 0x3e800000986f7820 */ /* 0x000fc60000400000 */
[----:B------:R-:W2:Y:S04]  /*27130*/  LDL.LU R218, [R1+0x584] ;  /* 0x0005840001da7983 */ /* 0x000ea80000300800 */
[----:B------:R-:W2:Y:S04]  /*27140*/  LDL.LU R217, [R1+0x580] ;  /* 0x0005800001d97983 */ /* 0x000ea80000300800 */
[----:B------:R-:W2:Y:S04]  /*27150*/  LDL.LU R216, [R1+0x57c] ;  /* 0x00057c0001d87983 */ /* 0x000ea80000300800 */
[----:B------:R-:W2:Y:S04]  /*27160*/  LDL.LU R247, [R1+0x578] ;  /* 0x0005780001f77983 */ /* 0x000ea80000300800 */
[----:B------:R-:W2:Y:S01]  /*27170*/  LDL.LU R246, [R1+0x574] ;  /* 0x0005740001f67983 */ /* 0x000ea20000300800 */
[----:B------:R-:W-:-:S03]  /*27180*/  FSEL R111, R111, R152, P2 ;  /* 0x000000986f6f7208 */ /* 0x000fc60001000000 */
        /* <DEDUP_REMOVED lines=90> */
[----:B0-----:R-:W2:Y:S01]  /*27730*/  LDL.LU R249, [R1+0x404] ;  /* 0x0004040001f97983 */ /* 0x001ea20000300800 */
[----:B---3--:R-:W-:Y:S01]  /*27740*/  FMUL R119, R127, 0.25 ;  /* 0x3e8000007f777820 */ /* 0x008fe20000400000 */
[----:B-----5:R-:W-:Y:S01]  /*27750*/  FMUL R115, R125, 0.25 ;  /* 0x3e8000007d737820 */ /* 0x020fe20000400000 */
[----:B----4-:R-:W-:-:S03]  /*27760*/  FMUL R114, R124, 0.25 ;  /* 0x3e8000007c727820 */ /* 0x010fc60000400000 */
[----:B------:R-:W-:Y:S01]  /*27770*/  FSEL R119, R119, R127, P3 ;  /* 0x0000007f77777208 */ /* 0x000fe20001800000 */
[----:B--2---:R-:W-:Y:S01]  /*27780*/  FMUL R127, R135, 0.25 ;  /* 0x3e800000877f7820 */ /* 0x004fe20000400000 */
[----:B------:R-:W-:Y:S01]  /*27790*/  FSEL R115, R115, R125, P2 ;  /* 0x0000007d73737208 */ /* 0x000fe20001000000 */
[----:B------:R-:W-:Y:S01]  /*277a0*/  FMUL R125, R137, 0.25 ;  /* 0x3e800000897d7820 */ /* 0x000fe20000400000 */
[----:B------:R-:W-:Y:S01]  /*277b0*/  FSEL R114, R114, R124, P2 ;  /* 0x0000007c72727208 */ /* 0x000fe20001000000 */
[----:B------:R-:W-:Y:S01]  /*277c0*/  FMUL R124, R136, 0.25 ;  /* 0x3e800000887c7820 */ /* 0x000fe20000400000 */
[----:B------:R-:W-:Y:S01]  /*277d0*/  FSEL R127, R127, R135, P3 ;  /* 0x000000877f7f7208 */ /* 0x000fe20001800000 */
[----:B------:R-:W-:Y:S01]  /*277e0*/  FMUL R135, R143, 0.25 ;  /* 0x3e8000008f877820 */ /* 0x000fe20000400000 */
[----:B------:R-:W-:Y:S01]  /*277f0*/  FMUL R118, R126, 0.25 ;  /* 0x3e8000007e767820 */ /* 0x000fe20000400000 */
[----:B------:R-:W-:Y:S01]  /*27800*/  FSEL R125, R125, R137, P2 ;  /* 0x000000897d7d7208 */ /* 0x000fe20001000000 */
[----:B------:R-:W-:Y:S01]  /*27810*/  FMUL R137, R149, 0.25 ;  /* 0x3e80000095897820 */ /* 0x000fe20000400000 */
        /* <DEDUP_REMOVED lines=69> */
[----:B------:R-:W-:Y:S01]  /*27c70*/  MOV R252, R112 ;  /* 0x0000007000fc7202 */ /* 0x000fe20000000f00 */
        /* <DEDUP_REMOVED lines=38> */
[----:B------:R-:W-:-:S02]  /*27ee0*/  FSEL R185, R185, R198, P2 ;  /* 0x000000c6b9b97208 */ /* 0x000fc40001000000 */
        /* <DEDUP_REMOVED lines=26> */
[----:B------:R-:W-:Y:S01]  /*28090*/  FMUL R193, R197, 0.25 ;  /* 0x3e800000c5c17820 */ /* 0x000fe20000400000 */
[----:B------:R-:W-:Y:S02]  /*280a0*/  FSEL R196, R196, R206, P2 ;  /* 0x000000cec4c47208 */ /* 0x000fe40001000000 */
[----:B------:R-:W-:Y:S02]  /*280b0*/  FSEL R146, R146, R216, P3 ;  /* 0x000000d892927208 */ /* 0x000fe40001800000 */
[----:B------:R-:W-:-:S02]  /*280c0*/  FSEL R199, R199, R207, P3 ;  /* 0x000000cfc7c77208 */ /* 0x000fc40001800000 */
[----:B------:R-:W-:Y:S01]  /*280d0*/  FSEL R203, R203, R200, P3 ;  /* 0x000000c8cbcb7208 */ /* 0x000fe20001800000 */
[----:B------:R-:W-:Y:S01]  /*280e0*/  FMUL R200, R211, 0.25 ;  /* 0x3e800000d3c87820 */ /* 0x000fe20000400000 */
        /* <DEDUP_REMOVED lines=8> */
[----:B------:R-:W-:-:S02]  /*28170*/  FSEL R206, R206, R209, P3 ;  /* 0x000000d1cece7208 */ /* 0x000fc40001800000 */
[----:B------:R-:W-:Y:S02]  /*28180*/  FSEL R207, R207, R208, P3 ;  /* 0x000000d0cfcf7208 */ /* 0x000fe40001800000 */
[----:B------:R-:W-:Y:S02]  /*28190*/  FSEL R200, R200, R211, P2 ;  /* 0x000000d3c8c87208 */ /* 0x000fe40001000000 */
[----:B------:R-:W-:Y:S01]  /*281a0*/  FSEL R195, R195, R202, P3 ;  /* 0x000000cac3c37208 */ /* 0x000fe20001800000 */
[----:B------:R-:W-:Y:S01]  /*281b0*/  FMUL R202, R201, 0.25 ;  /* 0x3e800000c9ca7820 */ /* 0x000fe20000400000 */
[----:B------:R-:W-:Y:S02]  /*281c0*/  FSEL R141, R141, R217, P2 ;  /* 0x000000d98d8d7208 */ /* 0x000fe40001000000 */
[----:B------:R-:W-:Y:S01]  /*281d0*/  FSEL R197, R197, R204, P2 ;  /* 0x000000ccc5c57208 */ /* 0x000fe20001000000 */
[----:B------:R-:W-:Y:S01]  /*281e0*/  FMUL R211, R214, 0.25 ;  /* 0x3e800000d6d37820 */ /* 0x000fe20000400000 */
[----:B------:R-:W-:Y:S01]  /*281f0*/  FMUL R204, R205, 0.25 ;  /* 0x3e800000cdcc7820 */ /* 0x000fe20000400000 */
[----:B------:R-:W-:Y:S01]  /*28200*/  FMUL R208, R213, 0.25 ;  /* 0x3e800000d5d07820 */ /* 0x000fe20000400000 */
[----:B------:R-:W-:-:S04]  /*28210*/  FMUL R209, R212, 0.25 ;  /* 0x3e800000d4d17820 */ /* 0x000fc80000400000 */
[----:B------:R-:W-:Y:S01]  /*28220*/  FSEL R208, R208, R213, P2 ;  /* 0x000000d5d0d07208 */ /* 0x000fe20001000000 */
[----:B------:R-:W-:-:S05]  /*28230*/  FMUL R218, R219, 0.25 ;  /* 0x3e800000dbda7820 */ /* 0x000fca0000400000 */
[----:B------:R-:W-:Y:S01]  /*28240*/  FSEL R218, R218, R219, P3 ;  /* 0x000000dbdada7208 */ /* 0x000fe20001800000 */
[----:B------:R-:W-:Y:S01]  /*28250*/  FMUL R219, R227, 0.25 ;  /* 0x3e800000e3db7820 */ /* 0x000fe20000400000 */
[----:B------:R-:W-:-:S04]  /*28260*/  FMUL R216, R226, 0.25 ;  /* 0x3e800000e2d87820 */ /* 0x000fc80000400000 */
[----:B------:R-:W-:Y:S02]  /*28270*/  FSEL R219, R219, R227, P3 ;  /* 0x000000e3dbdb7208 */ /* 0x000fe40001800000 */
        /* <DEDUP_REMOVED lines=23> */
[----:B------:R-:W-:-:S04]  /*283f0*/  FMUL R229, R233, 0.25 ;  /* 0x3e800000e9e57820 */ /* 0x000fc80000400000 */
[----:B------:R-:W-:Y:S02]  /*28400*/  FSEL R228, R228, R234, P2 ;  /* 0x000000eae4e47208 */ /* 0x000fe40001000000 */
[----:B------:R-:W-:Y:S02]  /*28410*/  FSEL R214, R214, R243, P3 ;  /* 0x000000f3d6d67208 */ /* 0x000fe40001800000 */
[----:B------:R-:W-:Y:S02]  /*28420*/  FSEL R229, R229, R233, P2 ;  /* 0x000000e9e5e57208 */ /* 0x000fe40001000000 */
[----:B------:R-:W-:Y:S01]  /*28430*/  FSEL R113, R113, R123, P3 ;  /* 0x0000007b71717208 */ /* 0x000fe20001800000 */
[----:B------:R-:W-:Y:S01]  /*28440*/  FMUL R243, R237, 0.25 ;  /* 0x3e800000edf37820 */ /* 0x000fe20000400000 */
[----:B------:R-:W-:Y:S01]  /*28450*/  FSEL R201, R201, R210, P2 ;  /* 0x000000d2c9c97208 */ /* 0x000fe20001000000 */
[----:B------:R-:W-:Y:S01]  /*28460*/  FMUL R123, R131, 0.25 ;  /* 0x3e800000837b7820 */ /* 0x000fe20000400000 */
[----:B------:R-:W-:Y:S01]  /*28470*/  FMUL R233, R236, 0.25 ;  /* 0x3e800000ece97820 */ /* 0x000fe20000400000 */
[----:B------:R-:W-:Y:S01]  /*28480*/  FMUL R234, R235, 0.25 ;  /* 0x3e800000ebea7820 */ /* 0x000fe20000400000 */
        /* <DEDUP_REMOVED lines=8> */
[----:B------:R-:W-:Y:S01]  /*28510*/  FMUL R235, R2, 8388608 ;  /* 0x4b00000002eb7820 */ /* 0x000fe20000400000 */
[----:B------:R-:W-:Y:S01]  /*28520*/  FSEL R222, R222, R221, P3 ;  /* 0x000000dddede7208 */ /* 0x000fe20001800000 */
[----:B------:R-:W-:Y:S01]  /*28530*/  FMUL R221, R230, 0.25 ;  /* 0x3e800000e6dd7820 */ /* 0x000fe20000400000 */
[----:B------:R-:W-:Y:S01]  /*28540*/  FSEL R233, R233, R236, P2 ;  /* 0x000000ece9e97208 */ /* 0x000fe20001000000 */
[----:B------:R-:W-:Y:S01]  /*28550*/  FMUL R236, R3, 8388608 ;  /* 0x4b00000003ec7820 */ /* 0x000fe20000400000 */
[----:B------:R-:W-:-:S02]  /*28560*/  FSETP.GEU.AND P5, PT, R2, 1.175494350822287508e-38, PT ;  /* 0x008000000200780b */ /* 0x000fc40003fae000 */
[----:B------:R-:W-:Y:S01]  /*28570*/  FSEL R243, R243, R237, P3 ;  /* 0x000000edf3f37208 */ /* 0x000fe20001800000 */
[----:B------:R-:W-:Y:S01]  /*28580*/  FMUL R237, R4, 8388608 ;  /* 0x4b00000004ed7820 */ /* 0x000fe20000400000 */
[----:B------:R-:W-:Y:S01]  /*28590*/  FSEL R123, R123, R131, P3 ;  /* 0x000000837b7b7208 */ /* 0x000fe20001800000 */
[----:B------:R-:W-:Y:S01]  /*285a0*/  FMUL R131, R139, 0.25 ;  /* 0x3e8000008b837820 */ /* 0x000fe20000400000 */
[----:B------:R-:W-:Y:S01]  /*285b0*/  FSEL R210, R210, R215, P3 ;  /* 0x000000d7d2d27208 */ /* 0x000fe20001800000 */
[----:B------:R-:W-:Y:S01]  /*285c0*/  FMUL R215, R242, 0.25 ;  /* 0x3e800000f2d77820 */ /* 0x000fe20000400000 */
[----:B------:R-:W-:Y:S02]  /*285d0*/  FSETP.GEU.AND P6, PT, R3, 1.175494350822287508e-38, PT ;  /* 0x008000000300780b */ /* 0x000fe40003fce000 */
[----:B------:R-:W-:Y:S01]  /*285e0*/  FSEL R225, R225, R241, P2 ;  /* 0x000000f1e1e17208 */ /* 0x000fe20001000000 */
[----:B------:R-:W-:Y:S01]  /*285f0*/  FMUL R241, R238, 0.25 ;  /* 0x3e800000eef17820 */ /* 0x000fe20000400000 */
[----:B------:R-:W-:Y:S01]  /*28600*/  FSEL R245, R245, R232, P3 ;  /* 0x000000e8f5f57208 */ /* 0x000fe20001800000 */
[----:B------:R-:W-:Y:S01]  /*28610*/  FMUL R232, R5, 8388608 ;  /* 0x4b00000005e87820 */ /* 0x000fe20000400000 */
[----:B------:R-:W-:-:S02]  /*28620*/  FSETP.GEU.AND P4, PT, R4, 1.175494350822287508e-38, PT ;  /* 0x008000000400780b */ /* 0x000fc40003f8e000 */
[----:B------:R-:W-:Y:S01]  /*28630*/  FSEL R220, R220, R231, P2 ;  /* 0x000000e7dcdc7208 */ /* 0x000fe20001000000 */
[----:B------:R-:W-:Y:S01]  /*28640*/  FMUL R231, R239, 0.25 ;  /* 0x3e800000efe77820 */ /* 0x000fe20000400000 */
[----:B------:R-:W-:Y:S02]  /*28650*/  FSEL R235, R235, R2, !P5 ;  /* 0x00000002ebeb7208 */ /* 0x000fe40006800000 */
[----:B-1----:R-:W-:Y:S02]  /*28660*/  FSEL R11, RZ, -23, P5 ;  /* 0xc1b80000ff0b7808 */ /* 0x002fe40002800000 */
[----:B------:R-:W-:Y:S02]  /*28670*/  FSETP.GEU.AND P5, PT, R5, 1.175494350822287508e-38, PT ;  /* 0x008000000500780b */ /* 0x000fe40003fae000 */
[----:B------:R-:W-:Y:S01]  /*28680*/  FSEL R221, R221, R230, P2 ;  /* 0x000000e6dddd7208 */ /* 0x000fe20001000000 */
[----:B------:R-:W-:Y:S01]  /*28690*/  FMUL R230, R240, 0.25 ;  /* 0x3e800000f0e67820 */ /* 0x000fe20000400000 */
[----:B------:R-:W-:-:S02]  /*286a0*/  FSEL R236, R236, R3, !P6 ;  /* 0x00000003ecec7208 */ /* 0x000fc40007000000 */
[----:B------:R-:W-:Y:S02]  /*286b0*/  FSEL R237, R237, R4, !P4 ;  /* 0x00000004eded7208 */ /* 0x000fe40006000000 */
[----:B------:R-:W-:Y:S01]  /*286c0*/  FSEL R131, R131, R139, P3 ;  /* 0x0000008b83837208 */ /* 0x000fe20001800000 */
[----:B------:R-:W-:Y:S01]  /*286d0*/  FMUL R139, R147, 0.25 ;  /* 0x3e800000938b7820 */ /* 0x000fe20000400000 */
[----:B------:R-:W-:Y:S01]  /*286e0*/  FSEL R215, R215, R242, P3 ;  /* 0x000000f2d7d77208 */ /* 0x000fe20001800000 */
[----:B------:R-:W-:Y:S01]  /*286f0*/  STL [R1+0xf14], R111 ;  /* 0x000f146f01007387 */ /* 0x000fe20000100800 */
[----:B------:R-:W-:Y:S02]  /*28700*/  FSEL R241, R241, R238, P3 ;  /* 0x000000eef1f17208 */ /* 0x000fe40001800000 */
[----:B------:R-:W-:Y:S02]  /*28710*/  FSEL R232, R232, R5, !P5 ;  /* 0x00000005e8e87208 */ /* 0x000fe40006800000 */
[----:B------:R-:W-:Y:S01]  /*28720*/  IADD3 R242, R235, -0x3f3504f3, RZ ;  /* 0xc0cafb0debf27810 */ /* 0x000fe20007ffe0ff */
[----:B------:R-:W-:Y:S01]  /*28730*/  STL [R1+0xf18], R112 ;  /* 0x000f187001007387 */ /* 0x000fe20000100800 */
[----:B------:R-:W-:Y:S01]  /*28740*/  FSEL R231, R231, R239, P3 ;  /* 0x000000efe7e77208 */ /* 0x000fe20001800000 */
[----:B------:R-:W-:Y:S01]  /*28750*/  FMUL R120, R132, 0.25 ;  /* 0x3e80000084787820 */ /* 0x000fe20000400000 */
[----:B------:R-:W-:Y:S01]  /*28760*/  IADD3 R238, R236, -0x3f3504f3, RZ ;  /* 0xc0cafb0decee7810 */ /* 0x000fe20007ffe0ff */
[----:B------:R-:W-:Y:S01]  /*28770*/  STL [R1+0xf1c], R113 ;  /* 0x000f1c7101007387 */ /* 0x000fe20000100800 */
[----:B------:R-:W-:-:S02]  /*28780*/  IADD3 R239, R237, -0x3f3504f3, RZ ;  /* 0xc0cafb0dedef7810 */ /* 0x000fc40007ffe0ff */
[----:B------:R-:W-:Y:S01]  /*28790*/  FSEL R230, R230, R240, P3 ;  /* 0x000000f0e6e67208 */ /* 0x000fe20001800000 */
[----:B------:R-:W-:Y:S01]  /*287a0*/  STL [R1+0xf20], R114 ;  /* 0x000f207201007387 */ /* 0x000fe20000100800 */
[----:B------:R-:W-:Y:S02]  /*287b0*/  IADD3 R240, R232, -0x3f3504f3, RZ ;  /* 0xc0cafb0de8f07810 */ /* 0x000fe40007ffe0ff */
[----:B------:R-:W-:Y:S01]  /*287c0*/  LOP3.LUT R242, R242, 0xff800000, RZ, 0xc0, !PT ;  /* 0xff800000f2f27812 */ /* 0x000fe200078ec0ff */
[----:B------:R-:W-:Y:S01]  /*287d0*/  STL [R1+0xf24], R115 ;  /* 0x000f247301007387 */ /* 0x000fe20000100800 */
[----:B------:R-:W-:Y:S01]  /*287e0*/  FSEL R139, R139, R147, P3 ;  /* 0x000000938b8b7208 */ /* 0x000fe20001800000 */
[----:B------:R-:W-:Y:S01]  /*287f0*/  FMUL R147, R247, 0.25 ;  /* 0x3e800000f7937820 */ /* 0x000fe20000400000 */
[----:B------:R-:W-:Y:S01]  /*28800*/  LOP3.LUT R238, R238, 0xff800000, RZ, 0xc0, !PT ;  /* 0xff800000eeee7812 */ /* 0x000fe200078ec0ff */
[----:B------:R-:W-:Y:S01]  /*28810*/  STL [R1+0xf28], R118 ;  /* 0x000f287601007387 */ /* 0x000fe20000100800 */
[----:B------:R-:W-:-:S02]  /*28820*/  LOP3.LUT R239, R239, 0xff800000, RZ, 0xc0, !PT ;  /* 0xff800000efef7812 */ /* 0x000fc400078ec0ff */
[----:B------:R-:W-:Y:S01]  /*28830*/  FSEL R120, R120, R132, P2 ;  /* 0x0000008478787208 */ /* 0x000fe20001000000 */
[----:B------:R-:W-:Y:S01]  /*28840*/  STL [R1+0xf2c], R119 ;  /* 0x000f2c7701007387 */ /* 0x000fe20000100800 */
[----:B------:R-:W-:Y:S02]  /*28850*/  LOP3.LUT R240, R240, 0xff800000, RZ, 0xc0, !PT ;  /* 0xff800000f0f07812 */ /* 0x000fe400078ec0ff */
[----:B------:R-:W-:Y:S01]  /*28860*/  I2FP.F32.S32 R10, R242 ;  /* 0x000000f2000a7245 */ /* 0x000fe20000201400 */
[----:B------:R-:W-:Y:S01]  /*28870*/  STL [R1+0xf30], R116 ;  /* 0x000f307401007387 */ /* 0x000fe20000100800 */
[----:B------:R-:W-:Y:S02]  /*28880*/  FSEL R9, RZ, -23, P6 ;  /* 0xc1b80000ff097808 */ /* 0x000fe40003000000 */
[----:B------:R-:W-:Y:S01]  /*28890*/  I2FP.F32.S32 R8, R238 ;  /* 0x000000ee00087245 */ /* 0x000fe20000201400 */
[----:B------:R-:W-:Y:S01]  /*288a0*/  STL [R1+0xf34], R117 ;  /* 0x000f347501007387 */ /* 0x000fe20000100800 */
[----:B------:R-:W-:-:S02]  /*288b0*/  FSEL R7, RZ, -23, P4 ;  /* 0xc1b80000ff077808 */ /* 0x000fc40002000000 */
[----:B------:R-:W-:Y:S01]  /*288c0*/  I2FP.F32.S32 R6, R239 ;  /* 0x000000ef00067245 */ /* 0x000fe20000201400 */
[----:B------:R-:W-:Y:S01]  /*288d0*/  STL [R1+0xf38], R122 ;  /* 0x000f387a01007387 */ /* 0x000fe20000100800 */
[----:B------:R-:W-:Y:S01]  /*288e0*/  FSEL R147, R147, R247, P3 ;  /* 0x000000f793937208 */ /* 0x000fe20001800000 */
[----:B------:R-:W-:Y:S01]  /*288f0*/  FFMA.FTZ R10, R10, 1.1920928955078125e-07, R11 ;  /* 0x340000000a0a7823 */ /* 0x000fe2000001000b */
[----:B------:R-:W-:Y:S01]  /*28900*/  FSEL R0, RZ, -23, P5 ;  /* 0xc1b80000ff007808 */ /* 0x000fe20002800000 */
[----:B------:R-:W-:Y:S01]  /*28910*/  STL [R1+0xf3c], R123 ;  /* 0x000f3c7b01007387 */ /* 0x000fe20000100800 */
[----:B------:R-:W-:Y:S01]  /*28920*/  I2FP.F32.S32 R247, R240 ;  /* 0x000000f000f77245 */ /* 0x000fe20000201400 */
[----:B------:R-:W-:Y:S02]  /*28930*/  FFMA.FTZ R8, R8, 1.1920928955078125e-07, R9 ;  /* 0x3400000008087823 */ /* 0x000fe40000010009 */
[----:B------:R-:W-:Y:S01]  /*28940*/  STL [R1+0xf40], R120 ;  /* 0x000f407801007387 */ /* 0x000fe20000100800 */
[----:B------:R-:W-:-:S03]  /*28950*/  FFMA.FTZ R6, R6, 1.1920928955078125e-07, R7 ;  /* 0x3400000006067823 */ /* 0x000fc60000010007 */
[----:B------:R-:W-:Y:S01]  /*28960*/  STL [R1+0xf44], R121 ;  /* 0x000f447901007387 */ /* 0x000fe20000100800 */
[----:B------:R-:W-:-:S03]  /*28970*/  FFMA.FTZ R0, R247, 1.1920928955078125e-07, R0 ;  /* 0x34000000f7007823 */ /* 0x000fc60000010000 */
[----:B------:R-:W-:Y:S04]  /*28980*/  STL [R1+0xf48], R126 ;  /* 0x000f487e01007387 */ /* 0x000fe80000100800 */
[----:B------:R-:W-:Y:S04]  /*28990*/  STL [R1+0xf4c], R127 ;  /* 0x000f4c7f01007387 */ /* 0x000fe80000100800 */
[----:B------:R-:W-:Y:S04]  /*289a0*/  STL [R1+0xf50], R124 ;  /* 0x000f507c01007387 */ /* 0x000fe80000100800 */
[----:B------:R0:W-:Y:S04]  /*289b0*/  STL [R1+0xf54], R125 ;  /* 0x000f547d01007387 */ /* 0x0001e80000100800 */
[----:B------:R1:W-:Y:S04]  /*289c0*/  STL [R1+0x1c], R10 ;  /* 0x00001c0a01007387 */ /* 0x0003e80000100800 */
[----:B------:R2:W-:Y:S04]  /*289d0*/  STL [R1+0x18], R8 ;  /* 0x0000180801007387 */ /* 0x0005e80000100800 */
[----:B------:R3:W-:Y:S04]  /*289e0*/  STL [R1+0x14], R6 ;  /* 0x0000140601007387 */ /* 0x0007e80000100800 */
[----:B------:R-:W4:Y:S04]  /*289f0*/  LDL.LU R248, [R1+0x870] ;  /* 0x0008700001f87983 */ /* 0x000f280000300800 */
[----:B------:R5:W-:Y:S04]  /*28a00*/  STL [R1+0x10], R0 ;  /* 0x0000100001007387 */ /* 0x000be80000100800 */
[----:B0-----:R-:W4:Y:S04]  /*28a10*/  LDL.LU R125, [R1+0x860] ;  /* 0x00086000017d7983 */ /* 0x001f280000300800 */
        /* <DEDUP_REMOVED lines=106> */
[----:B------:R-:W-:-:S03]  /*290c0*/  FMUL R132, R144, 0.25 ;  /* 0x3e80000090847820 */ /* 0x000fc60000400000 */
[----:B------:R-:W4:Y:S04]  /*290d0*/  LDL.LU R20, [R1+0x100] ;  /* 0x0001000001147983 */ /* 0x000f280000300800 */
[----:B------:R-:W4:Y:S04]  /*290e0*/  LDL.LU R19, [R1+0xf8] ;  /* 0x0000f80001137983 */ /* 0x000f280000300800 */
[----:B------:R-:W4:Y:S04]  /*290f0*/  LDL.LU R18, [R1+0xf0] ;  /* 0x0000f00001127983 */ /* 0x000f280000300800 */
[----:B------:R-:W4:Y:S04]  /*29100*/  LDL.LU R17, [R1+0xe8] ;  /* 0x0000e80001117983 */ /* 0x000f280000300800 */
[----:B------:R-:W4:Y:S01]  /*29110*/  LDL.LU R16, [R1+0xe0] ;  /* 0x0000e00001107983 */ /* 0x000f220000300800 */
[----:B------:R-:W-:-:S03]  /*29120*/  FSEL R132, R132, R144, P2 ;  /* 0x0000009084847208 */ /* 0x000fc60001000000 */
[----:B------:R-:W4:Y:S01]  /*29130*/  LDL.LU R15, [R1+0xd8] ;  /* 0x0000d800010f7983 */ /* 0x000f220000300800 */
[----:B------:R-:W-:-:S03]  /*29140*/  FMUL R144, R246, 0.25 ;  /* 0x3e800000f6907820 */ /* 0x000fc60000400000 */
[----:B------:R-:W4:Y:S04]  /*29150*/  LDL.LU R14, [R1+0xd0] ;  /* 0x0000d000010e7983 */ /* 0x000f280000300800 */
[----:B------:R-:W4:Y:S04]  /*29160*/  LDL.LU R13, [R1+0xc8] ;  /* 0x0000c800010d7983 */ /* 0x000f280000300800 */
[----:B------:R-:W4:Y:S04]  /*29170*/  LDL.LU R12, [R1+0xc0] ;  /* 0x0000c000010c7983 */ /* 0x000f280000300800 */
[----:B------:R-:W4:Y:S04]  /*29180*/  LDL.LU R11, [R1+0xb8] ;  /* 0x0000b800010b7983 */ /* 0x000f280000300800 */
[----:B-1----:R-:W4:Y:S01]  /*29190*/  LDL.LU R10, [R1+0xb0] ;  /* 0x0000b000010a7983 */ /* 0x002f220000300800 */
[----:B------:R-:W-:-:S03]  /*291a0*/  FSEL R144, R144, R246, P2 ;  /* 0x000000f690907208 */ /* 0x000fc60001000000 */
[----:B------:R-:W4:Y:S01]  /*291b0*/  LDL.LU R9, [R1+0xa8] ;  /* 0x0000a80001097983 */ /* 0x000f220000300800 */
[----:B------:R-:W-:-:S03]  /*291c0*/  FMUL R246, R249, 0.25 ;  /* 0x3e800000f9f67820 */ /* 0x000fc60000400000 */
[----:B--2---:R-:W2:Y:S04]  /*291d0*/  LDL.LU R8, [R1+0xa0] ;  /* 0x0000a00001087983 */ /* 0x004ea80000300800 */
[----:B------:R-:W2:Y:S04]  /*291e0*/  LDL.LU R244, [R1+0x98] ;  /* 0x0000980001f47983 */ /* 0x000ea80000300800 */
[----:B------:R-:W2:Y:S04]  /*291f0*/  LDL.LU R7, [R1+0x90] ;  /* 0x0000900001077983 */ /* 0x000ea80000300800 */
[----:B---3--:R-:W3:Y:S01]  /*29200*/  LDL.LU R6, [R1+0x88] ;  /* 0x0000880001067983 */ /* 0x008ee20000300800 */
[----:B------:R-:W-:-:S03]  /*29210*/  FSEL R246, R246, R249, P2 ;  /* 0x000000f9f6f67208 */ /* 0x000fc60001000000 */
[----:B------:R-:W3:Y:S04]  /*29220*/  LDL.LU R250, [R1+0x80] ;  /* 0x0000800001fa7983 */ /* 0x000ee80000300800 */
[----:B------:R-:W3:Y:S04]  /*29230*/  LDL.LU R251, [R1+0x78] ;  /* 0x0000780001fb7983 */ /* 0x000ee80000300800 */
[----:B------:R-:W3:Y:S04]  /*29240*/  LDL.LU R249, [R1+0x70] ;  /* 0x0000700001f97983 */ /* 0x000ee80000300800 */
[----:B-----5:R-:W5:Y:S01]  /*29250*/  LDL.LU R0, [R1+0x54] ;  /* 0x0000540001007983 */ /* 0x020f620000300800 */
[C---:B------:R-:W-:Y:S01]  /*29260*/  FSETP.GEU.AND P6, PT, |R5|.reuse, 1.175494350822287508e-38, PT ;  /* 0x008000000500780b */ /* 0x040fe20003fce200 */
[----:B------:R-:W-:-:S12]  /*29270*/  @P1 FMUL R5, R5, 0.25 ;  /* 0x3e80000005051820 */ /* 0x000fd80000400000 */
[----:B------:R-:W-:-:S06]  /*29280*/  @!P6 FMUL R5, R5, 16777216 ;  /* 0x4b8000000505e820 */ /* 0x000fcc0000400000 */
[----:B------:R-:W0:Y:S01]  /*29290*/  MUFU.RCP R5, R5 ;  /* 0x0000000500057308 */ /* 0x000e220000001000 */
[----:B----4-:R-:W-:Y:S01]  /*292a0*/  @!P6 FMUL R125, R125, 16777216 ;  /* 0x4b8000007d7de820 */ /* 0x010fe20000400000 */
[----:B------:R-:W-:Y:S01]  /*292b0*/  @!P6 FMUL R124, R124, 16777216 ;  /* 0x4b8000007c7ce820 */ /* 0x000fe20000400000 */
[----:B------:R-:W-:Y:S01]  /*292c0*/  @!P6 FMUL R127, R127, 16777216 ;  /* 0x4b8000007f7fe820 */ /* 0x000fe20000400000 */
[----:B------:R-:W-:Y:S01]  /*292d0*/  @!P6 FMUL R126, R126, 16777216 ;  /* 0x4b8000007e7ee820 */ /* 0x000fe20000400000 */
[----:B------:R-:W-:Y:S01]  /*292e0*/  @!P6 FMUL R121, R121, 16777216 ;  /* 0x4b8000007979e820 */ /* 0x000fe20000400000 */
[----:B------:R-:W-:Y:S01]  /*292f0*/  @!P6 FMUL R120, R120, 16777216 ;  /* 0x4b8000007878e820 */ /* 0x000fe20000400000 */
[----:B------:R-:W-:Y:S01]  /*29300*/  @!P6 FMUL R123, R123, 16777216 ;  /* 0x4b8000007b7be820 */ /* 0x000fe20000400000 */
[C---:B0-----:R-:W-:Y:S01]  /*29310*/  FMUL R125, R5.reuse, R125 ;  /* 0x0000007d057d7220 */ /* 0x041fe20000400000 */
[C---:B------:R-:W-:Y:S01]  /*29320*/  FMUL R124, R5.reuse, R124 ;  /* 0x0000007c057c7220 */ /* 0x040fe20000400000 */
[----:B------:R-:W-:-:S03]  /*29330*/  FMUL R127, R5, R127 ;  /* 0x0000007f057f7220 */ /* 0x000fc60000400000 */
[----:B------:R0:W-:Y:S01]  /*29340*/  STL [R1+0xd3c], R125 ;  /* 0x000d3c7d01007387 */ /* 0x0001e20000100800 */
[----:B------:R-:W-:-:S03]  /*29350*/  FMUL R120, R5, R120 ;  /* 0x0000007805787220 */ /* 0x000fc60000400000 */
[----:B------:R1:W-:Y:S01]  /*29360*/  STL [R1+0xd38], R124 ;  /* 0x000d387c01007387 */ /* 0x0003e20000100800 */
[----:B------:R-:W-:Y:S01]  /*29370*/  @!P6 FMUL R122, R122, 16777216 ;  /* 0x4b8000007a7ae820 */ /* 0x000fe20000400000 */
[C---:B0-----:R-:W-:Y:S02]  /*29380*/  FMUL R125, R5.reuse, R126 ;  /* 0x0000007e057d7220 */ /* 0x041fe40000400000 */
[----:B------:R-:W-:Y:S01]  /*29390*/  STL [R1+0xd34], R127 ;  /* 0x000d347f01007387 */ /* 0x000fe20000100800 */
[----:B-1----:R-:W-:Y:S01]  /*293a0*/  FMUL R124, R5, R121 ;  /* 0x00000079057c7220 */ /* 0x002fe20000400000 */
[----:B------:R-:W-:Y:S02]  /*293b0*/  @!P6 FMUL R117, R117, 16777216 ;  /* 0x4b8000007575e820 */ /* 0x000fe40000400000 */
[----:B------:R-:W-:Y:S01]  /*293c0*/  STL [R1+0xd30], R125 ;  /* 0x000d307d01007387 */ /* 0x000fe20000100800 */
[----:B------:R-:W-:Y:S01]  /*293d0*/  @!P6 FMUL R116, R116, 16777216 ;  /* 0x4b8000007474e820 */ /* 0x000fe20000400000 */
[----:B------:R-:W-:-:S02]  /*293e0*/  FMUL R121, R5, R123 ;  /* 0x0000007b05797220 */ /* 0x000fc40000400000 */
[----:B------:R-:W-:Y:S01]  /*293f0*/  STL [R1+0xd2c], R124 ;  /* 0x000d2c7c01007387 */ /* 0x000fe20000100800 */
[----:B------:R-:W-:-:S03]  /*29400*/  FMUL R117, R5, R117 ;  /* 0x0000007505757220 */ /* 0x000fc60000400000 */
[----:B------:R0:W-:Y:S01]  /*29410*/  STL [R1+0xd28], R120 ;  /* 0x000d287801007387 */ /* 0x0001e20000100800 */
[----:B------:R-:W-:Y:S01]  /*29420*/  @!P6 FMUL R119, R119, 16777216 ;  /* 0x4b8000007777e820 */ /* 0x000fe20000400000 */
[----:B------:R-:W-:Y:S01]  /*29430*/  FMUL R116, R5, R116 ;  /* 0x0000007405747220 */ /* 0x000fe20000400000 */
[----:B------:R-:W-:Y:S01]  /*29440*/  @!P6 FMUL R118, R118, 16777216 ;  /* 0x4b8000007676e820 */ /* 0x000fe20000400000 */
[----:B------:R-:W-:Y:S01]  /*29450*/  @!P6 FMUL R115, R115, 16777216 ;  /* 0x4b8000007373e820 */ /* 0x000fe20000400000 */
[----:B------:R-:W-:Y:S01]  /*29460*/  STL [R1+0xd24], R121 ;  /* 0x000d247901007387 */ /* 0x000fe20000100800 */
[----:B0-----:R-:W-:Y:S01]  /*29470*/  FMUL R120, R5, R122 ;  /* 0x0000007a05787220 */ /* 0x001fe20000400000 */
[----:B------:R-:W-:Y:S01]  /*29480*/  @!P6 FMUL R114, R114, 16777216 ;  /* 0x4b8000007272e820 */ /* 0x000fe20000400000 */
[----:B------:R-:W-:Y:S01]  /*29490*/  @!P6 FMUL R113, R113, 16777216 ;  /* 0x4b8000007171e820 */ /* 0x000fe20000400000 */
[----:B------:R-:W-:Y:S02]  /*294a0*/  FMUL R119, R5, R119 ;  /* 0x0000007705777220 */ /* 0x000fe40000400000 */
[----:B------:R-:W-:Y:S01]  /*294b0*/  STL [R1+0xd20], R120 ;  /* 0x000d207801007387 */ /* 0x000fe20000100800 */
[----:B------:R-:W-:Y:S01]  /*294c0*/  @!P6 FMUL R112, R112, 16777216 ;  /* 0x4b8000007070e820 */ /* 0x000fe20000400000 */
[----:B------:R-:W-:-:S02]  /*294d0*/  @!P6 FMUL R111, R111, 16777216 ;  /* 0x4b8000006f6fe820 */ /* 0x000fc40000400000 */
[----:B------:R0:W-:Y:S01]  /*294e0*/  STL [R1+0xd1c], R117 ;  /* 0x000d1c7501007387 */ /* 0x0001e20000100800 */
[----:B------:R-:W-:-:S03]  /*294f0*/  @!P6 FMUL R110, R110, 16777216 ;  /* 0x4b8000006e6ee820 */ /* 0x000fc60000400000 */
[----:B------:R1:W-:Y:S01]  /*29500*/  STL [R1+0xd18], R116 ;  /* 0x000d187401007387 */ /* 0x0003e20000100800 */
[----:B------:R-:W-:Y:S01]  /*29510*/  @!P6 FMUL R109, R109, 16777216 ;  /* 0x4b8000006d6de820 */ /* 0x000fe20000400000 */
[----:B------:R-:W-:Y:S01]  /*29520*/  @!P6 FMUL R108, R108, 16777216 ;  /* 0x4b8000006c6ce820 */ /* 0x000fe20000400000 */
[C---:B0-----:R-:W-:Y:S01]  /*29530*/  FMUL R117, R5.reuse, R118 ;  /* 0x0000007605757220 */ /* 0x041fe20000400000 */
[----:B------:R-:W-:Y:S01]  /*29540*/  STL [R1+0xd14], R119 ;  /* 0x000d147701007387 */ /* 0x000fe20000100800 */
[C---:B-1----:R-:W-:Y:S01]  /*29550*/  FMUL R116, R5.reuse, R115 ;  /* 0x0000007305747220 */ /* 0x042fe20000400000 */
[C---:B------:R-:W-:Y:S01]  /*29560*/  FMUL R115, R5.reuse, R114 ;  /* 0x0000007205737220 */ /* 0x040fe20000400000 */
[C---:B------:R-:W-:Y:S01]  /*29570*/  FMUL R114, R5.reuse, R113 ;  /* 0x0000007105727220 */ /* 0x040fe20000400000 */
[----:B------:R-:W-:Y:S01]  /*29580*/  FMUL R113, R5, R112 ;  /* 0x0000007005717220 */ /* 0x000fe20000400000 */
[----:B------:R-:W-:Y:S01]  /*29590*/  @!P6 FMUL R107, R107, 16777216 ;  /* 0x4b8000006b6be820 */ /* 0x000fe20000400000 */
[----:B------:R-:W-:Y:S01]  /*295a0*/  STL [R1+0xd10], R117 ;  /* 0x000d107501007387 */ /* 0x000fe20000100800 */
[C---:B------:R-:W-:Y:S01]  /*295b0*/  FMUL R112, R5.reuse, R111 ;  /* 0x0000006f05707220 */ /* 0x040fe20000400000 */
[----:B------:R-:W-:Y:S01]  /*295c0*/  @!P6 FMUL R106, R106, 16777216 ;  /* 0x4b8000006a6ae820 */ /* 0x000fe20000400000 */
[----:B------:R-:W-:Y:S01]  /*295d0*/  FMUL R111, R5, R110 ;  /* 0x0000006e056f7220 */ /* 0x000fe20000400000 */
[----:B------:R-:W-:Y:S01]  /*295e0*/  STL [R1+0xd0c], R116 ;  /* 0x000d0c7401007387 */ /* 0x000fe20000100800 */
[----:B------:R-:W-:Y:S01]  /*295f0*/  @!P6 FMUL R105, R105, 16777216 ;  /* 0x4b8000006969e820 */ /* 0x000fe20000400000 */
[C---:B------:R-:W-:Y:S01]  /*29600*/  FMUL R110, R5.reuse, R109 ;  /* 0x0000006d056e7220 */ /* 0x040fe20000400000 */
[----:B------:R-:W-:Y:S01]  /*29610*/  @!P6 FMUL R104, R104, 16777216 ;  /* 0x4b8000006868e820 */ /* 0x000fe20000400000 */
[----:B------:R-:W-:Y:S01]  /*29620*/  STL [R1+0xd08], R115 ;  /* 0x000d087301007387 */ /* 0x000fe20000100800 */
[----:B------:R-:W-:Y:S01]  /*29630*/  FMUL R109, R5, R108 ;  /* 0x0000006c056d7220 */ /* 0x000fe20000400000 */
[----:B------:R-:W-:Y:S01]  /*29640*/  @!P6 FMUL R103, R103, 16777216 ;  /* 0x4b8000006767e820 */ /* 0x000fe20000400000 */
[C---:B------:R-:W-:Y:S01]  /*29650*/  FMUL R108, R5.reuse, R107 ;  /* 0x0000006b056c7220 */ /* 0x040fe20000400000 */
[----:B------:R-:W-:Y:S01]  /*29660*/  STL [R1+0xd04], R114 ;  /* 0x000d047201007387 */ /* 0x000fe20000100800 */
[----:B------:R-:W-:Y:S01]  /*29670*/  @!P6 FMUL R102, R102, 16777216 ;  /* 0x4b8000006666e820 */ /* 0x000fe20000400000 */
[----:B------:R-:W-:-:S02]  /*29680*/  FMUL R107, R5, R106 ;  /* 0x0000006a056b7220 */ /* 0x000fc40000400000 */
[----:B------:R-:W-:Y:S01]  /*29690*/  STL [R1+0xd00], R113 ;  /* 0x000d007101007387 */ /* 0x000fe20000100800 */
[----:B------:R-:W-:Y:S01]  /*296a0*/  @!P6 FMUL R101, R101, 16777216 ;  /* 0x4b8000006565e820 */ /* 0x000fe20000400000 */
[C---:B------:R-:W-:Y:S02]  /*296b0*/  FMUL R106, R5.reuse, R105 ;  /* 0x00000069056a7220 */ /* 0x040fe40000400000 */
[----:B------:R-:W-:Y:S01]  /*296c0*/  STL [R1+0xcfc], R112 ;  /* 0x000cfc7001007387 */ /* 0x000fe20000100800 */
[----:B------:R-:W-:Y:S01]  /*296d0*/  @!P6 FMUL R100, R100, 16777216 ;  /* 0x4b8000006464e820 */ /* 0x000fe20000400000 */
[----:B------:R-:W-:Y:S02]  /*296e0*/  FMUL R105, R5, R104 ;  /* 0x0000006805697220 */ /* 0x000fe40000400000 */
[----:B------:R-:W-:Y:S01]  /*296f0*/  STL [R1+0xcf8], R111 ;  /* 0x000cf86f01007387 */ /* 0x000fe20000100800 */
[----:B------:R-:W-:Y:S01]  /*29700*/  @!P6 FMUL R99, R99, 16777216 ;  /* 0x4b8000006363e820 */ /* 0x000fe20000400000 */
[----:B------:R-:W-:-:S02]  /*29710*/  FMUL R104, R5, R103 ;  /* 0x0000006705687220 */ /* 0x000fc40000400000 */
[----:B------:R-:W-:Y:S01]  /*29720*/  STL [R1+0xcf4], R110 ;  /* 0x000cf46e01007387 */ /* 0x000fe20000100800 */
[----:B------:R-:W-:Y:S01]  /*29730*/  @!P6 FMUL R98, R98, 16777216 ;  /* 0x4b8000006262e820 */ /* 0x000fe20000400000 */
[----:B------:R-:W-:Y:S02]  /*29740*/  FMUL R103, R5, R102 ;  /* 0x0000006605677220 */ /* 0x000fe40000400000 */
[----:B------:R-:W-:Y:S01]  /*29750*/  STL [R1+0xcf0], R109 ;  /* 0x000cf06d01007387 */ /* 0x000fe20000100800 */
[----:B------:R-:W-:Y:S01]  /*29760*/  @!P6 FMUL R97, R97, 16777216 ;  /* 0x4b8000006161e820 */ /* 0x000fe20000400000 */
[C---:B------:R-:W-:Y:S02]  /*29770*/  FMUL R102, R5.reuse, R101 ;  /* 0x0000006505667220 */ /* 0x040fe40000400000 */
        /* <DEDUP_REMOVED lines=265> */
[----:B--2---:R-:W-:Y:S01]  /*2a810*/  @!P6 FMUL R8, R8, 16777216 ;  /* 0x4b8000000808e820 */ /* 0x004fe20000400000 */
        /* <DEDUP_REMOVED lines=8> */
[----:B---3--:R-:W-:Y:S01]  /*2a8a0*/  @!P6 FMUL R6, R6, 16777216 ;  /* 0x4b8000000606e820 */ /* 0x008fe20000400000 */
[C---:B------:R-:W-:Y:S02]  /*2a8b0*/  FMUL R10, R5.reuse, R9 ;  /* 0x00000009050a7220 */ /* 0x040fe40000400000 */
[----:B------:R-:W-:Y:S01]  /*2a8c0*/  STL [R1+0x9c0], R16 ;  /* 0x0009c01001007387 */ /* 0x000fe20000100800 */
[C---:B------:R-:W-:Y:S01]  /*2a8d0*/  FMUL R9, R5.reuse, R8 ;  /* 0x0000000805097220 */ /* 0x040fe20000400000 */
[C---:B------:R-:W-:Y:S02]  /*2a8e0*/  FMUL R8, R5.reuse, R244 ;  /* 0x000000f405087220 */ /* 0x040fe40000400000 */
[----:B------:R-:W-:Y:S01]  /*2a8f0*/  STL [R1+0x9bc], R15 ;  /* 0x0009bc0f01007387 */ /* 0x000fe20000100800 */
[----:B------:R-:W-:-:S03]  /*2a900*/  FMUL R7, R5, R7 ;  /* 0x0000000705077220 */ /* 0x000fc60000400000 */
[----:B------:R-:W-:Y:S01]  /*2a910*/  STL [R1+0x9b8], R14 ;  /* 0x0009b80e01007387 */ /* 0x000fe20000100800 */
[----:B------:R-:W-:Y:S01]  /*2a920*/  @!P6 FMUL R250, R250, 16777216 ;  /* 0x4b800000fafae820 */ /* 0x000fe20000400000 */
[----:B------:R-:W-:Y:S02]  /*2a930*/  FMUL R6, R5, R6 ;  /* 0x0000000605067220 */ /* 0x000fe40000400000 */
[----:B------:R-:W-:Y:S01]  /*2a940*/  STL [R1+0x9b4], R13 ;  /* 0x0009b40d01007387 */ /* 0x000fe20000100800 */
[----:B------:R-:W-:-:S03]  /*2a950*/  @!P6 FMUL R251, R251, 16777216 ;  /* 0x4b800000fbfbe820 */ /* 0x000fc60000400000 */
[----:B------:R-:W-:Y:S01]  /*2a960*/  STL [R1+0x9a0], R12 ;  /* 0x0009a00c01007387 */ /* 0x000fe20000100800 */
[----:B------:R-:W-:-:S03]  /*2a970*/  @!P6 FMUL R249, R249, 16777216 ;  /* 0x4b800000f9f9e820 */ /* 0x000fc60000400000 */
[----:B------:R-:W-:Y:S04]  /*2a980*/  STL [R1+0x99c], R11 ;  /* 0x00099c0b01007387 */ /* 0x000fe80000100800 */
[----:B------:R-:W-:Y:S04]  /*2a990*/  STL [R1+0x998], R10 ;  /* 0x0009980a01007387 */ /* 0x000fe80000100800 */
[----:B------:R-:W-:Y:S01]  /*2a9a0*/  STL [R1+0x994], R9 ;  /* 0x0009940901007387 */ /* 0x000fe20000100800 */
[----:B-----5:R-:W-:-:S03]  /*2a9b0*/  @!P6 FMUL R0, R0, 16777216 ;  /* 0x4b8000000000e820 */ /* 0x020fc60000400000 */
[----:B------:R0:W-:Y:S04]  /*2a9c0*/  STL [R1+0x980], R8 ;  /* 0x0009800801007387 */ /* 0x0001e80000100800 */
[----:B------:R1:W-:Y:S04]  /*2a9d0*/  STL [R1+0x97c], R7 ;  /* 0x00097c0701007387 */ /* 0x0003e80000100800 */
[----:B------:R2:W-:Y:S01]  /*2a9e0*/  STL [R1+0x978], R6 ;  /* 0x0009780601007387 */ /* 0x0005e20000100800 */
[C---:B0-----:R-:W-:Y:S01]  /*2a9f0*/  FMUL R8, R5.reuse, R250 ;  /* 0x000000fa05087220 */ /* 0x041fe20000400000 */
[----:B-1----:R-:W-:-:S04]  /*2aa00*/  FMUL R7, R5, R251 ;  /* 0x000000fb05077220 */ /* 0x002fc80000400000 */
[----:B------:R0:W-:Y:S01]  /*2aa10*/  STL [R1+0x974], R8 ;  /* 0x0009740801007387 */ /* 0x0001e20000100800 */
[----:B--2---:R-:W-:-:S03]  /*2aa20*/  FMUL R6, R5, R249 ;  /* 0x000000f905067220 */ /* 0x004fc60000400000 */
[----:B------:R1:W-:Y:S01]  /*2aa30*/  STL [R1+0x540], R7 ;  /* 0x0005400701007387 */ /* 0x0003e20000100800 */
[----:B------:R-:W-:-:S03]  /*2aa40*/  FMUL R250, R5, R0 ;  /* 0x0000000005fa7220 */ /* 0x000fc60000400000 */
[----:B------:R2:W-:Y:S04]  /*2aa50*/  STL [R1+0x538], R6 ;  /* 0x0005380601007387 */ /* 0x0005e80000100800 */
[----:B------:R-:W3:Y:S04]  /*2aa60*/  LDL.LU R0, [R1+0x864] ;  /* 0x0008640001007983 */ /* 0x000ee80000300800 */
[----:B------:R-:W4:Y:S04]  /*2aa70*/  LDL.LU R125, [R1+0x85c] ;  /* 0x00085c00017d7983 */ /* 0x000f280000300800 */
[----:B------:R-:W5:Y:S04]  /*2aa80*/  LDL.LU R124, [R1+0x854] ;  /* 0x00085400017c7983 */ /* 0x000f680000300800 */
        /* <DEDUP_REMOVED lines=92> */
[----:B------:R-:W3:Y:S01]  /*2b050*/  LDL.LU R33, [R1+0x164] ;  /* 0x0001640001217983 */ /* 0x000ee20000300800 */
[----:B------:R-:W-:-:S03]  /*2b060*/  @!P6 FMUL R248, R248, 16777216 ;  /* 0x4b800000f8f8e820 */ /* 0x000fc60000400000 */
[----:B------:R-:W3:Y:S04]  /*2b070*/  LDL.LU R32, [R1+0x15c] ;  /* 0x00015c0001207983 */ /* 0x000ee80000300800 */
[----:B------:R-:W3:Y:S01]  /*2b080*/  LDL.LU R31, [R1+0x154] ;  /* 0x00015400011f7983 */ /* 0x000ee20000300800 */
[----:B------:R-:W-:-:S03]  /*2b090*/  FMUL R248, R5, R248 ;  /* 0x000000f805f87220 */ /* 0x000fc60000400000 */
        /* <DEDUP_REMOVED lines=25> */
[----:B0-----:R-:W3:Y:S04]  /*2b230*/  LDL.LU R8, [R1+0x84] ;  /* 0x0000840001087983 */ /* 0x001ee80000300800 */
[----:B-1----:R-:W3:Y:S04]  /*2b240*/  LDL.LU R7, [R1+0x7c] ;  /* 0x00007c0001077983 */ /* 0x002ee80000300800 */
[----:B--2---:R-:W2:Y:S04]  /*2b250*/  LDL.LU R6, [R1+0x74] ;  /* 0x0000740001067983 */ /* 0x004ea80000300800 */
[----:B------:R-:W2:Y:S01]  /*2b260*/  LDL.LU R249, [R1+0x6c] ;  /* 0x00006c0001f97983 */ /* 0x000ea20000300800 */
[C---:B------:R-:W-:Y:S01]  /*2b270*/  FSETP.GEU.AND P4, PT, |R4|.reuse, 1.175494350822287508e-38, PT ;  /* 0x008000000400780b */ /* 0x040fe20003f8e200 */
[----:B------:R-:W-:-:S12]  /*2b280*/  @P0 FMUL R4, R4, 0.25 ;  /* 0x3e80000004040820 */ /* 0x000fd80000400000 */
[----:B------:R-:W-:-:S06]  /*2b290*/  @!P4 FMUL R4, R4, 16777216 ;  /* 0x4b8000000404c820 */ /* 0x000fcc0000400000 */
[----:B------:R-:W0:Y:S01]  /*2b2a0*/  MUFU.RCP R4, R4 ;  /* 0x0000000400047308 */ /* 0x000e220000001000 */
[----:B----4-:R-:W-:Y:S01]  /*2b2b0*/  @!P4 FMUL R125, R125, 16777216 ;  /* 0x4b8000007d7dc820 */ /* 0x010fe20000400000 */
[----:B-----5:R-:W-:Y:S01]  /*2b2c0*/  @!P4 FMUL R124, R124, 16777216 ;  /* 0x4b8000007c7cc820 */ /* 0x020fe20000400000 */
[----:B---3--:R-:W-:Y:S01]  /*2b2d0*/  @!P4 FMUL R127, R127, 16777216 ;  /* 0x4b8000007f7fc820 */ /* 0x008fe20000400000 */
[----:B------:R-:W-:Y:S01]  /*2b2e0*/  @!P4 FMUL R126, R126, 16777216 ;  /* 0x4b8000007e7ec820 */ /* 0x000fe20000400000 */
[----:B------:R-:W-:Y:S01]  /*2b2f0*/  MOV R251, R252 ;  /* 0x000000fc00fb7202 */ /* 0x000fe20000000f00 */
[----:B------:R-:W-:Y:S01]  /*2b300*/  @!P4 FMUL R121, R121, 16777216 ;  /* 0x4b8000007979c820 */ /* 0x000fe20000400000 */
[----:B------:R-:W3:Y:S01]  /*2b310*/  LDL.LU R252, [R1+0x58] ;  /* 0x0000580001fc7983 */ /* 0x000ee20000300800 */
[----:B------:R-:W-:Y:S01]  /*2b320*/  @!P4 FMUL R120, R120, 16777216 ;  /* 0x4b8000007878c820 */ /* 0x000fe20000400000 */
[----:B------:R-:W-:Y:S01]  /*2b330*/  @!P4 FMUL R123, R123, 16777216 ;  /* 0x4b8000007b7bc820 */ /* 0x000fe20000400000 */
[C---:B0-----:R-:W-:Y:S01]  /*2b340*/  FMUL R125, R4.reuse, R125 ;  /* 0x0000007d047d7220 */ /* 0x041fe20000400000 */
[C---:B------:R-:W-:Y:S01]  /*2b350*/  FMUL R124, R4.reuse, R124 ;  /* 0x0000007c047c7220 */ /* 0x040fe20000400000 */
[C---:B------:R-:W-:Y:S01]  /*2b360*/  FMUL R127, R4.reuse, R127 ;  /* 0x0000007f047f7220 */ /* 0x040fe20000400000 */
[----:B------:R-:W-:-:S02]  /*2b370*/  FMUL R126, R4, R126 ;  /* 0x0000007e047e7220 */ /* 0x000fc40000400000 */
[----:B------:R0:W-:Y:S01]  /*2b380*/  STL [R1+0xccc], R125 ;  /* 0x000ccc7d01007387 */ /* 0x0001e20000100800 */
[----:B------:R-:W-:Y:S01]  /*2b390*/  FMUL R121, R4, R121 ;  /* 0x0000007904797220 */ /* 0x000fe20000400000 */
[----:B------:R-:W-:Y:S01]  /*2b3a0*/  @!P4 FMUL R122, R122, 16777216 ;  /* 0x4b8000007a7ac820 */ /* 0x000fe20000400000 */
[C---:B------:R-:W-:Y:S01]  /*2b3b0*/  FMUL R120, R4.reuse, R120 ;  /* 0x0000007804787220 */ /* 0x040fe20000400000 */
[----:B------:R-:W-:Y:S01]  /*2b3c0*/  @!P4 FMUL R117, R117, 16777216 ;  /* 0x4b8000007575c820 */ /* 0x000fe20000400000 */
[----:B0-----:R-:W4:Y:S04]  /*2b3d0*/  LDL.LU R125, [R1+0xf54] ;  /* 0x000f5400017d7983 */ /* 0x001f280000300800 */
[----:B------:R0:W-:Y:S01]  /*2b3e0*/  STL [R1+0xcc8], R124 ;  /* 0x000cc87c01007387 */ /* 0x0001e20000100800 */
[----:B------:R-:W-:Y:S01]  /*2b3f0*/  FMUL R123, R4, R123 ;  /* 0x0000007b047b7220 */ /* 0x000fe20000400000 */
[----:B------:R-:W-:Y:S01]  /*2b400*/  @!P4 FMUL R116, R116, 16777216 ;  /* 0x4b8000007474c820 */ /* 0x000fe20000400000 */
[C---:B------:R-:W-:Y:S01]  /*2b410*/  FMUL R122, R4.reuse, R122 ;  /* 0x0000007a047a7220 */ /* 0x040fe20000400000 */
[----:B0-----:R-:W5:Y:S04]  /*2b420*/  LDL.LU R124, [R1+0xf50] ;  /* 0x000f5000017c7983 */ /* 0x001f680000300800 */
[----:B------:R0:W-:Y:S01]  /*2b430*/  STL [R1+0xcc4], R127 ;  /* 0x000cc47f01007387 */ /* 0x0001e20000100800 */
[----:B------:R-:W-:Y:S01]  /*2b440*/  @!P4 FMUL R119, R119, 16777216 ;  /* 0x4b8000007777c820 */ /* 0x000fe20000400000 */
[----:B------:R-:W-:-:S02]  /*2b450*/  FMUL R117, R4, R117 ;  /* 0x0000007504757220 */ /* 0x000fc40000400000 */
[----:B0-----:R-:W4:Y:S04]  /*2b460*/  LDL.LU R127, [R1+0xf4c] ;  /* 0x000f4c00017f7983 */ /* 0x001f280000300800 */
[----:B------:R0:W-:Y:S01]  /*2b470*/  STL [R1+0xcc0], R126 ;  /* 0x000cc07e01007387 */ /* 0x0001e20000100800 */
[----:B------:R-:W-:Y:S01]  /*2b480*/  @!P4 FMUL R118, R118, 16777216 ;  /* 0x4b8000007676c820 */ /* 0x000fe20000400000 */
[C---:B------:R-:W-:Y:S02]  /*2b490*/  FMUL R116, R4.reuse, R116 ;  /* 0x0000007404747220 */ /* 0x040fe40000400000 */
        /* <DEDUP_REMOVED lines=8> */
[----:B0-----:R-:W4:Y:S04]  /*2b520*/  LDL.LU R120, [R1+0xf40] ;  /* 0x000f400001787983 */ /* 0x001f280000300800 */
[----:B------:R0:W-:Y:S01]  /*2b530*/  STL [R1+0xca4], R123 ;  /* 0x000ca47b01007387 */ /* 0x0001e20000100800 */
[----:B------:R-:W-:Y:S01]  /*2b540*/  @!P4 FMUL R113, R113, 16777216 ;  /* 0x4b8000007171c820 */ /* 0x000fe20000400000 */
[----:B------:R-:W-:-:S02]  /*2b550*/  FMUL R115, R4, R115 ;  /* 0x0000007304737220 */ /* 0x000fc40000400000 */
[----:B0-----:R-:W5:Y:S04]  /*2b560*/  LDL.LU R123, [R1+0xf3c] ;  /* 0x000f3c00017b7983 */ /* 0x001f680000300800 */
        /* <DEDUP_REMOVED lines=341> */
[C---:B------:R-:W-:Y:S01]  /*2cac0*/  FMUL R29, R4.reuse, R29 ;  /* 0x0000001d041d7220 */ /* 0x040fe20000400000 */
[----:B------:R-:W-:-:S02]  /*2cad0*/  FMUL R5, R4, R5 ;  /* 0x0000000504057220 */ /* 0x000fc40000400000 */
[----:B0-----:R-:W4:Y:S04]  /*2cae0*/  LDL.LU R35, [R1+0xde4] ;  /* 0x000de40001237983 */ /* 0x001f280000300800 */
[----:B------:R0:W-:Y:S01]  /*2caf0*/  STL [R1+0x98c], R34 ;  /* 0x00098c2201007387 */ /* 0x0001e20000100800 */
[----:B------:R-:W-:-:S03]  /*2cb00*/  @!P4 FMUL R247, R247, 16777216 ;  /* 0x4b800000f7f7c820 */ /* 0x000fc60000400000 */
[----:B0-----:R-:W4:Y:S04]  /*2cb10*/  LDL.LU R34, [R1+0xde0] ;  /* 0x000de00001227983 */ /* 0x001f280000300800 */
[----:B------:R0:W-:Y:S04]  /*2cb20*/  STL [R1+0x988], R33 ;  /* 0x0009882101007387 */ /* 0x0001e80000100800 */
[----:B0-----:R-:W5:Y:S04]  /*2cb30*/  LDL.LU R33, [R1+0xddc] ;  /* 0x000ddc0001217983 */ /* 0x001f680000300800 */
[----:B------:R0:W-:Y:S01]  /*2cb40*/  STL [R1+0x984], R32 ;  /* 0x0009842001007387 */ /* 0x0001e20000100800 */
[----:B------:R-:W-:-:S03]  /*2cb50*/  @!P4 FMUL R22, R22, 16777216 ;  /* 0x4b8000001616c820 */ /* 0x000fc60000400000 */
[----:B0-----:R-:W4:Y:S04]  /*2cb60*/  LDL.LU R32, [R1+0xdd8] ;  /* 0x000dd80001207983 */ /* 0x001f280000300800 */
[----:B------:R0:W-:Y:S01]  /*2cb70*/  STL [R1+0x970], R31 ;  /* 0x0009701f01007387 */ /* 0x0001e20000100800 */
[----:B------:R-:W-:Y:S01]  /*2cb80*/  @!P4 FMUL R19, R19, 16777216 ;  /* 0x4b8000001313c820 */ /* 0x000fe20000400000 */
[----:B------:R-:W-:Y:S02]  /*2cb90*/  @!P4 FMUL R18, R18, 16777216 ;  /* 0x4b8000001212c820 */ /* 0x000fe40000400000 */
[----:B0-----:R-:W5:Y:S04]  /*2cba0*/  LDL.LU R31, [R1+0xdd4] ;  /* 0x000dd400011f7983 */ /* 0x001f680000300800 */
        /* <DEDUP_REMOVED lines=10> */
[----:B0-----:R-:W-:Y:S01]  /*2cc50*/  FMUL R5, R4, R247 ;  /* 0x000000f704057220 */ /* 0x001fe20000400000 */
[----:B------:R-:W-:-:S04]  /*2cc60*/  @!P4 FMUL R10, R10, 16777216 ;  /* 0x4b8000000a0ac820 */ /* 0x000fc80000400000 */
[----:B------:R0:W-:Y:S04]  /*2cc70*/  STL [R1+0x530], R5 ;  /* 0x0005300501007387 */ /* 0x0001e80000100800 */
[----:B------:R-:W-:Y:S01]  /*2cc80*/  STL [R1+0x528], R22 ;  /* 0x0005281601007387 */ /* 0x000fe20000100800 */
[C---:B0-----:R-:W-:Y:S01]  /*2cc90*/  FMUL R5, R4.reuse, R18 ;  /* 0x0000001204057220 */ /* 0x041fe20000400000 */
[C---:B------:R-:W-:Y:S01]  /*2cca0*/  FMUL R18, R4.reuse, R15 ;  /* 0x0000000f04127220 */ /* 0x040fe20000400000 */
[C---:B------:R-:W-:Y:S01]  /*2ccb0*/  FMUL R15, R4.reuse, R14 ;  /* 0x0000000e040f7220 */ /* 0x040fe20000400000 */
[----:B------:R-:W-:Y:S01]  /*2ccc0*/  STL [R1+0x520], R19 ;  /* 0x0005201301007387 */ /* 0x000fe20000100800 */
[C---:B------:R-:W-:Y:S01]  /*2ccd0*/  FMUL R14, R4.reuse, R11 ;  /* 0x0000000b040e7220 */ /* 0x040fe20000400000 */
[----:B------:R-:W-:-:S02]  /*2cce0*/  FMUL R11, R4, R10 ;  /* 0x0000000a040b7220 */ /* 0x000fc40000400000 */
[----:B------:R0:W-:Y:S01]  /*2ccf0*/  STL [R1+0x518], R5 ;  /* 0x0005180501007387 */ /* 0x0001e20000100800 */
[----:B------:R-:W-:-:S03]  /*2cd00*/  @!P4 FMUL R244, R244, 16777216 ;  /* 0x4b800000f4f4c820 */ /* 0x000fc60000400000 */
[----:B0-----:R-:W5:Y:S04]  /*2cd10*/  LDL.LU R5, [R1+0x86c] ;  /* 0x00086c0001057983 */ /* 0x001f680000300800 */
[----:B------:R0:W-:Y:S04]  /*2cd20*/  STL [R1+0x510], R18 ;  /* 0x0005101201007387 */ /* 0x0001e80000100800 */
[----:B------:R1:W-:Y:S01]  /*2cd30*/  STL [R1+0x508], R15 ;  /* 0x0005080f01007387 */ /* 0x0003e20000100800 */
[----:B------:R-:W-:-:S03]  /*2cd40*/  FMUL R10, R4, R244 ;  /* 0x000000f4040a7220 */ /* 0x000fc60000400000 */
[----:B------:R-:W4:Y:S04]  /*2cd50*/  LDL.LU R22, [R1+0x868] ;  /* 0x0008680001167983 */ /* 0x000f280000300800 */
[----:B------:R2:W-:Y:S04]  /*2cd60*/  STL [R1+0x500], R14 ;  /* 0x0005000e01007387 */ /* 0x0005e80000100800 */
[----:B------:R3:W-:Y:S01]  /*2cd70*/  STL [R1+0x4f8], R11 ;  /* 0x0004f80b01007387 */ /* 0x0007e20000100800 */
[----:B------:R-:W-:-:S03]  /*2cd80*/  @!P4 FMUL R28, R28, 16777216 ;  /* 0x4b8000001c1cc820 */ /* 0x000fc60000400000 */
[----:B------:R-:W5:Y:S01]  /*2cd90*/  LDL.LU R19, [R1+0x60] ;  /* 0x0000600001137983 */ /* 0x000f620000300800 */
[----:B------:R-:W-:-:S03]  /*2cda0*/  @!P4 FMUL R27, R27, 16777216 ;  /* 0x4b8000001b1bc820 */ /* 0x000fc60000400000 */
[----:B------:R3:W-:Y:S01]  /*2cdb0*/  STL [R1+0x4f0], R10 ;  /* 0x0004f00a01007387 */ /* 0x0007e20000100800 */
[----:B------:R-:W-:Y:S01]  /*2cdc0*/  @!P4 FMUL R26, R26, 16777216 ;  /* 0x4b8000001a1ac820 */ /* 0x000fe20000400000 */
[----:B------:R-:W-:Y:S02]  /*2cdd0*/  FMUL R28, R4, R28 ;  /* 0x0000001c041c7220 */ /* 0x000fe40000400000 */
[----:B0-----:R-:W5:Y:S01]  /*2cde0*/  LDL.LU R18, [R1+0x50] ;  /* 0x0000500001127983 */ /* 0x001f620000300800 */
[----:B------:R-:W-:-:S03]  /*2cdf0*/  @!P4 FMUL R25, R25, 16777216 ;  /* 0x4b8000001919c820 */ /* 0x000fc60000400000 */
[----:B-1----:R-:W5:Y:S01]  /*2ce00*/  LDL.LU R15, [R1+0x48] ;  /* 0x00004800010f7983 */ /* 0x002f620000300800 */
[----:B------:R-:W-:-:S03]  /*2ce10*/  FMUL R27, R4, R27 ;  /* 0x0000001b041b7220 */ /* 0x000fc60000400000 */
[----:B--2---:R-:W2:Y:S01]  /*2ce20*/  LDL.LU R14, [R1+0x40] ;  /* 0x00004000010e7983 */ /* 0x004ea20000300800 */
[----:B------:R-:W-:-:S03]  /*2ce30*/  MOV R247, R251 ;  /* 0x000000fb00f77202 */ /* 0x000fc60000000f00 */
[----:B---3--:R-:W3:Y:S01]  /*2ce40*/  LDL.LU R11, [R1+0x38] ;  /* 0x00003800010b7983 */ /* 0x008ee20000300800 */
[----:B------:R-:W-:Y:S01]  /*2ce50*/  @!P4 FMUL R24, R24, 16777216 ;  /* 0x4b8000001818c820 */ /* 0x000fe20000400000 */
[----:B------:R-:W-:Y:S02]  /*2ce60*/  FMUL R26, R4, R26 ;  /* 0x0000001a041a7220 */ /* 0x000fe40000400000 */
[----:B------:R-:W3:Y:S01]  /*2ce70*/  LDL.LU R10, [R1+0x30] ;  /* 0x00003000010a7983 */ /* 0x000ee20000300800 */
[----:B------:R-:W-:-:S03]  /*2ce80*/  @!P4 FMUL R23, R23, 16777216 ;  /* 0x4b8000001717c820 */ /* 0x000fc60000400000 */
[----:B------:R-:W3:Y:S01]  /*2ce90*/  LDL.LU R244, [R1+0x28] ;  /* 0x0000280001f47983 */ /* 0x000ee20000300800 */
[----:B------:R-:W-:-:S03]  /*2cea0*/  FMUL R25, R4, R25 ;  /* 0x0000001904197220 */ /* 0x000fc60000400000 */
[----:B------:R-:W3:Y:S01]  /*2ceb0*/  LDL.LU R251, [R1+0x20] ;  /* 0x0000200001fb7983 */ /* 0x000ee20000300800 */
[----:B------:R-:W-:-:S03]  /*2cec0*/  @!P4 FMUL R21, R21, 16777216 ;  /* 0x4b8000001515c820 */ /* 0x000fc60000400000 */
[----:B------:R0:W-:Y:S01]  /*2ced0*/  STL [R1+0x4e8], R28 ;  /* 0x0004e81c01007387 */ /* 0x0001e20000100800 */
[----:B------:R-:W-:Y:S01]  /*2cee0*/  FMUL R24, R4, R24 ;  /* 0x0000001804187220 */ /* 0x000fe20000400000 */
[----:B------:R-:W-:Y:S01]  /*2cef0*/  @!P4 FMUL R20, R20, 16777216 ;  /* 0x4b8000001414c820 */ /* 0x000fe20000400000 */
[C---:B------:R-:W-:Y:S01]  /*2cf00*/  FMUL R23, R4.reuse, R23 ;  /* 0x0000001704177220 */ /* 0x040fe20000400000 */
[----:B------:R-:W-:Y:S01]  /*2cf10*/  @!P4 FMUL R17, R17, 16777216 ;  /* 0x4b8000001111c820 */ /* 0x000fe20000400000 */
[----:B0-----:R-:W3:Y:S04]  /*2cf20*/  LDL.LU R28, [R1+0xdc8] ;  /* 0x000dc800011c7983 */ /* 0x001ee80000300800 */
[----:B------:R0:W-:Y:S01]  /*2cf30*/  STL [R1+0x4e0], R27 ;  /* 0x0004e01b01007387 */ /* 0x0001e20000100800 */
[----:B------:R-:W-:Y:S01]  /*2cf40*/  FMUL R21, R4, R21 ;  /* 0x0000001504157220 */ /* 0x000fe20000400000 */
[----:B------:R-:W-:Y:S01]  /*2cf50*/  @!P4 FMUL R16, R16, 16777216 ;  /* 0x4b8000001010c820 */ /* 0x000fe20000400000 */
[C---:B------:R-:W-:Y:S01]  /*2cf60*/  FMUL R20, R4.reuse, R20 ;  /* 0x0000001404147220 */ /* 0x040fe20000400000 */
[----:B0-----:R-:W3:Y:S04]  /*2cf70*/  LDL.LU R27, [R1+0xdc4] ;  /* 0x000dc400011b7983 */ /* 0x001ee80000300800 */
[----:B------:R0:W-:Y:S01]  /*2cf80*/  STL [R1+0x4d8], R26 ;  /* 0x0004d81a01007387 */ /* 0x0001e20000100800 */
[----:B------:R-:W-:Y:S01]  /*2cf90*/  @!P4 FMUL R13, R13, 16777216 ;  /* 0x4b8000000d0dc820 */ /* 0x000fe20000400000 */
[----:B------:R-:W-:-:S02]  /*2cfa0*/  FMUL R17, R4, R17 ;  /* 0x0000001104117220 */ /* 0x000fc40000400000 */
[----:B0-----:R-:W3:Y:S04]  /*2cfb0*/  LDL.LU R26, [R1+0xdc0] ;  /* 0x000dc000011a7983 */ /* 0x001ee80000300800 */
[----:B------:R0:W-:Y:S01]  /*2cfc0*/  STL [R1+0x4d0], R25 ;  /* 0x0004d01901007387 */ /* 0x0001e20000100800 */
[----:B------:R-:W-:Y:S01]  /*2cfd0*/  @!P4 FMUL R12, R12, 16777216 ;  /* 0x4b8000000c0cc820 */ /* 0x000fe20000400000 */
[C---:B------:R-:W-:Y:S02]  /*2cfe0*/  FMUL R16, R4.reuse, R16 ;  /* 0x0000001004107220 */ /* 0x040fe40000400000 */
        /* <DEDUP_REMOVED lines=22> */
[C---:B------:R-:W-:Y:S01]  /*2d150*/  FMUL R6, R4.reuse, R6 ;  /* 0x0000000604067220 */ /* 0x040fe20000400000 */
[----:B------:R-:W-:Y:S02]  /*2d160*/  FMUL R249, R4, R249 ;  /* 0x000000f904f97220 */ /* 0x000fe40000400000 */
[----:B0-----:R-:W3:Y:S04]  /*2d170*/  LDL.LU R16, [R1+0xda4] ;  /* 0x000da40001107983 */ /* 0x001ee80000300800 */
[----:B------:R0:W-:Y:S04]  /*2d180*/  STL [R1+0xa0], R13 ;  /* 0x0000a00d01007387 */ /* 0x0001e80000100800 */
        /* <DEDUP_REMOVED lines=12> */
[----:B0-----:R-:W3:Y:S01]  /*2d250*/  LDL.LU R249, [R1+0xd88] ;  /* 0x000d880001f97983 */ /* 0x001ee20000300800 */
[C---:B------:R-:W-:Y:S01]  /*2d260*/  FSETP.GEU.AND P1, PT, |R3|.reuse, 1.175494350822287508e-38, PT ;  /* 0x008000000300780b */ /* 0x040fe20003f2e200 */
[----:B------:R-:W-:Y:S01]  /*2d270*/  @P3 FMUL R3, R3, 0.25 ;  /* 0x3e80000003033820 */ /* 0x000fe20000400000 */
[----:B------:R-:W-:Y:S01]  /*2d280*/  @!P4 FMUL R0, R0, 16777216 ;  /* 0x4b8000000000c820 */ /* 0x000fe20000400000 */
[----:B------:R-:W-:-:S03]  /*2d290*/  @!P4 FMUL R252, R252, 16777216 ;  /* 0x4b800000fcfcc820 */ /* 0x000fc60000400000 */
[C---:B------:R-:W-:Y:S01]  /*2d2a0*/  FMUL R0, R4.reuse, R0 ;  /* 0x0000000004007220 */ /* 0x040fe20000400000 */
[----:B------:R-:W-:-:S06]  /*2d2b0*/  FMUL R252, R4, R252 ;  /* 0x000000fc04fc7220 */ /* 0x000fcc0000400000 */
[----:B------:R-:W-:Y:S01]  /*2d2c0*/  @!P1 FMUL R3, R3, 16777216 ;  /* 0x4b80000003039820 */ /* 0x000fe20000400000 */
[----:B------:R-:W-:-:S03]  /*2d2d0*/  FSETP.GEU.AND P5, PT, |R2|, 1.175494350822287508e-38, PT ;  /* 0x008000000200780b */ /* 0x000fc60003fae200 */
[----:B------:R0:W1:Y:S01]  /*2d2e0*/  MUFU.RCP R4, R3 ;  /* 0x0000000300047308 */ /* 0x0000620000001000 */
[----:B------:R-:W-:Y:S01]  /*2d2f0*/  @!P1 FMUL R247, R247, 16777216 ;  /* 0x4b800000f7f79820 */ /* 0x000fe20000400000 */
[----:B------:R-:W-:-:S04]  /*2d300*/  @P2 FMUL R2, R2, 0.25 ;  /* 0x3e80000002022820 */ /* 0x000fc80000400000 */
[----:B0-----:R-:W-:-:S04]  /*2d310*/  MOV R3, R247 ;  /* 0x000000f700037202 */ /* 0x001fc80000000f00 */
[----:B----4-:R-:W-:Y:S01]  /*2d320*/  @!P5 FMUL R22, R22, 16777216 ;  /* 0x4b8000001616d820 */ /* 0x010fe20000400000 */
[----:B------:R-:W-:Y:S01]  /*2d330*/  @!P5 FMUL R2, R2, 16777216 ;  /* 0x4b8000000202d820 */ /* 0x000fe20000400000 */
[----:B-----5:R-:W-:-:S03]  /*2d340*/  @!P1 FMUL R19, R19, 16777216 ;  /* 0x4b80000013139820 */ /* 0x020fc60000400000 */
[----:B------:R0:W4:Y:S01]  /*2d350*/  MUFU.RCP R247, R2 ;  /* 0x0000000200f77308 */ /* 0x0001220000001000 */
[----:B-1----:R-:W-:Y:S01]  /*2d360*/  FMUL R3, R4, R3 ;  /* 0x0000000304037220 */ /* 0x002fe20000400000 */
[----:B0-----:R-:W-:Y:S02]  /*2d370*/  MOV R2, R22 ;  /* 0x0000001600027202 */ /* 0x001fe40000000f00 */
[----:B------:R-:W5:Y:S01]  /*2d380*/  LDL.LU R22, [R1+0xd84] ;  /* 0x000d840001167983 */ /* 0x000f620000300800 */
[----:B------:R-:W-:-:S03]  /*2d390*/  @!P1 FMUL R18, R18, 16777216 ;  /* 0x4b80000012129820 */ /* 0x000fc60000400000 */
[----:B------:R0:W-:Y:S01]  /*2d3a0*/  STL [R1+0xbec], R3 ;  /* 0x000bec0301007387 */ /* 0x0001e20000100800 */
[----:B------:R-:W-:Y:S01]  /*2d3b0*/  @!P1 FMUL R15, R15, 16777216 ;  /* 0x4b8000000f0f9820 */ /* 0x000fe20000400000 */
[----:B0-----:R-:W-:Y:S02]  /*2d3c0*/  FMUL R3, R4, R19 ;  /* 0x0000001304037220 */ /* 0x001fe40000400000 */
[----:B------:R-:W5:Y:S04]  /*2d3d0*/  LDL.LU R19, [R1+0xd80] ;  /* 0x000d800001137983 */ /* 0x000f680000300800 */
[----:B------:R0:W-:Y:S01]  /*2d3e0*/  STL [R1+0xbe8], R3 ;  /* 0x000be80301007387 */ /* 0x0001e20000100800 */
[----:B--2---:R-:W-:Y:S01]  /*2d3f0*/  @!P1 FMUL R14, R14, 16777216 ;  /* 0x4b8000000e0e9820 */ /* 0x004fe20000400000 */
[----:B0-----:R-:W-:-:S02]  /*2d400*/  FMUL R3, R4, R18 ;  /* 0x0000001204037220 */ /* 0x001fc40000400000 */
[----:B------:R-:W2:Y:S04]  /*2d410*/  LDL.LU R18, [R1+0xd7c] ;  /* 0x000d7c0001127983 */ /* 0x000ea80000300800 */
[----:B------:R0:W-:Y:S01]  /*2d420*/  STL [R1+0xbe4], R3 ;  /* 0x000be40301007387 */ /* 0x0001e20000100800 */
[----:B---3--:R-:W-:Y:S01]  /*2d430*/  @!P1 FMUL R11, R11, 16777216 ;  /* 0x4b8000000b0b9820 */ /* 0x008fe20000400000 */
[----:B0-----:R-:W-:Y:S02]  /*2d440*/  FMUL R3, R4, R15 ;  /* 0x0000000f04037220 */ /* 0x001fe40000400000 */
[----:B------:R-:W3:Y:S04]  /*2d450*/  LDL.LU R15, [R1+0xd78] ;  /* 0x000d7800010f7983 */ /* 0x000ee80000300800 */
[----:B------:R0:W-:Y:S01]  /*2d460*/  STL [R1+0xbdc], R3 ;  /* 0x000bdc0301007387 */ /* 0x0001e20000100800 */
[----:B------:R-:W-:Y:S01]  /*2d470*/  @!P1 FMUL R10, R10, 16777216 ;  /* 0x4b8000000a0a9820 */ /* 0x000fe20000400000 */
[----:B0-----:R-:W-:-:S02]  /*2d480*/  FMUL R3, R4, R14 ;  /* 0x0000000e04037220 */ /* 0x001fc40000400000 */
[----:B------:R-:W5:Y:S04]  /*2d490*/  LDL.LU R14, [R1+0xd74] ;  /* 0x000d7400010e7983 */ /* 0x000f680000300800 */
[----:B------:R0:W-:Y:S01]  /*2d4a0*/  STL [R1+0xbbc], R3 ;  /* 0x000bbc0301007387 */ /* 0x0001e20000100800 */
[----:B------:R-:W-:Y:S01]  /*2d4b0*/  @!P1 FMUL R244, R244, 16777216 ;  /* 0x4b800000f4f49820 */ /* 0x000fe20000400000 */
[C---:B0-----:R-:W-:Y:S02]  /*2d4c0*/  FMUL R3, R4.reuse, R11 ;  /* 0x0000000b04037220 */ /* 0x041fe40000400000 */
[----:B------:R-:W2:Y:S04]  /*2d4d0*/  LDL.LU R11, [R1+0xd70] ;  /* 0x000d7000010b7983 */ /* 0x000ea80000300800 */
[----:B------:R0:W-:Y:S01]  /*2d4e0*/  STL [R1+0xbb8], R3 ;  /* 0x000bb80301007387 */ /* 0x0001e20000100800 */
[----:B------:R-:W-:Y:S01]  /*2d4f0*/  @!P1 FMUL R251, R251, 16777216 ;  /* 0x4b800000fbfb9820 */ /* 0x000fe20000400000 */
[----:B0-----:R-:W-:-:S02]  /*2d500*/  FMUL R3, R4, R10 ;  /* 0x0000000a04037220 */ /* 0x001fc40000400000 */
[----:B------:R-:W3:Y:S04]  /*2d510*/  LDL.LU R10, [R1+0xd6c] ;  /* 0x000d6c00010a7983 */ /* 0x000ee80000300800 */
[----:B------:R0:W-:Y:S02]  /*2d520*/  STL [R1+0xbb4], R3 ;  /* 0x000bb40301007387 */ /* 0x0001e40000100800 */
[C---:B0-----:R-:W-:Y:S02]  /*2d530*/  FMUL R3, R4.reuse, R244 ;  /* 0x000000f404037220 */ /* 0x041fe40000400000 */
[----:B------:R-:W5:Y:S04]  /*2d540*/  LDL.LU R244, [R1+0xd68] ;  /* 0x000d680001f47983 */ /* 0x000f680000300800 */
[----:B------:R0:W-:Y:S02]  /*2d550*/  STL [R1+0xbac], R3 ;  /* 0x000bac0301007387 */ /* 0x0001e40000100800 */
[----:B0-----:R-:W-:-:S02]  /*2d560*/  FMUL R3, R4, R251 ;  /* 0x000000fb04037220 */ /* 0x001fc40000400000 */
[----:B------:R-:W2:Y:S04]  /*2d570*/  LDL.LU R251, [R1+0xd64] ;  /* 0x000d640001fb7983 */ /* 0x000ea80000300800 */
[----:B------:R0:W-:Y:S01]  /*2d580*/  STL [R1+0xb8c], R3 ;  /* 0x000b8c0301007387 */ /* 0x0001e20000100800 */
[----:B------:R-:W-:Y:S01]  /*2d590*/  @!P1 FMUL R20, R20, 16777216 ;  /* 0x4b80000014149820 */ /* 0x000fe20000400000 */
        /* <DEDUP_REMOVED lines=10> */
[----:B------:R-:W-:-:S04]  /*2d640*/  @!P1 FMUL R7, R7, 16777216 ;  /* 0x4b80000007079820 */ /* 0x000fc80000400000 */
[C---:B0-----:R-:W-:Y:S01]  /*2d650*/  FMUL R3, R4.reuse, R7 ;  /* 0x0000000704037220 */ /* 0x041fe20000400000 */
[----:B------:R-:W-:Y:S01]  /*2d660*/  FMUL R7, R4, R8 ;  /* 0x0000000804077220 */ /* 0x000fe20000400000 */
[----:B------:R-:W-:-:S04]  /*2d670*/  @!P1 FMUL R6, R6, 16777216 ;  /* 0x4b80000006069820 */ /* 0x000fc80000400000 */
[----:B------:R-:W-:Y:S01]  /*2d680*/  FMUL R6, R4, R6 ;  /* 0x0000000604067220 */ /* 0x000fe20000400000 */
[----:B------:R-:W-:-:S04]  /*2d690*/  @!P1 FMUL R249, R249, 16777216 ;  /* 0x4b800000f9f99820 */ /* 0x000fc80000400000 */
[----:B------:R-:W-:-:S05]  /*2d6a0*/  FMUL R249, R4, R249 ;  /* 0x000000f904f97220 */ /* 0x000fca0000400000 */
[----:B------:R-:W-:Y:S04]  /*2d6b0*/  STL [R1+0xb88], R249 ;  /* 0x000b88f901007387 */ /* 0x000fe80000100800 */
[----:B------:R0:W-:Y:S04]  /*2d6c0*/  STL [R1+0xb84], R6 ;  /* 0x000b840601007387 */ /* 0x0001e80000100800 */
[----:B------:R1:W-:Y:S04]  /*2d6d0*/  STL [R1+0xb7c], R3 ;  /* 0x000b7c0301007387 */ /* 0x0003e80000100800 */
[----:B------:R4:W-:Y:S01]  /*2d6e0*/  STL [R1+0xb5c], R7 ;  /* 0x000b5c0701007387 */ /* 0x0009e20000100800 */
[C---:B0-----:R-:W-:Y:S01]  /*2d6f0*/  FMUL R6, R4.reuse, R9 ;  /* 0x0000000904067220 */ /* 0x041fe20000400000 */
[----:B-1----:R-:W-:-:S04]  /*2d700*/  FMUL R3, R4, R12 ;  /* 0x0000000c04037220 */ /* 0x002fc80000400000 */
[----:B------:R0:W-:Y:S01]  /*2d710*/  STL [R1+0xb58], R6 ;  /* 0x000b580601007387 */ /* 0x0001e20000100800 */
[----:B----4-:R-:W-:-:S03]  /*2d720*/  FMUL R7, R4, R13 ;  /* 0x0000000d04077220 */ /* 0x010fc60000400000 */
[----:B------:R1:W-:Y:S04]  /*2d730*/  STL [R1+0xb54], R3 ;  /* 0x000b540301007387 */ /* 0x0003e80000100800 */
[----:B------:R4:W-:Y:S01]  /*2d740*/  STL [R1+0xb4c], R7 ;  /* 0x000b4c0701007387 */ /* 0x0009e20000100800 */
[C---:B0-----:R-:W-:Y:S01]  /*2d750*/  FMUL R6, R4.reuse, R16 ;  /* 0x0000001004067220 */ /* 0x041fe20000400000 */
[----:B-1----:R-:W-:-:S04]  /*2d760*/  FMUL R3, R4, R17 ;  /* 0x0000001104037220 */ /* 0x002fc80000400000 */
[----:B------:R0:W-:Y:S01]  /*2d770*/  STL [R1+0xb2c], R6 ;  /* 0x000b2c0601007387 */ /* 0x0001e20000100800 */
[----:B----4-:R-:W-:-:S03]  /*2d780*/  FMUL R7, R4, R20 ;  /* 0x0000001404077220 */ /* 0x010fc60000400000 */
[----:B------:R1:W-:Y:S01]  /*2d790*/  STL [R1+0xb28], R3 ;  /* 0x000b280301007387 */ /* 0x0003e20000100800 */
[----:B------:R-:W-:-:S03]  /*2d7a0*/  @!P1 FMUL R29, R29, 16777216 ;  /* 0x4b8000001d1d9820 */ /* 0x000fc60000400000 */
[----:B------:R4:W-:Y:S01]  /*2d7b0*/  STL [R1+0xb24], R7 ;  /* 0x000b240701007387 */ /* 0x0009e20000100800 */
[C---:B0-----:R-:W-:Y:S01]  /*2d7c0*/  FMUL R6, R4.reuse, R21 ;  /* 0x0000001504067220 */ /* 0x041fe20000400000 */
[----:B-1----:R-:W-:-:S04]  /*2d7d0*/  FMUL R3, R4, R24 ;  /* 0x0000001804037220 */ /* 0x002fc80000400000 */
[----:B------:R0:W-:Y:S01]  /*2d7e0*/  STL [R1+0xb1c], R6 ;  /* 0x000b1c0601007387 */ /* 0x0001e20000100800 */
[----:B----4-:R-:W-:-:S03]  /*2d7f0*/  FMUL R7, R4, R25 ;  /* 0x0000001904077220 */ /* 0x010fc60000400000 */
[----:B------:R1:W-:Y:S04]  /*2d800*/  STL [R1+0xafc], R3 ;  /* 0x000afc0301007387 */ /* 0x0003e80000100800 */
[----:B------:R-:W-:Y:S01]  /*2d810*/  STL [R1+0xaf8], R7 ;  /* 0x000af80701007387 */ /* 0x000fe20000100800 */
[----:B0-----:R-:W-:-:S03]  /*2d820*/  FMUL R6, R4, R28 ;  /* 0x0000001c04067220 */ /* 0x001fc60000400000 */
[----:B------:R-:W4:Y:S01]  /*2d830*/  LDL.LU R20, [R1+0x64] ;  /* 0x0000640001147983 */ /* 0x000f220000300800 */
[----:B-1----:R-:W-:-:S03]  /*2d840*/  FMUL R3, R4, R29 ;  /* 0x0000001d04037220 */ /* 0x002fc60000400000 */
[----:B------:R0:W-:Y:S04]  /*2d850*/  STL [R1+0xaf4], R6 ;  /* 0x000af40601007387 */ /* 0x0001e80000100800 */
[----:B------:R-:W3:Y:S04]  /*2d860*/  LDL.LU R16, [R1+0x5c] ;  /* 0x00005c0001107983 */ /* 0x000ee80000300800 */
[----:B------:R1:W-:Y:S04]  /*2d870*/  STL [R1+0x68], R3 ;  /* 0x0000680301007387 */ /* 0x0003e80000100800 */
[----:B------:R-:W5:Y:S04]  /*2d880*/  LDL.LU R12, [R1+0x4c] ;  /* 0x00004c00010c7983 */ /* 0x000f680000300800 */
[----:B------:R-:W5:Y:S01]  /*2d890*/  LDL.LU R8, [R1+0x44] ;  /* 0x0000440001087983 */ /* 0x000f620000300800 */
[----:B0-----:R-:W-:-:S03]  /*2d8a0*/  F2FP.F16.F32.PACK_AB R6, R252, R0 ;  /* 0x00000000fc06723e */ /* 0x001fc600000000ff */
[----:B------:R-:W5:Y:S04]  /*2d8b0*/  LDL.LU R249, [R1+0x3c] ;  /* 0x00003c0001f97983 */ /* 0x000f680000300800 */
[----:B-1----:R-:W5:Y:S04]  /*2d8c0*/  LDL.LU R3, [R1+0x34] ;  /* 0x0000340001037983 */ /* 0x002f680000300800 */
[----:B------:R-:W5:Y:S01]  /*2d8d0*/  LDL.LU R252, [R1+0xd60] ;  /* 0x000d600001fc7983 */ /* 0x000f620000300800 */
[----:B------:R-:W-:-:S03]  /*2d8e0*/  F2FP.F16.F32.PACK_AB R7, R250, R248 ;  /* 0x000000f8fa07723e */ /* 0x000fc600000000ff */
[----:B------:R-:W5:Y:S04]  /*2d8f0*/  LDL.LU R0, [R1+0xd5c] ;  /* 0x000d5c0001007983 */ /* 0x000f680000300800 */
[----:B------:R-:W5:Y:S04]  /*2d900*/  LDL.LU R250, [R1+0xd58] ;  /* 0x000d580001fa7983 */ /* 0x000f680000300800 */
[----:B------:R-:W5:Y:S01]  /*2d910*/  LDL.LU R248, [R1+0xd54] ;  /* 0x000d540001f87983 */ /* 0x000f620000300800 */
        /* <DEDUP_REMOVED lines=105> */
[C---:B------:R-:W-:Y:S01]  /*2dfb0*/  FMUL R2, R247.reuse, R2 ;  /* 0x00000002f7027220 */ /* 0x040fe20000400000 */
[----:B------:R-:W-:Y:S01]  /*2dfc0*/  FMUL R246, R247, R246 ;  /* 0x000000f6f7f67220 */ /* 0x000fe20000400000 */
[C---:B------:R-:W-:Y:S01]  /*2dfd0*/  FMUL R5, R4.reuse, R5 ;  /* 0x0000000504057220 */ /* 0x040fe20000400000 */
        /* <DEDUP_REMOVED lines=102> */
[----:B------:R-:W-:Y:S01]  /*2e640*/  FMUL R243, R4, R243 ;  /* 0x000000f304f37220 */ /* 0x000fe20000400000 */
[----:B------:R-:W-:Y:S01]  /*2e650*/  F2FP.F16.F32.PACK_AB R4, R246, R2 ;  /* 0x00000002f604723e */ /* 0x000fe200000000ff */
[----:B--2---:R-:W-:Y:S01]  /*2e660*/  @!P5 FMUL R251, R251, 16777216 ;  /* 0x4b800000fbfbd820 */ /* 0x004fe20000400000 */
[----:B----4-:R-:W-:Y:S01]  /*2e670*/  @!P5 FMUL R20, R20, 16777216 ;  /* 0x4b8000001414d820 */ /* 0x010fe20000400000 */
[----:B---3--:R-:W-:-:S03]  /*2e680*/  @!P5 FMUL R16, R16, 16777216 ;  /* 0x4b8000001010d820 */ /* 0x008fc60000400000 */
[C---:B------:R-:W-:Y:S01]  /*2e690*/  FMUL R2, R247.reuse, R20 ;  /* 0x00000014f7027220 */ /* 0x040fe20000400000 */
[----:B-----5:R-:W-:Y:S01]  /*2e6a0*/  @!P5 FMUL R12, R12, 16777216 ;  /* 0x4b8000000c0cd820 */ /* 0x020fe20000400000 */
[C---:B------:R-:W-:Y:S01]  /*2e6b0*/  FMUL R16, R247.reuse, R16 ;  /* 0x00000010f7107220 */ /* 0x040fe20000400000 */
[----:B------:R-:W-:Y:S02]  /*2e6c0*/  @!P5 FMUL R8, R8, 16777216 ;  /* 0x4b8000000808d820 */ /* 0x000fe40000400000 */
[----:B------:R-:W-:Y:S01]  /*2e6d0*/  FMUL R12, R247, R12 ;  /* 0x0000000cf70c7220 */ /* 0x000fe20000400000 */
[----:B------:R0:W-:Y:S01]  /*2e6e0*/  STL [R1+0x60], R2 ;  /* 0x0000600201007387 */ /* 0x0001e20000100800 */
[----:B------:R-:W-:Y:S01]  /*2e6f0*/  @!P5 FMUL R249, R249, 16777216 ;  /* 0x4b800000f9f9d820 */ /* 0x000fe20000400000 */
[----:B------:R-:W-:Y:S01]  /*2e700*/  @!P5 FMUL R252, R252, 16777216 ;  /* 0x4b800000fcfcd820 */ /* 0x000fe20000400000 */
[C---:B0-----:R-:W-:Y:S02]  /*2e710*/  FMUL R2, R247.reuse, R8 ;  /* 0x00000008f7027220 */ /* 0x041fe40000400000 */
[----:B------:R-:W-:Y:S01]  /*2e720*/  FMUL R8, R247, R249 ;  /* 0x000000f9f7087220 */ /* 0x000fe20000400000 */
[----:B------:R-:W-:Y:S01]  /*2e730*/  STL [R1+0x58], R16 ;  /* 0x0000581001007387 */ /* 0x000fe20000100800 */
[----:B------:R-:W-:Y:S01]  /*2e740*/  @!P5 FMUL R3, R3, 16777216 ;  /* 0x4b8000000303d820 */ /* 0x000fe20000400000 */
[----:B------:R-:W-:Y:S01]  /*2e750*/  @!P5 FMUL R0, R0, 16777216 ;  /* 0x4b8000000000d820 */ /* 0x000fe20000400000 */
[----:B------:R-:W-:Y:S01]  /*2e760*/  @!P5 FMUL R250, R250, 16777216 ;  /* 0x4b800000fafad820 */ /* 0x000fe20000400000 */
[----:B------:R-:W-:Y:S01]  /*2e770*/  STL [R1+0x50], R12 ;  /* 0x0000500c01007387 */ /* 0x000fe20000100800 */
[----:B------:R-:W-:Y:S01]  /*2e780*/  @!P5 FMUL R244, R244, 16777216 ;  /* 0x4b800000f4f4d820 */ /* 0x000fe20000400000 */
[----:B------:R-:W-:-:S02]  /*2e790*/  @!P5 FMUL R248, R248, 16777216 ;  /* 0x4b800000f8f8d820 */ /* 0x000fc40000400000 */
[----:B------:R0:W-:Y:S01]  /*2e7a0*/  STL [R1+0x48], R2 ;  /* 0x0000480201007387 */ /* 0x0001e20000100800 */
[----:B------:R-:W-:Y:S01]  /*2e7b0*/  @!P5 FMUL R10, R10, 16777216 ;  /* 0x4b8000000a0ad820 */ /* 0x000fe20000400000 */
[----:B------:R-:W-:Y:S01]  /*2e7c0*/  F2FP.F16.F32.PACK_AB R5, R245, R5 ;  /* 0x00000005f505723e */ /* 0x000fe200000000ff */
[----:B------:R-:W-:Y:S01]  /*2e7d0*/  @!P5 FMUL R11, R11, 16777216 ;  /* 0x4b8000000b0bd820 */ /* 0x000fe20000400000 */
[----:B------:R1:W-:Y:S01]  /*2e7e0*/  STL [R1+0x40], R8 ;  /* 0x0000400801007387 */ /* 0x0003e20000100800 */
[----:B------:R-:W-:Y:S01]  /*2e7f0*/  @!P5 FMUL R14, R14, 16777216 ;  /* 0x4b8000000e0ed820 */ /* 0x000fe20000400000 */
[----:B------:R-:W-:Y:S01]  /*2e800*/  @!P5 FMUL R15, R15, 16777216 ;  /* 0x4b8000000f0fd820 */ /* 0x000fe20000400000 */
[----:B------:R-:W-:Y:S01]  /*2e810*/  @!P5 FMUL R168, R168, 16777216 ;  /* 0x4b800000a8a8d820 */ /* 0x000fe20000400000 */
[----:B------:R-:W-:Y:S01]  /*2e820*/  @!P5 FMUL R169, R169, 16777216 ;  /* 0x4b800000a9a9d820 */ /* 0x000fe20000400000 */
[----:B------:R-:W-:Y:S01]  /*2e830*/  @!P5 FMUL R164, R164, 16777216 ;  /* 0x4b800000a4a4d820 */ /* 0x000fe20000400000 */
[----:B0-----:R-:W-:Y:S01]  /*2e840*/  FMUL R2, R247, R252 ;  /* 0x000000fcf7027220 */ /* 0x001fe20000400000 */
[----:B------:R-:W-:Y:S01]  /*2e850*/  @!P5 FMUL R165, R165, 16777216 ;  /* 0x4b800000a5a5d820 */ /* 0x000fe20000400000 */
[----:B------:R-:W2:Y:S01]  /*2e860*/  LDL.LU R252, [R1+0xd50] ;  /* 0x000d500001fc7983 */ /* 0x000ea20000300800 */
[C---:B------:R-:W-:Y:S01]  /*2e870*/  FMUL R3, R247.reuse, R3 ;  /* 0x00000003f7037220 */ /* 0x040fe20000400000 */
[----:B-1----:R-:W-:Y:S01]  /*2e880*/  FMUL R8, R247, R0 ;  /* 0x00000000f7087220 */ /* 0x002fe20000400000 */
[----:B------:R-:W-:Y:S01]  /*2e890*/  @!P5 FMUL R160, R160, 16777216 ;  /* 0x4b800000a0a0d820 */ /* 0x000fe20000400000 */
[----:B------:R-:W-:Y:S01]  /*2e8a0*/  @!P5 FMUL R161, R161, 16777216 ;  /* 0x4b800000a1a1d820 */ /* 0x000fe20000400000 */
[----:B------:R-:W-:Y:S01]  /*2e8b0*/  @!P5 FMUL R156, R156, 16777216 ;  /* 0x4b8000009c9cd820 */ /* 0x000fe20000400000 */
[----:B------:R0:W-:Y:S01]  /*2e8c0*/  STL [R1+0x38], R3 ;  /* 0x0000380301007387 */ /* 0x0001e20000100800 */
[----:B------:R-:W-:Y:S01]  /*2e8d0*/  @!P5 FMUL R157, R157, 16777216 ;  /* 0x4b8000009d9dd820 */ /* 0x000fe20000400000 */
[----:B------:R-:W-:Y:S01]  /*2e8e0*/  @!P5 FMUL R152, R152, 16777216 ;  /* 0x4b8000009898d820 */ /* 0x000fe20000400000 */
[----:B------:R-:W-:Y:S01]  /*2e8f0*/  @!P5 FMUL R153, R153, 16777216 ;  /* 0x4b8000009999d820 */ /* 0x000fe20000400000 */
[----:B------:R-:W3:Y:S01]  /*2e900*/  LDL.LU R0, [R1+0xd4c] ;  /* 0x000d4c0001007983 */ /* 0x000ee20000300800 */
[----:B------:R-:W-:Y:S01]  /*2e910*/  @!P5 FMUL R148, R148, 16777216 ;  /* 0x4b8000009494d820 */ /* 0x000fe20000400000 */
[----:B------:R-:W-:Y:S01]  /*2e920*/  @!P5 FMUL R149, R149, 16777216 ;  /* 0x4b8000009595d820 */ /* 0x000fe20000400000 */
[----:B------:R-:W-:Y:S01]  /*2e930*/  @!P5 FMUL R144, R144, 16777216 ;  /* 0x4b8000009090d820 */ /* 0x000fe20000400000 */
[----:B------:R1:W-:Y:S01]  /*2e940*/  STL [R1+0x30], R2 ;  /* 0x0000300201007387 */ /* 0x0003e20000100800 */
[----:B------:R-:W-:Y:S01]  /*2e950*/  @!P5 FMUL R145, R145, 16777216 ;  /* 0x4b8000009191d820 */ /* 0x000fe20000400000 */
[----:B0-----:R-:W-:Y:S01]  /*2e960*/  FMUL R3, R247, R251 ;  /* 0x000000fbf7037220 */ /* 0x001fe20000400000 */
[----:B------:R-:W-:Y:S01]  /*2e970*/  @!P5 FMUL R140, R140, 16777216 ;  /* 0x4b8000008c8cd820 */ /* 0x000fe20000400000 */
[----:B------:R0:W-:Y:S01]  /*2e980*/  STL [R1+0x28], R8 ;  /* 0x0000280801007387 */ /* 0x0001e20000100800 */
[----:B------:R-:W-:Y:S01]  /*2e990*/  @!P5 FMUL R141, R141, 16777216 ;  /* 0x4b8000008d8dd820 */ /* 0x000fe20000400000 */
[----:B------:R-:W-:Y:S01]  /*2e9a0*/  @!P5 FMUL R136, R136, 16777216 ;  /* 0x4b8000008888d820 */ /* 0x000fe20000400000 */
[----:B------:R-:W-:Y:S01]  /*2e9b0*/  @!P5 FMUL R137, R137, 16777216 ;  /* 0x4b8000008989d820 */ /* 0x000fe20000400000 */
[----:B------:R-:W-:Y:S01]  /*2e9c0*/  @!P5 FMUL R132, R132, 16777216 ;  /* 0x4b8000008484d820 */ /* 0x000fe20000400000 */
[----:B------:R-:W-:Y:S01]  /*2e9d0*/  @!P5 FMUL R133, R133, 16777216 ;  /* 0x4b8000008585d820 */ /* 0x000fe20000400000 */
[----:B-1----:R-:W-:Y:S01]  /*2e9e0*/  FMUL R2, R247, R250 ;  /* 0x000000faf7027220 */ /* 0x002fe20000400000 */
[----:B------:R1:W-:Y:S01]  /*2e9f0*/  STL [R1+0x20], R3 ;  /* 0x0000200301007387 */ /* 0x0003e20000100800 */
[----:B------:R-:W-:Y:S01]  /*2ea00*/  @!P5 FMUL R128, R128, 16777216 ;  /* 0x4b8000008080d820 */ /* 0x000fe20000400000 */
[----:B------:R-:W-:Y:S01]  /*2ea10*/  @!P5 FMUL R129, R129, 16777216 ;  /* 0x4b8000008181d820 */ /* 0x000fe20000400000 */
[----:B0-----:R-:W-:Y:S01]  /*2ea20*/  FMUL R8, R247, R248 ;  /* 0x000000f8f7087220 */ /* 0x001fe20000400000 */
[----:B------:R0:W-:Y:S01]  /*2ea30*/  STL [R1+0xc], R2 ;  /* 0x00000c0201007387 */ /* 0x0001e20000100800 */
[----:B------:R-:W-:Y:S01]  /*2ea40*/  @!P5 FMUL R124, R124, 16777216 ;  /* 0x4b8000007c7cd820 */ /* 0x000fe20000400000 */
[----:B------:R-:W-:Y:S01]  /*2ea50*/  @!P5 FMUL R125, R125, 16777216 ;  /* 0x4b8000007d7dd820 */ /* 0x000fe20000400000 */
[----:B------:R-:W-:Y:S01]  /*2ea60*/  @!P5 FMUL R120, R120, 16777216 ;  /* 0x4b8000007878d820 */ /* 0x000fe20000400000 */
[----:B------:R-:W-:Y:S01]  /*2ea70*/  @!P5 FMUL R121, R121, 16777216 ;  /* 0x4b8000007979d820 */ /* 0x000fe20000400000 */
[----:B------:R-:W-:Y:S01]  /*2ea80*/  @!P5 FMUL R116, R116, 16777216 ;  /* 0x4b8000007474d820 */ /* 0x000fe20000400000 */
[C---:B-1----:R-:W-:Y:S01]  /*2ea90*/  FMUL R3, R247.reuse, R244 ;  /* 0x000000f4f7037220 */ /* 0x042fe20000400000 */
[----:B------:R-:W-:Y:S01]  /*2eaa0*/  STL [R1+0x8], R8 ;  /* 0x0000080801007387 */ /* 0x000fe20000100800 */
[C---:B------:R-:W-:Y:S01]  /*2eab0*/  FMUL R246, R247.reuse, R11 ;  /* 0x0000000bf7f67220 */ /* 0x040fe20000400000 */
[C---:B------:R-:W-:Y:S01]  /*2eac0*/  FMUL R245, R247.reuse, R14 ;  /* 0x0000000ef7f57220 */ /* 0x040fe20000400000 */
[C---:B0-----:R-:W-:Y:S01]  /*2ead0*/  FMUL R2, R247.reuse, R10 ;  /* 0x0000000af7027220 */ /* 0x041fe20000400000 */
[----:B------:R-:W-:Y:S01]  /*2eae0*/  STL [R1+0x4], R3 ;  /* 0x0000040301007387 */ /* 0x000fe20000100800 */
[C---:B------:R-:W-:Y:S01]  /*2eaf0*/  FMUL R168, R247.reuse, R168 ;  /* 0x000000a8f7a87220 */ /* 0x040fe20000400000 */
[C---:B------:R-:W-:Y:S01]  /*2eb00*/  FMUL R169, R247.reuse, R169 ;  /* 0x000000a9f7a97220 */ /* 0x040fe20000400000 */
[C---:B------:R-:W-:Y:S01]  /*2eb10*/  FMUL R164, R247.reuse, R164 ;  /* 0x000000a4f7a47220 */ /* 0x040fe20000400000 */
[----:B------:R0:W-:Y:S01]  /*2eb20*/  STL [R1], R2 ;  /* 0x0000000201007387 */ /* 0x0001e20000100800 */
[C---:B------:R-:W-:Y:S01]  /*2eb30*/  FMUL R165, R247.reuse, R165 ;  /* 0x000000a5f7a57220 */ /* 0x040fe20000400000 */
[C---:B------:R-:W-:Y:S01]  /*2eb40*/  FMUL R160, R247.reuse, R160 ;  /* 0x000000a0f7a07220 */ /* 0x040fe20000400000 */
[C---:B------:R-:W-:Y:S01]  /*2eb50*/  FMUL R161, R247.reuse, R161 ;  /* 0x000000a1f7a17220 */ /* 0x040fe20000400000 */
[----:B------:R-:W4:Y:S01]  /*2eb60*/  LDL.LU R223, [R1+0x1c] ;  /* 0x00001c0001df7983 */ /* 0x000f220000300800 */
[C---:B------:R-:W-:Y:S01]  /*2eb70*/  FMUL R156, R247.reuse, R156 ;  /* 0x0000009cf79c7220 */ /* 0x040fe20000400000 */
[C---:B------:R-:W-:Y:S01]  /*2eb80*/  FMUL R157, R247.reuse, R157 ;  /* 0x0000009df79d7220 */ /* 0x040fe20000400000 */
[C---:B------:R-:W-:Y:S01]  /*2eb90*/  FMUL R152, R247.reuse, R152 ;  /* 0x00000098f7987220 */ /* 0x040fe20000400000 */
[----:B------:R-:W5:Y:S01]  /*2eba0*/  LDL.LU R93, [R1+0x18] ;  /* 0x00001800015d7983 */ /* 0x000f620000300800 */
[C---:B------:R-:W-:Y:S01]  /*2ebb0*/  FMUL R153, R247.reuse, R153 ;  /* 0x00000099f7997220 */ /* 0x040fe20000400000 */
[C---:B------:R-:W-:Y:S01]  /*2ebc0*/  FMUL R148, R247.reuse, R148 ;  /* 0x00000094f7947220 */ /* 0x040fe20000400000 */
[C---:B------:R-:W-:Y:S01]  /*2ebd0*/  FMUL R149, R247.reuse, R149 ;  /* 0x00000095f7957220 */ /* 0x040fe20000400000 */
[----:B------:R-:W3:Y:S01]  /*2ebe0*/  LDL.LU R92, [R1+0x14] ;  /* 0x00001400015c7983 */ /* 0x000ee20000300800 */
[C---:B------:R-:W-:Y:S01]  /*2ebf0*/  FMUL R144, R247.reuse, R144 ;  /* 0x00000090f7907220 */ /* 0x040fe20000400000 */
[C---:B------:R-:W-:Y:S01]  /*2ec00*/  FMUL R145, R247.reuse, R145 ;  /* 0x00000091f7917220 */ /* 0x040fe20000400000 */
[----:B------:R-:W-:Y:S01]  /*2ec10*/  FMUL R140, R247, R140 ;  /* 0x0000008cf78c7220 */ /* 0x000fe20000400000 */
[----:B------:R-:W3:Y:S01]  /*2ec20*/  LDL.LU R249, [R1+0x10] ;  /* 0x0000100001f97983 */ /* 0x000ee20000300800 */
[----:B------:R-:W-:Y:S01]  /*2ec30*/  IADD3 R11, R235, -R242, RZ ;  /* 0x800000f2eb0b7210 */ /* 0x000fe20007ffe0ff */
[C---:B------:R-:W-:Y:S01]  /*2ec40*/  FMUL R141, R247.reuse, R141 ;  /* 0x0000008df78d7220 */ /* 0x040fe20000400000 */
[----:B------:R-:W-:Y:S01]  /*2ec50*/  IADD3 R10, R236, -R238, RZ ;  /* 0x800000eeec0a7210 */ /* 0x000fe20007ffe0ff */
[----:B------:R-:W-:Y:S01]  /*2ec60*/  FMUL R136, R247, R136 ;  /* 0x00000088f7887220 */ /* 0x000fe20000400000 */
[----:B0-----:R-:W-:Y:S01]  /*2ec70*/  MOV R2, 0x3dc6b27f ;  /* 0x3dc6b27f00027802 */ /* 0x001fe20000000f00 */
[----:B------:R-:W-:Y:S01]  /*2ec80*/  FADD R11, R11, -1 ;  /* 0xbf8000000b0b7421 */ /* 0x000fe20000000000 */
[----:B------:R-:W-:Y:S01]  /*2ec90*/  FMUL R244, R247, R15 ;  /* 0x0000000ff7f47220 */ /* 0x000fe20000400000 */
[----:B------:R-:W-:Y:S01]  /*2eca0*/  FADD R10, R10, -1 ;  /* 0xbf8000000a0a7421 */ /* 0x000fe20000000000 */
[----:B------:R-:W-:Y:S01]  /*2ecb0*/  STL.64 [R1+0x1070], R168 ;  /* 0x001070a801007387 */ /* 0x000fe20000100a00 */
[-C--:B------:R-:W-:Y:S01]  /*2ecc0*/  FFMA.FTZ R15, R11, R2.reuse, -0.16845393180847167969 ;  /* 0xbe2c7f300b0f7423 */ /* 0x080fe20000010002 */
[C---:B------:R-:W-:Y:S01]  /*2ecd0*/  FMUL R137, R247.reuse, R137 ;  /* 0x00000089f7897220 */ /* 0x040fe20000400000 */
[C---:B------:R-:W-:Y:S01]  /*2ece0*/  FFMA.FTZ R14, R10.reuse, R2, -0.16845393180847167969 ;  /* 0xbe2c7f300a0e7423 */ /* 0x040fe20000010002 */
[----:B------:R-:W-:Y:S01]  /*2ecf0*/  FMUL R132, R247, R132 ;  /* 0x00000084f7847220 */ /* 0x000fe20000400000 */
[----:B------:R-:W-:Y:S01]  /*2ed00*/  FFMA.FTZ R15, R11, R15, 0.1716887056827545166 ;  /* 0x3e2fcf2a0b0f7423 */ /* 0x000fe2000001000f */
[C---:B------:R-:W-:Y:S01]  /*2ed10*/  FMUL R133, R247.reuse, R133 ;  /* 0x00000085f7857220 */ /* 0x040fe20000400000 */
[C---:B------:R-:W-:Y:S01]  /*2ed20*/  FFMA.FTZ R14, R10.reuse, R14, 0.1716887056827545166 ;  /* 0x3e2fcf2a0a0e7423 */ /* 0x040fe2000001000e */
[----:B------:R-:W-:Y:S01]  /*2ed30*/  FMUL R128, R247, R128 ;  /* 0x00000080f7807220 */ /* 0x000fe20000400000 */
[----:B------:R-:W-:Y:S01]  /*2ed40*/  FFMA.FTZ R15, R11, R15, -0.17900948226451873779 ;  /* 0xbe374e430b0f7423 */ /* 0x000fe2000001000f */
[----:B------:R-:W-:Y:S01]  /*2ed50*/  STL.64 [R1+0x1068], R170 ;  /* 0x001068aa01007387 */ /* 0x000fe20000100a00 */
[C---:B------:R-:W-:Y:S01]  /*2ed60*/  FFMA.FTZ R14, R10.reuse, R14, -0.17900948226451873779 ;  /* 0xbe374e430a0e7423 */ /* 0x040fe2000001000e */
[----:B------:R-:W-:Y:S01]  /*2ed70*/  FMUL R129, R247, R129 ;  /* 0x00000081f7817220 */ /* 0x000fe20000400000 */
[----:B------:R-:W-:Y:S01]  /*2ed80*/  FFMA.FTZ R15, R11, R15, 0.20512372255325317383 ;  /* 0x3e520bf40b0f7423 */ /* 0x000fe2000001000f */
[----:B------:R-:W-:Y:S01]  /*2ed90*/  STL.64 [R1+0x1060], R164 ;  /* 0x001060a401007387 */ /* 0x000fe20000100a00 */
[----:B------:R-:W-:Y:S01]  /*2eda0*/  FFMA.FTZ R14, R10, R14, 0.20512372255325317383 ;  /* 0x3e520bf40a0e7423 */ /* 0x000fe2000001000e */
[----:B------:R-:W-:Y:S01]  /*2edb0*/  @!P5 FMUL R117, R117, 16777216 ;  /* 0x4b8000007575d820 */ /* 0x000fe20000400000 */
[----:B------:R-:W-:Y:S01]  /*2edc0*/  FMUL R124, R247, R124 ;  /* 0x0000007cf77c7220 */ /* 0x000fe20000400000 */
[----:B------:R-:W-:Y:S01]  /*2edd0*/  STL.64 [R1+0x1058], R166 ;  /* 0x001058a601007387 */ /* 0x000fe20000100a00 */
[----:B------:R-:W-:Y:S01]  /*2ede0*/  FFMA.FTZ R15, R11, R15, -0.24046532809734344482 ;  /* 0xbe763c8b0b0f7423 */ /* 0x000fe2000001000f */
[----:B------:R-:W-:Y:S01]  /*2edf0*/  FMUL R125, R247, R125 ;  /* 0x0000007df77d7220 */ /* 0x000fe20000400000 */
[----:B------:R-:W-:Y:S01]  /*2ee00*/  @!P5 FMUL R114, R114, 16777216 ;  /* 0x4b8000007272d820 */ /* 0x000fe20000400000 */
[----:B------:R-:W-:Y:S01]  /*2ee10*/  STL.64 [R1+0x1050], R160 ;  /* 0x001050a001007387 */ /* 0x000fe20000100a00 */
[----:B------:R-:W-:Y:S01]  /*2ee20*/  FFMA.FTZ R14, R10, R14, -0.24046532809734344482 ;  /* 0xbe763c8b0a0e7423 */ /* 0x000fe2000001000e */
[----:B------:R-:W-:Y:S01]  /*2ee30*/  @!P5 FMUL R115, R115, 16777216 ;  /* 0x4b8000007373d820 */ /* 0x000fe20000400000 */
[----:B------:R-:W-:Y:S01]  /*2ee40*/  FMUL R120, R247, R120 ;  /* 0x00000078f7787220 */ /* 0x000fe20000400000 */
[----:B------:R-:W-:Y:S01]  /*2ee50*/  STL.64 [R1+0x1048], R162 ;  /* 0x001048a201007387 */ /* 0x000fe20000100a00 */
[----:B------:R-:W-:Y:S01]  /*2ee60*/  FFMA.FTZ R15, R11, R15, 0.28857114911079406738 ;  /* 0x3e93bf990b0f7423 */ /* 0x000fe2000001000f */
[----:B------:R-:W-:Y:S01]  /*2ee70*/  FMUL R121, R247, R121 ;  /* 0x00000079f7797220 */ /* 0x000fe20000400000 */
[----:B------:R-:W-:Y:S01]  /*2ee80*/  @!P5 FMUL R110, R110, 16777216 ;  /* 0x4b8000006e6ed820 */ /* 0x000fe20000400000 */
[----:B------:R-:W-:Y:S01]  /*2ee90*/  STL.64 [R1+0x1040], R156 ;  /* 0x0010409c01007387 */ /* 0x000fe20000100a00 */
[----:B------:R-:W-:Y:S01]  /*2eea0*/  @!P5 FMUL R111, R111, 16777216 ;  /* 0x4b8000006f6fd820 */ /* 0x000fe20000400000 */
[----:B------:R-:W-:Y:S01]  /*2eeb0*/  FMUL R116, R247, R116 ;  /* 0x00000074f7747220 */ /* 0x000fe20000400000 */
[----:B------:R-:W-:Y:S01]  /*2eec0*/  @!P5 FMUL R106, R106, 16777216 ;  /* 0x4b8000006a6ad820 */ /* 0x000fe20000400000 */
[----:B------:R-:W-:Y:S01]  /*2eed0*/  STL.64 [R1+0x1038], R158 ;  /* 0x0010389e01007387 */ /* 0x000fe20000100a00 */
[----:B------:R-:W-:Y:S01]  /*2eee0*/  @!P5 FMUL R107, R107, 16777216 ;  /* 0x4b8000006b6bd820 */ /* 0x000fe20000400000 */
[----:B------:R-:W-:Y:S01]  /*2eef0*/  @!P5 FMUL R102, R102, 16777216 ;  /* 0x4b8000006666d820 */ /* 0x000fe20000400000 */
[----:B------:R-:W-:Y:S01]  /*2ef00*/  @!P5 FMUL R103, R103, 16777216 ;  /* 0x4b8000006767d820 */ /* 0x000fe20000400000 */
[----:B------:R-:W-:Y:S01]  /*2ef10*/  STL.64 [R1+0x1030], R152 ;  /* 0x0010309801007387 */ /* 0x000fe20000100a00 */
[----:B------:R-:W-:Y:S01]  /*2ef20*/  FFMA.FTZ R14, R10, R14, 0.28857114911079406738 ;  /* 0x3e93bf990a0e7423 */ /* 0x000fe2000001000e */
[----:B------:R-:W-:Y:S01]  /*2ef30*/  @!P5 FMUL R98, R98, 16777216 ;  /* 0x4b8000006262d820 */ /* 0x000fe20000400000 */
[----:B------:R-:W-:Y:S01]  /*2ef40*/  @!P5 FMUL R99, R99, 16777216 ;  /* 0x4b8000006363d820 */ /* 0x000fe20000400000 */
[----:B------:R-:W-:Y:S01]  /*2ef50*/  STL.64 [R1+0x1028], R154 ;  /* 0x0010289a01007387 */ /* 0x000fe20000100a00 */
[----:B------:R-:W-:Y:S01]  /*2ef60*/  FFMA.FTZ R15, R11, R15, -0.36067417263984680176 ;  /* 0xbeb8aa490b0f7423 */ /* 0x000fe2000001000f */
[----:B------:R-:W-:Y:S01]  /*2ef70*/  @!P5 FMUL R18, R18, 16777216 ;  /* 0x4b8000001212d820 */ /* 0x000fe20000400000 */
[----:B------:R-:W-:Y:S01]  /*2ef80*/  @!P5 FMUL R94, R94, 16777216 ;  /* 0x4b8000005e5ed820 */ /* 0x000fe20000400000 */
[----:B------:R-:W-:Y:S01]  /*2ef90*/  STL.64 [R1+0x1020], R148 ;  /* 0x0010209401007387 */ /* 0x000fe20000100a00 */
[----:B------:R-:W-:Y:S01]  /*2efa0*/  @!P5 FMUL R95, R95, 16777216 ;  /* 0x4b8000005f5fd820 */ /* 0x000fe20000400000 */
[----:B------:R-:W-:Y:S01]  /*2efb0*/  @!P5 FMUL R90, R90, 16777216 ;  /* 0x4b8000005a5ad820 */ /* 0x000fe20000400000 */
[----:B------:R-:W-:Y:S01]  /*2efc0*/  @!P5 FMUL R91, R91, 16777216 ;  /* 0x4b8000005b5bd820 */ /* 0x000fe20000400000 */
[----:B------:R-:W-:Y:S01]  /*2efd0*/  STL.64 [R1+0x1018], R150 ;  /* 0x0010189601007387 */ /* 0x000fe20000100a00 */
[C---:B------:R-:W-:Y:S01]  /*2efe0*/  FMUL R117, R247.reuse, R117 ;  /* 0x00000075f7757220 */ /* 0x040fe20000400000 */
[C---:B------:R-:W-:Y:S01]  /*2eff0*/  FMUL R114, R247.reuse, R114 ;  /* 0x00000072f7727220 */ /* 0x040fe20000400000 */
[C---:B------:R-:W-:Y:S01]  /*2f000*/  FMUL R115, R247.reuse, R115 ;  /* 0x00000073f7737220 */ /* 0x040fe20000400000 */
[----:B------:R-:W-:Y:S01]  /*2f010*/  STL.64 [R1+0x1010], R144 ;  /* 0x0010109001007387 */ /* 0x000fe20000100a00 */
[----:B------:R-:W-:Y:S01]  /*2f020*/  FFMA.FTZ R14, R10, R14, -0.36067417263984680176 ;  /* 0xbeb8aa490a0e7423 */ /* 0x000fe2000001000e */
[C---:B------:R-:W-:Y:S01]  /*2f030*/  FMUL R110, R247.reuse, R110 ;  /* 0x0000006ef76e7220 */ /* 0x040fe20000400000 */
[----:B------:R-:W-:Y:S01]  /*2f040*/  FMUL R111, R247, R111 ;  /* 0x0000006ff76f7220 */ /* 0x000fe20000400000 */
[----:B------:R-:W-:Y:S01]  /*2f050*/  STL.64 [R1+0x1008], R146 ;  /* 0x0010089201007387 */ /* 0x000fe20000100a00 */
[----:B------:R-:W-:Y:S01]  /*2f060*/  FFMA.FTZ R15, R11, R15, 0.48089820146560668945 ;  /* 0x3ef6384a0b0f7423 */ /* 0x000fe2000001000f */
[C---:B------:R-:W-:Y:S01]  /*2f070*/  FMUL R106, R247.reuse, R106 ;  /* 0x0000006af76a7220 */ /* 0x040fe20000400000 */
[C---:B------:R-:W-:Y:S01]  /*2f080*/  FMUL R107, R247.reuse, R107 ;  /* 0x0000006bf76b7220 */ /* 0x040fe20000400000 */
[----:B------:R-:W-:Y:S01]  /*2f090*/  STL.64 [R1+0x1000], R140 ;  /* 0x0010008c01007387 */ /* 0x000fe20000100a00 */
[C---:B------:R-:W-:Y:S01]  /*2f0a0*/  FMUL R102, R247.reuse, R102 ;  /* 0x00000066f7667220 */ /* 0x040fe20000400000 */
[C---:B------:R-:W-:Y:S01]  /*2f0b0*/  FMUL R103, R247.reuse, R103 ;  /* 0x00000067f7677220 */ /* 0x040fe20000400000 */
[C---:B------:R-:W-:Y:S01]  /*2f0c0*/  FMUL R98, R247.reuse, R98 ;  /* 0x00000062f7627220 */ /* 0x040fe20000400000 */
[----:B------:R-:W-:Y:S01]  /*2f0d0*/  STL.64 [R1+0xff8], R142 ;  /* 0x000ff88e01007387 */ /* 0x000fe20000100a00 */
[----:B------:R-:W-:Y:S01]  /*2f0e0*/  FMUL R99, R247, R99 ;  /* 0x00000063f7637220 */ /* 0x000fe20000400000 */
[----:B------:R-:W-:Y:S01]  /*2f0f0*/  @!P5 FMUL R86, R86, 16777216 ;  /* 0x4b8000005656d820 */ /* 0x000fe20000400000 */
[----:B------:R-:W-:Y:S01]  /*2f100*/  @!P5 FMUL R87, R87, 16777216 ;  /* 0x4b8000005757d820 */ /* 0x000fe20000400000 */
[----:B------:R-:W-:Y:S01]  /*2f110*/  STL.64 [R1+0xff0], R136 ;  /* 0x000ff08801007387 */ /* 0x000fe20000100a00 */
[C---:B------:R-:W-:Y:S01]  /*2f120*/  FFMA.FTZ R14, R10.reuse, R14, 0.48089820146560668945 ;  /* 0x3ef6384a0a0e7423 */ /* 0x040fe2000001000e */
[C---:B------:R-:W-:Y:S01]  /*2f130*/  FMUL R29, R247.reuse, R18 ;  /* 0x00000012f71d7220 */ /* 0x040fe20000400000 */
[----:B------:R-:W-:Y:S01]  /*2f140*/  FMUL R21, R247, R94 ;  /* 0x0000005ef7157220 */ /* 0x000fe20000400000 */
[----:B------:R-:W-:Y:S01]  /*2f150*/  STL.64 [R1+0xfe8], R138 ;  /* 0x000fe88a01007387 */ /* 0x000fe20000100a00 */
[----:B------:R-:W-:Y:S01]  /*2f160*/  FFMA.FTZ R15, R11, R15, -0.72134751081466674805 ;  /* 0xbf38aa3b0b0f7423 */ /* 0x000fe2000001000f */
[C---:B------:R-:W-:Y:S01]  /*2f170*/  FFMA.FTZ R14, R10.reuse, R14, -0.72134751081466674805 ;  /* 0xbf38aa3b0a0e7423 */ /* 0x040fe2000001000e */
[----:B------:R-:W-:Y:S01]  /*2f180*/  FMUL R20, R247, R95 ;  /* 0x0000005ff7147220 */ /* 0x000fe20000400000 */
[----:B------:R-:W-:Y:S01]  /*2f190*/  STL.64 [R1+0xfe0], R132 ;  /* 0x000fe08401007387 */ /* 0x000fe20000100a00 */
[----:B------:R-:W-:Y:S01]  /*2f1a0*/  FMUL R15, R11, R15 ;  /* 0x0000000f0b0f7220 */ /* 0x000fe20000400000 */
[----:B------:R-:W-:Y:S01]  /*2f1b0*/  FMUL R14, R10, R14 ;  /* 0x0000000e0a0e7220 */ /* 0x000fe20000400000 */
[----:B------:R-:W-:Y:S01]  /*2f1c0*/  @!P5 FMUL R82, R82, 16777216 ;  /* 0x4b8000005252d820 */ /* 0x000fe20000400000 */
[----:B------:R-:W-:Y:S01]  /*2f1d0*/  STL.64 [R1+0xfd8], R134 ;  /* 0x000fd88601007387 */ /* 0x000fe20000100a00 */
[----:B------:R-:W-:Y:S01]  /*2f1e0*/  @!P5 FMUL R83, R83, 16777216 ;  /* 0x4b8000005353d820 */ /* 0x000fe20000400000 */
[C---:B------:R-:W-:Y:S01]  /*2f1f0*/  FMUL R90, R247.reuse, R90 ;  /* 0x0000005af75a7220 */ /* 0x040fe20000400000 */
[----:B------:R-:W-:Y:S01]  /*2f200*/  FMUL R91, R247, R91 ;  /* 0x0000005bf75b7220 */ /* 0x000fe20000400000 */
[----:B------:R-:W-:Y:S01]  /*2f210*/  STL.64 [R1+0xfd0], R128 ;  /* 0x000fd08001007387 */ /* 0x000fe20000100a00 */
[----:B------:R-:W-:Y:S01]  /*2f220*/  @!P5 FMUL R78, R78, 16777216 ;  /* 0x4b8000004e4ed820 */ /* 0x000fe20000400000 */
[----:B------:R-:W-:Y:S01]  /*2f230*/  @!P5 FMUL R79, R79, 16777216 ;  /* 0x4b8000004f4fd820 */ /* 0x000fe20000400000 */
[C---:B------:R-:W-:Y:S01]  /*2f240*/  FMUL R86, R247.reuse, R86 ;  /* 0x00000056f7567220 */ /* 0x040fe20000400000 */
[----:B------:R-:W-:Y:S01]  /*2f250*/  STL.64 [R1+0xfc8], R130 ;  /* 0x000fc88201007387 */ /* 0x000fe20000100a00 */
[----:B------:R-:W-:Y:S01]  /*2f260*/  FMUL R87, R247, R87 ;  /* 0x00000057f7577220 */ /* 0x000fe20000400000 */
[----:B------:R-:W-:Y:S01]  /*2f270*/  @!P5 FMUL R74, R74, 16777216 ;  /* 0x4b8000004a4ad820 */ /* 0x000fe20000400000 */
[----:B------:R-:W-:Y:S01]  /*2f280*/  @!P5 FMUL R75, R75, 16777216 ;  /* 0x4b8000004b4bd820 */ /* 0x000fe20000400000 */
[----:B------:R-:W-:Y:S01]  /*2f290*/  STL.64 [R1+0xfc0], R124 ;  /* 0x000fc07c01007387 */ /* 0x000fe20000100a00 */
[----:B------:R-:W-:Y:S01]  /*2f2a0*/  FMUL R15, R11, R15 ;  /* 0x0000000f0b0f7220 */ /* 0x000fe20000400000 */
[----:B------:R-:W-:Y:S01]  /*2f2b0*/  FMUL R14, R10, R14 ;  /* 0x0000000e0a0e7220 */ /* 0x000fe20000400000 */
[C---:B------:R-:W-:Y:S01]  /*2f2c0*/  FMUL R82, R247.reuse, R82 ;  /* 0x00000052f7527220 */ /* 0x040fe20000400000 */
[----:B------:R-:W-:Y:S01]  /*2f2d0*/  STL.64 [R1+0xfb8], R126 ;  /* 0x000fb87e01007387 */ /* 0x000fe20000100a00 */
[----:B------:R-:W-:Y:S01]  /*2f2e0*/  FMUL R83, R247, R83 ;  /* 0x00000053f7537220 */ /* 0x000fe20000400000 */
[----:B------:R-:W-:Y:S01]  /*2f2f0*/  @!P5 FMUL R70, R70, 16777216 ;  /* 0x4b8000004646d820 */ /* 0x000fe20000400000 */
[----:B------:R-:W-:Y:S01]  /*2f300*/  @!P5 FMUL R71, R71, 16777216 ;  /* 0x4b8000004747d820 */ /* 0x000fe20000400000 */
[----:B------:R-:W-:Y:S01]  /*2f310*/  STL.64 [R1+0xfb0], R120 ;  /* 0x000fb07801007387 */ /* 0x000fe20000100a00 */
[C---:B------:R-:W-:Y:S01]  /*2f320*/  FMUL R78, R247.reuse, R78 ;  /* 0x0000004ef74e7220 */ /* 0x040fe20000400000 */
[----:B------:R-:W-:Y:S01]  /*2f330*/  FMUL R79, R247, R79 ;  /* 0x0000004ff74f7220 */ /* 0x000fe20000400000 */
[----:B------:R-:W-:Y:S01]  /*2f340*/  @!P5 FMUL R66, R66, 16777216 ;  /* 0x4b8000004242d820 */ /* 0x000fe20000400000 */
[----:B------:R-:W-:Y:S01]  /*2f350*/  STL.64 [R1+0xfa8], R122 ;  /* 0x000fa87a01007387 */ /* 0x000fe20000100a00 */
[----:B------:R-:W-:Y:S01]  /*2f360*/  @!P5 FMUL R67, R67, 16777216 ;  /* 0x4b8000004343d820 */ /* 0x000fe20000400000 */
[C---:B------:R-:W-:Y:S01]  /*2f370*/  FMUL R74, R247.reuse, R74 ;  /* 0x0000004af74a7220 */ /* 0x040fe20000400000 */
[----:B------:R-:W-:Y:S01]  /*2f380*/  FMUL R75, R247, R75 ;  /* 0x0000004bf74b7220 */ /* 0x000fe20000400000 */
[----:B------:R-:W-:Y:S01]  /*2f390*/  STL.64 [R1+0xfa0], R116 ;  /* 0x000fa07401007387 */ /* 0x000fe20000100a00 */
[----:B------:R-:W-:Y:S01]  /*2f3a0*/  FFMA.FTZ R11, R11, 1.4426950216293334961, R15 ;  /* 0x3fb8aa3b0b0b7823 */ /* 0x000fe2000001000f */
[----:B------:R-:W-:Y:S01]  /*2f3b0*/  FFMA.FTZ R10, R10, 1.4426950216293334961, R14 ;  /* 0x3fb8aa3b0a0a7823 */ /* 0x000fe2000001000e */
        /* <DEDUP_REMOVED lines=15> */
[----:B------:R-:W-:Y:S01]  /*2f4b0*/  @!P5 FMUL R50, R50, 16777216 ;  /* 0x4b8000003232d820 */ /* 0x000fe20000400000 */
[----:B------:R-:W-:Y:S01]  /*2f4c0*/  @!P5 FMUL R51, R51, 16777216 ;  /* 0x4b8000003333d820 */ /* 0x000fe20000400000 */
[----:B------:R-:W-:Y:S01]  /*2f4d0*/  STL.64 [R1+0xf78], R108 ;  /* 0x000f786c01007387 */ /* 0x000fe20000100a00 */
[----:B------:R-:W-:Y:S01]  /*2f4e0*/  FMUL R63, R247, R63 ;  /* 0x0000003ff73f7220 */ /* 0x000fe20000400000 */
[----:B------:R-:W-:Y:S01]  /*2f4f0*/  ISETP.GE.U32.AND P1, PT, R235, 0x7f800000, PT ;  /* 0x7f800000eb00780c */ /* 0x000fe20003f26070 */
[----:B------:R-:W-:Y:S01]  /*2f500*/  @!P5 FMUL R46, R46, 16777216 ;  /* 0x4b8000002e2ed820 */ /* 0x000fe20000400000 */
[----:B------:R-:W-:Y:S01]  /*2f510*/  STL.64 [R1+0xf70], R106 ;  /* 0x000f706a01007387 */ /* 0x000fe20000100a00 */
[C---:B------:R-:W-:Y:S01]  /*2f520*/  FMUL R58, R247.reuse, R58 ;  /* 0x0000003af73a7220 */ /* 0x040fe20000400000 */
[----:B------:R-:W-:Y:S01]  /*2f530*/  FMUL R59, R247, R59 ;  /* 0x0000003bf73b7220 */ /* 0x000fe20000400000 */
[----:B------:R-:W-:Y:S01]  /*2f540*/  @!P5 FMUL R47, R47, 16777216 ;  /* 0x4b8000002f2fd820 */ /* 0x000fe20000400000 */
[----:B------:R-:W-:Y:S01]  /*2f550*/  STL.64 [R1+0xf68], R104 ;  /* 0x000f686801007387 */ /* 0x000fe20000100a00 */
[C---:B------:R-:W-:Y:S01]  /*2f560*/  FMUL R54, R247.reuse, R54 ;  /* 0x00000036f7367220 */ /* 0x040fe20000400000 */
[----:B------:R-:W-:Y:S01]  /*2f570*/  FMUL R55, R247, R55 ;  /* 0x00000037f7377220 */ /* 0x000fe20000400000 */
[----:B------:R-:W-:Y:S01]  /*2f580*/  ISETP.GE.U32.AND P2, PT, R236, 0x7f800000, PT ;  /* 0x7f800000ec00780c */ /* 0x000fe20003f46070 */
        /* <DEDUP_REMOVED lines=9> */
[----:B------:R-:W-:Y:S01]  /*2f620*/  @!P5 FMUL R34, R34, 16777216 ;  /* 0x4b8000002222d820 */ /* 0x000fe20000400000 */
        /* <DEDUP_REMOVED lines=44> */
[C---:B------:R-:W-:Y:S01]  /*2f8f0*/  ISETP.GE.U32.AND P4, PT, R232.reuse, 0x7f800000, PT ;  /* 0x7f800000e800780c */ /* 0x040fe20003f86070 */
[----:B------:R-:W0:Y:S08]  /*2f900*/  LDC R227, c[0x0][0x278] ;  /* 0x00009e00ffe37b82 */ /* 0x000e300000000800 */
[----:B------:R-:W1:Y:S01]  /*2f910*/  LDC R231, c[0x0][0x278] ;  /* 0x00009e00ffe77b82 */ /* 0x000e620000000800 */
[----:B--2---:R2:W-:Y:S01]  /*2f920*/  STSM.16.M88.4 [R252], R4 ;  /* 0x00000004fc007844 */ /* 0x0045e20000000200 */
        /* <DEDUP_REMOVED lines=15> */
[----:B--2---:R-:W-:Y:S01]  /*2fa20*/  IADD3 R7, R237, -R239, RZ ;  /* 0x800000efed077210 */ /* 0x004fe20007ffe0ff */
[----:B------:R-:W-:Y:S01]  /*2fa30*/  STL.64 [R1+0xf28], R88 ;  /* 0x000f285801007387 */ /* 0x000fe20000100a00 */
[----:B------:R-:W-:Y:S01]  /*2fa40*/  IADD3 R6, R232, -R240, RZ ;  /* 0x800000f0e8067210 */ /* 0x000fe20007ffe0ff */
[----:B------:R-:W2:Y:S02]  /*2fa50*/  LDC.64 R4, c[0x0][0x270] ;  /* 0x00009c00ff047b82 */ /* 0x000ea40000000a00 */
[----:B------:R-:W-:-:S02]  /*2fa60*/  FADD R7, R7, -1 ;  /* 0xbf80000007077421 */ /* 0x000fc40000000000 */
[----:B------:R-:W-:Y:S02]  /*2fa70*/  FADD R6, R6, -1 ;  /* 0xbf80000006067421 */ /* 0x000fe40000000000 */
[CC--:B------:R-:W-:Y:S02]  /*2fa80*/  FFMA.FTZ R3, R7.reuse, R2.reuse, -0.16845393180847167969 ;  /* 0xbe2c7f3007037423 */ /* 0x0c0fe40000010002 */
[C---:B------:R-:W-:Y:S01]  /*2fa90*/  FFMA.FTZ R2, R6.reuse, R2, -0.16845393180847167969 ;  /* 0xbe2c7f3006027423 */ /* 0x040fe20000010002 */
[----:B------:R-:W-:Y:S01]  /*2faa0*/  STL.64 [R1+0xf20], R86 ;  /* 0x000f205601007387 */ /* 0x000fe20000100a00 */
[C---:B------:R-:W-:Y:S01]  /*2fab0*/  FFMA.FTZ R3, R7.reuse, R3, 0.1716887056827545166 ;  /* 0x3e2fcf2a07037423 */ /* 0x040fe20000010003 */
[----:B------:R-:W0:Y:S01]  /*2fac0*/  LDC R14, c[0x0][0x278] ;  /* 0x00009e00ff0e7b82 */ /* 0x000e220000000800 */
[----:B------:R-:W-:Y:S02]  /*2fad0*/  FFMA.FTZ R2, R6, R2, 0.1716887056827545166 ;  /* 0x3e2fcf2a06027423 */ /* 0x000fe40000010002 */
[----:B------:R-:W-:-:S02]  /*2fae0*/  FFMA.FTZ R3, R7, R3, -0.17900948226451873779 ;  /* 0xbe374e4307037423 */ /* 0x000fc40000010003 */
[C---:B------:R-:W-:Y:S02]  /*2faf0*/  FFMA.FTZ R2, R6.reuse, R2, -0.17900948226451873779 ;  /* 0xbe374e4306027423 */ /* 0x040fe40000010002 */
[C---:B------:R-:W-:Y:S01]  /*2fb00*/  FFMA.FTZ R3, R7.reuse, R3, 0.20512372255325317383 ;  /* 0x3e520bf407037423 */ /* 0x040fe20000010003 */
[----:B------:R-:W1:Y:S01]  /*2fb10*/  LDC R94, c[0x0][0x278] ;  /* 0x00009e00ff5e7b82 */ /* 0x000e620000000800 */
[C---:B------:R-:W-:Y:S02]  /*2fb20*/  FFMA.FTZ R2, R6.reuse, R2, 0.20512372255325317383 ;  /* 0x3e520bf406027423 */ /* 0x040fe40000010002 */
[C---:B------:R-:W-:Y:S02]  /*2fb30*/  FFMA.FTZ R3, R7.reuse, R3, -0.24046532809734344482 ;  /* 0xbe763c8b07037423 */ /* 0x040fe40000010003 */
[C---:B------:R-:W-:Y:S02]  /*2fb40*/  FFMA.FTZ R2, R6.reuse, R2, -0.24046532809734344482 ;  /* 0xbe763c8b06027423 */ /* 0x040fe40000010002 */
[----:B------:R-:W-:Y:S01]  /*2fb50*/  FFMA.FTZ R3, R7, R3, 0.28857114911079406738 ;  /* 0x3e93bf9907037423 */ /* 0x000fe20000010003 */
[----:B------:R-:W1:Y:S01]  /*2fb60*/  LDC R95, c[0x0][0x278] ;  /* 0x00009e00ff5f7b82 */ /* 0x000e620000000800 */
[----:B------:R-:W-:-:S02]  /*2fb70*/  FFMA.FTZ R2, R6, R2, 0.28857114911079406738 ;  /* 0x3e93bf9906027423 */ /* 0x000fc40000010002 */
[C---:B------:R-:W-:Y:S02]  /*2fb80*/  FFMA.FTZ R3, R7.reuse, R3, -0.36067417263984680176 ;  /* 0xbeb8aa4907037423 */ /* 0x040fe40000010003 */
[C---:B------:R-:W-:Y:S02]  /*2fb90*/  FFMA.FTZ R2, R6.reuse, R2, -0.36067417263984680176 ;  /* 0xbeb8aa4906027423 */ /* 0x040fe40000010002 */
[----:B------:R-:W-:Y:S01]  /*2fba0*/  FFMA.FTZ R3, R7, R3, 0.48089820146560668945 ;  /* 0x3ef6384a07037423 */ /* 0x000fe20000010003 */
[----:B-----5:R-:W-:Y:S01]  /*2fbb0*/  FADD R10, R93, R10 ;  /* 0x0000000a5d0a7221 */ /* 0x020fe20000000000 */
[C---:B------:R-:W-:Y:S01]  /*2fbc0*/  FFMA.FTZ R2, R6.reuse, R2, 0.48089820146560668945 ;  /* 0x3ef6384a06027423 */ /* 0x040fe20000010002 */
[----:B------:R-:W-:Y:S01]  /*2fbd0*/  ISETP.GE.U32.AND P5, PT, R237, 0x7f800000, PT ;  /* 0x7f800000ed00780c */ /* 0x000fe20003fa6070 */
[----:B------:R-:W-:Y:S01]  /*2fbe0*/  FFMA.FTZ R3, R7, R3, -0.72134751081466674805 ;  /* 0xbf38aa3b07037423 */ /* 0x000fe20000010003 */
[----:B----4-:R-:W-:Y:S01]  /*2fbf0*/  FADD R19, R223, R11 ;  /* 0x0000000bdf137221 */ /* 0x010fe20000000000 */
[C---:B------:R-:W-:Y:S01]  /*2fc00*/  FFMA.FTZ R2, R6.reuse, R2, -0.72134751081466674805 ;  /* 0xbf38aa3b06027423 */ /* 0x040fe20000010002 */
[----:B------:R-:W2:Y:S01]  /*2fc10*/  S2R R93, SR_CTAID.Y ;  /* 0x00000000005d7919 */ /* 0x000ea20000002600 */
[----:B------:R-:W-:Y:S01]  /*2fc20*/  FMUL R3, R7, R3 ;  /* 0x0000000307037220 */ /* 0x000fe20000400000 */
[----:B------:R-:W4:Y:S01]  /*2fc30*/  LDC R11, c[0x0][0x278] ;  /* 0x00009e00ff0b7b82 */ /* 0x000f220000000800 */
[----:B------:R-:W-:-:S02]  /*2fc40*/  FMUL R2, R6, R2 ;  /* 0x0000000206027220 */ /* 0x000fc40000400000 */
[C---:B------:R-:W-:Y:S02]  /*2fc50*/  FMUL R3, R7.reuse, R3 ;  /* 0x0000000307037220 */ /* 0x040fe40000400000 */
[C---:B------:R-:W-:Y:S02]  /*2fc60*/  FMUL R2, R6.reuse, R2 ;  /* 0x0000000206027220 */ /* 0x040fe40000400000 */
[----:B------:R-:W-:Y:S01]  /*2fc70*/  FFMA.FTZ R7, R7, 1.4426950216293334961, R3 ;  /* 0x3fb8aa3b07077823 */ /* 0x000fe20000010003 */
[----:B------:R-:W-:Y:S01]  /*2fc80*/  STL.64 [R1+0xf18], R84 ;  /* 0x000f185401007387 */ /* 0x000fe20000100a00 */
[----:B------:R-:W-:Y:S01]  /*2fc90*/  FFMA.FTZ R6, R6, 1.4426950216293334961, R2 ;  /* 0x3fb8aa3b06067823 */ /* 0x000fe20000010002 */
[----:B------:R-:W-:Y:S01]  /*2fca0*/  FMUL R8, R247, R221 ;  /* 0x000000ddf7087220 */ /* 0x000fe20000400000 */
[----:B---3--:R-:W-:Y:S01]  /*2fcb0*/  FADD R18, R92, R7 ;  /* 0x000000075c127221 */ /* 0x008fe20000000000 */
[----:B------:R-:W-:Y:S01]  /*2fcc0*/  STL.64 [R1+0xf10], R82 ;  /* 0x000f105201007387 */ /* 0x000fe20000100a00 */
[----:B------:R-:W-:Y:S01]  /*2fcd0*/  FADD R15, R249, R6 ;  /* 0x00000006f90f7221 */ /* 0x000fe20000000000 */
[----:B------:R-:W3:Y:S01]  /*2fce0*/  LDC.64 R2, c[0x0][0x228] ;  /* 0x00008a00ff027b82 */ /* 0x000ee20000000a00 */
[----:B------:R-:W5:Y:S01]  /*2fcf0*/  S2R R249, SR_TID.X ;  /* 0x0000000000f97919 */ /* 0x000f620000002100 */
[----:B------:R-:W5:Y:S06]  /*2fd00*/  S2R R92, SR_CTAID.X ;  /* 0x00000000005c7919 */ /* 0x000f6c0000002500 */
[----:B------:R-:W1:Y:S01]  /*2fd10*/  LDC R221, c[0x0][0x278] ;  /* 0x00009e00ffdd7b82 */ /* 0x000e620000000800 */
[----:B------:R-:W-:Y:S04]  /*2fd20*/  STL.64 [R1+0xf08], R80 ;  /* 0x000f085001007387 */ /* 0x000fe80000100a00 */
[----:B------:R-:W-:Y:S01]  /*2fd30*/  STL.64 [R1+0xf00], R78 ;  /* 0x000f004e01007387 */ /* 0x000fe20000100a00 */
[----:B------:R-:W-:Y:S01]  /*2fd40*/  @P1 MOV R7, 0x7f800000 ;  /* 0x7f80000000071802 */ /* 0x000fe20000000f00 */
[----:B--2---:R-:W-:-:S02]  /*2fd50*/  IMAD R4, R93, R4, RZ ;  /* 0x000000045d047224 */ /* 0x004fc400078e02ff */
[----:B------:R-:W-:Y:S01]  /*2fd60*/  FMUL R12, R247, R225 ;  /* 0x000000e1f70c7220 */ /* 0x000fe20000400000 */
[----:B------:R-:W-:Y:S01]  /*2fd70*/  STL.64 [R1+0xef8], R76 ;  /* 0x000ef84c01007387 */ /* 0x000fe20000100a00 */
[----:B------:R-:W-:Y:S01]  /*2fd80*/  @P2 MOV R6, 0x7f800000 ;  /* 0x7f80000000062802 */ /* 0x000fe20000000f00 */
[----:B------:R-:W-:Y:S01]  /*2fd90*/  @P1 FFMA.FTZ R19, R235, R7, +INF ;  /* 0x7f800000eb131423 */ /* 0x000fe20000010007 */
[----:B------:R-:W2:Y:S01]  /*2fda0*/  LDC R93, c[0x0][0x278] ;  /* 0x00009e00ff5d7b82 */ /* 0x000ea20000000800 */
[----:B------:R-:W-:Y:S04]  /*2fdb0*/  STL.64 [R1+0xef0], R74 ;  /* 0x000ef04a01007387 */ /* 0x000fe80000100a00 */
[----:B------:R-:W-:Y:S03]  /*2fdc0*/  STL.64 [R1+0xee8], R72 ;  /* 0x000ee84801007387 */ /* 0x000fe60000100a00 */
[----:B------:R-:W1:Y:S01]  /*2fdd0*/  LDC R225, c[0x0][0x278] ;  /* 0x00009e00ffe17b82 */ /* 0x000e620000000800 */
[----:B------:R-:W-:Y:S04]  /*2fde0*/  STL.64 [R1+0xee0], R70 ;  /* 0x000ee04601007387 */ /* 0x000fe80000100a00 */
[----:B------:R-:W-:Y:S03]  /*2fdf0*/  STL.64 [R1+0xed8], R68 ;  /* 0x000ed84401007387 */ /* 0x000fe60000100a00 */
[----:B------:R-:W1:Y:S01]  /*2fe00*/  LDC R239, c[0x0][0x278] ;  /* 0x00009e00ffef7b82 */ /* 0x000e620000000800 */
[----:B------:R-:W-:Y:S04]  /*2fe10*/  STL.64 [R1+0xed0], R66 ;  /* 0x000ed04201007387 */ /* 0x000fe80000100a00 */
[----:B------:R-:W-:Y:S01]  /*2fe20*/  STL.64 [R1+0xec8], R64 ;  /* 0x000ec84001007387 */ /* 0x000fe20000100a00 */
[----:B-----5:R-:W-:Y:S01]  /*2fe30*/  PRMT R92, R249, 0x6540, R92 ;  /* 0x00006540f95c7816 */ /* 0x020fe2000000005c */
[----:B------:R-:W-:Y:S01]  /*2fe40*/  @P2 FFMA.FTZ R10, R236, R6, +INF ;  /* 0x7f800000ec0a2423 */ /* 0x000fe20000010006 */
[----:B------:R-:W-:Y:S01]  /*2fe50*/  SHF.L.U32 R7, R4, 0x1, RZ ;  /* 0x0000000104077819 */ /* 0x000fe200000006ff */
[----:B------:R-:W-:Y:S01]  /*2fe60*/  STL.64 [R1+0xec0], R62 ;  /* 0x000ec03e01007387 */ /* 0x000fe20000100a00 */
[----:B------:R-:W-:Y:S01]  /*2fe70*/  FSETP.NEU.AND P1, PT, R232, RZ, PT ;  /* 0x000000ffe800720b */ /* 0x000fe20003f2d000 */
[----:B------:R-:W5:Y:S02]  /*2fe80*/  LDC R223, c[0x0][0x278] ;  /* 0x00009e00ffdf7b82 */ /* 0x000f640000000800 */
[----:B------:R-:W-:Y:S04]  /*2fe90*/  STL.64 [R1+0xeb8], R60 ;  /* 0x000eb83c01007387 */ /* 0x000fe80000100a00 */
[----:B------:R-:W-:Y:S01]  /*2fea0*/  STL.64 [R1+0xeb0], R58 ;  /* 0x000eb03a01007387 */ /* 0x000fe20000100a00 */
[----:B------:R-:W-:Y:S01]  /*2feb0*/  FMUL R16, R247, R229 ;  /* 0x000000e5f7107220 */ /* 0x000fe20000400000 */
[----:B------:R-:W-:Y:S01]  /*2fec0*/  IMAD R5, R92, R5, RZ ;  /* 0x000000055c057224 */ /* 0x000fe200078e02ff */
[----:B------:R-:W-:Y:S01]  /*2fed0*/  @P5 MOV R6, 0x7f800000 ;  /* 0x7f80000000065802 */ /* 0x000fe20000000f00 */
[----:B------:R-:W-:Y:S01]  /*2fee0*/  STL.64 [R1+0xea8], R56 ;  /* 0x000ea83801007387 */ /* 0x000fe20000100a00 */
[----:B------:R-:W0:Y:S03]  /*2fef0*/  LDC R92, c[0x0][0x278] ;  /* 0x00009e00ff5c7b82 */ /* 0x000e260000000800 */
[----:B------:R-:W-:Y:S04]  /*2ff00*/  STL.64 [R1+0xea0], R54 ;  /* 0x000ea03601007387 */ /* 0x000fe80000100a00 */
[----:B------:R-:W-:Y:S01]  /*2ff10*/  STL.64 [R1+0xe98], R52 ;  /* 0x000e983401007387 */ /* 0x000fe20000100a00 */
[----:B------:R-:W-:Y:S01]  /*2ff20*/  IMAD.HI R4, R4, 0x2, RZ ;  /* 0x0000000204047827 */ /* 0x000fe200078e02ff */
[C---:B------:R-:W-:Y:S01]  /*2ff30*/  FSETP.NEU.AND P2, PT, R237.reuse, RZ, PT ;  /* 0x000000ffed00720b */ /* 0x040fe20003f4d000 */
[----:B------:R-:W5:Y:S01]  /*2ff40*/  LDC R229, c[0x0][0x278] ;  /* 0x00009e00ffe57b82 */ /* 0x000f620000000800 */
[----:B------:R-:W-:Y:S04]  /*2ff50*/  STL.64 [R1+0xe90], R50 ;  /* 0x000e903201007387 */ /* 0x000fe80000100a00 */
[----:B------:R-:W-:Y:S01]  /*2ff60*/  STL.64 [R1+0xe88], R48 ;  /* 0x000e883001007387 */ /* 0x000fe20000100a00 */
[----:B------:R-:W-:Y:S01]  /*2ff70*/  @P5 FFMA.FTZ R18, R237, R6, +INF ;  /* 0x7f800000ed125423 */ /* 0x000fe20000010006 */
[----:B------:R-:W-:Y:S01]  /*2ff80*/  FSETP.NEU.AND P0, PT, R235, RZ, PT ;  /* 0x000000ffeb00720b */ /* 0x000fe20003f0d000 */
[----:B------:R-:W5:Y:S01]  /*2ff90*/  LDC R237, c[0x0][0x278] ;  /* 0x00009e00ffed7b82 */ /* 0x000f620000000800 */
[----:B------:R-:W-:Y:S04]  /*2ffa0*/  STL.64 [R1+0xe80], R46 ;  /* 0x000e802e01007387 */ /* 0x000fe80000100a00 */
[----:B------:R-:W-:Y:S01]  /*2ffb0*/  STL.64 [R1+0xe78], R44 ;  /* 0x000e782c01007387 */ /* 0x000fe20000100a00 */
[----:B------:R-:W-:-:S02]  /*2ffc0*/  @P4 MOV R6, 0x7f800000 ;  /* 0x7f80000000064802 */ /* 0x000fc40000000f00 */
[----:B------:R-:W-:Y:S01]  /*2ffd0*/  FSETP.NEU.AND P3, PT, R236, RZ, PT ;  /* 0x000000ffec00720b */ /* 0x000fe20003f6d000 */
[----:B------:R-:W-:Y:S01]  /*2ffe0*/  STL.64 [R1+0xe70], R42 ;  /* 0x000e702a01007387 */ /* 0x000fe20000100a00 */
[----:B------:R-:W5:Y:S03]  /*2fff0*/  LDC R235, c[0x0][0x278] ;  /* 0x00009e00ffeb7b82 */ /* 0x000f660000000800 */
[----:B------:R-:W-:Y:S04]  /*30000*/  STL.64 [R1+0xe68], R40 ;  /* 0x000e682801007387 */ /* 0x000fe80000100a00 */
[----:B------:R-:W-:Y:S01]  /*30010*/  STL.64 [R1+0xe60], R38 ;  /* 0x000e602601007387 */ /* 0x000fe20000100a00 */
[----:B------:R-:W-:Y:S01]  /*30020*/  @P4 FFMA.FTZ R15, R232, R6, +INF ;  /* 0x7f800000e80f4423 */ /* 0x000fe20000010006 */
[----:B------:R-:W5:Y:S02]  /*30030*/  LDC R236, c[0x0][0x278] ;  /* 0x00009e00ffec7b82 */ /* 0x000f640000000800 */
[----:B------:R-:W-:Y:S04]  /*30040*/  STL.64 [R1+0xe58], R36 ;  /* 0x000e582401007387 */ /* 0x000fe80000100a00 */
[----:B------:R-:W-:Y:S02]  /*30050*/  STL.64 [R1+0xe50], R34 ;  /* 0x000e502201007387 */ /* 0x000fe40000100a00 */
[----:B------:R-:W2:Y:S02]  /*30060*/  LDC R6, c[0x0][0x278] ;  /* 0x00009e00ff067b82 */ /* 0x000ea40000000800 */
[----:B------:R-:W-:Y:S04]  /*30070*/  STL.64 [R1+0xe48], R32 ;  /* 0x000e482001007387 */ /* 0x000fe80000100a00 */
[----:B------:R-:W-:Y:S02]  /*30080*/  STL.64 [R1+0xe40], R30 ;  /* 0x000e401e01007387 */ /* 0x000fe40000100a00 */
[----:B------:R-:W5:Y:S02]  /*30090*/  LDC R232, c[0x0][0x278] ;  /* 0x00009e00ffe87b82 */ /* 0x000f640000000800 */
[----:B------:R-:W-:Y:S04]  /*300a0*/  STL.64 [R1+0xe38], R26 ;  /* 0x000e381a01007387 */ /* 0x000fe80000100a00 */
[----:B------:R-:W-:Y:S02]  /*300b0*/  STL.64 [R1+0xe30], R22 ;  /* 0x000e301601007387 */ /* 0x000fe40000100a00 */
[----:B------:R-:W5:Y:S02]  /*300c0*/  LDC R240, c[0x0][0x278] ;  /* 0x00009e00fff07b82 */ /* 0x000f640000000800 */
[----:B------:R-:W-:Y:S04]  /*300d0*/  STL.64 [R1+0xe28], R28 ;  /* 0x000e281c01007387 */ /* 0x000fe80000100a00 */
[----:B------:R-:W-:Y:S02]  /*300e0*/  STL.64 [R1+0xe20], R244 ;  /* 0x000e20f401007387 */ /* 0x000fe40000100a00 */
[----:B------:R-:W5:Y:S02]  /*300f0*/  LDC R238, c[0x0][0x278] ;  /* 0x00009e00ffee7b82 */ /* 0x000f640000000800 */
[----:B------:R-:W-:Y:S04]  /*30100*/  STL [R1+0x964], R19 ;  /* 0x0009641301007387 */ /* 0x000fe80000100800 */
[----:B------:R4:W-:Y:S02]  /*30110*/  STL [R1+0x960], R10 ;  /* 0x0009600a01007387 */ /* 0x0009e40000100800 */
[----:B------:R-:W5:Y:S01]  /*30120*/  LDC R242, c[0x0][0x278] ;  /* 0x00009e00fff27b82 */ /* 0x000f620000000800 */
[----:B----4-:R-:W-:-:S07]  /*30130*/  SHF.L.U32 R10, R5, 0x1, RZ ;  /* 0x00000001050a7819 */ /* 0x010fce00000006ff */
[----:B------:R-:W4:Y:S01]  /*30140*/  LDC R19, c[0x0][0x278] ;  /* 0x00009e00ff137b82 */ /* 0x000f220000000800 */
[----:B---3--:R-:W-:-:S07]  /*30150*/  IADD3 R2, P5, P6, R10, R2, R7 ;  /* 0x000000020a027210 */ /* 0x008fce0007ebe007 */
[----:B------:R-:W3:Y:S01]  /*30160*/  LDC R10, c[0x0][0x278] ;  /* 0x00009e00ff0a7b82 */ /* 0x000ee20000000800 */
[----:B------:R-:W-:-:S07]  /*30170*/  IMAD.HI R5, R5, 0x2, RZ ;  /* 0x0000000205057827 */ /* 0x000fce00078e02ff */
[----:B------:R-:W1:Y:S01]  /*30180*/  LDC R7, c[0x0][0x278] ;  /* 0x00009e00ff077b82 */ /* 0x000e620000000800 */
[----:B------:R-:W-:Y:S02]  /*30190*/  IADD3.X R3, R5, R3, R4, P5, P6 ;  /* 0x0000000305037210 */ /* 0x000fe40002fec404 */
[----:B0-----:R-:W-:-:S05]  /*301a0*/  SHF.L.U32 R4, R92, 0x1, RZ ;  /* 0x000000015c047819 */ /* 0x001fca00000006ff */
[----:B------:R-:W0:Y:S01]  /*301b0*/  LDC R5, c[0x0][0x278] ;  /* 0x00009e00ff057b82 */ /* 0x000e220000000800 */
[-C--:B------:R-:W-:Y:S02]  /*301c0*/  LEA RZ, P6, R11, R2.reuse, 0x8 ;  /* 0x000000020bff7211 */ /* 0x080fe400078c40ff */
[-C--:B------:R-:W-:Y:S02]  /*301d0*/  LEA RZ, P5, R14, R2.reuse, 0x9 ;  /* 0x000000020eff7211 */ /* 0x080fe400078a48ff */
[----:B------:R-:W-:-:S03]  /*301e0*/  IADD3 R68, P4, R4, R2, RZ ;  /* 0x0000000204447210 */ /* 0x000fc60007f9e0ff */
[----:B------:R-:W5:Y:S01]  /*301f0*/  LDC R11, c[0x0][0x278] ;  /* 0x00009e00ff0b7b82 */ /* 0x000f620000000800 */
[----:B---3--:R-:W-:Y:S01]  /*30200*/  LEA.HI.X.SX32 R69, R10, R3, 0x1, P4 ;  /* 0x000000030a457211 */ /* 0x008fe200020f0eff */
[----:B------:R3:W-:Y:S06]  /*30210*/  STL [R1+0x95c], R18 ;  /* 0x00095c1201007387 */ /* 0x0007ec0000100800 */
[----:B------:R-:W4:Y:S01]  /*30220*/  LDC R14, c[0x0][0x278] ;  /* 0x00009e00ff0e7b82 */ /* 0x000f220000000800 */
[----:B------:R2:W-:Y:S04]  /*30230*/  STL [R1+0x958], R15 ;  /* 0x0009580f01007387 */ /* 0x0005e80000100800 */
[----:B------:R1:W-:Y:S03]  /*30240*/  STL.64 [R1+0x450], R68 ;  /* 0x0004504401007387 */ /* 0x0003e60000100a00 */
[----:B---3--:R-:W3:Y:S01]  /*30250*/  LDC R18, c[0x0][0x278] ;  /* 0x00009e00ff127b82 */ /* 0x008ee20000000800 */
[----:B0-----:R-:W-:-:S07]  /*30260*/  SHF.L.U32 R5, R5, 0x2, RZ ;  /* 0x0000000205057819 */ /* 0x001fce00000006ff */
[----:B--2---:R-:W0:Y:S01]  /*30270*/  LDC R15, c[0x0][0x278] ;  /* 0x00009e00ff0f7b82 */ /* 0x004e220000000800 */
[----:B-1----:R-:W-:-:S04]  /*30280*/  LEA R68, P4, R7, R2, 0x2 ;  /* 0x0000000207447211 */ /* 0x002fc800078810ff */
[-C--:B------:R-:W-:Y:S02]  /*30290*/  LEA.HI.X.SX32 R69, R4, R3.reuse, 0x1, P4 ;  /* 0x0000000304457211 */ /* 0x080fe400020f0eff */
[----:B------:R-:W-:Y:S01]  /*302a0*/  LEA R6, P4, R6, R2, 0x3 ;  /* 0x0000000206067211 */ /* 0x000fe200078818ff */
[----:B------:R-:W1:Y:S03]  /*302b0*/  LDC R92, c[0x0][0x278] ;  /* 0x00009e00ff5c7b82 */ /* 0x000e660000000800 */
[----:B------:R-:W-:Y:S01]  /*302c0*/  LEA.HI.X.SX32 R7, R5, R3, 0x1, P4 ;  /* 0x0000000305077211 */ /* 0x000fe200020f0eff */
[----:B------:R-:W-:Y:S01]  /*302d0*/  STL.64 [R1+0x448], R68 ;  /* 0x0004484401007387 */ /* 0x000fe20000100a00 */
[----:B-----5:R-:W-:-:S03]  /*302e0*/  SHF.L.U32 R4, R11, 0x3, RZ ;  /* 0x000000030b047819 */ /* 0x020fc600000006ff */
[----:B------:R4:W-:Y:S01]  /*302f0*/  STL.64 [R1+0x438], R6 ;  /* 0x0004380601007387 */ /* 0x0009e20000100a00 */
[----:B------:R-:W2:Y:S08]  /*30300*/  LDC R248, c[0x0][0x278] ;  /* 0x00009e00fff87b82 */ /* 0x000eb00000000800 */
[----:B------:R-:W5:Y:S01]  /*30310*/  LDC R169, c[0x0][0x278] ;  /* 0x00009e00ffa97b82 */ /* 0x000f620000000800 */
[----:B----4-:R-:W-:-:S04]  /*30320*/  LEA R6, P4, R14, R2, 0x4 ;  /* 0x000000020e067211 */ /* 0x010fc800078820ff */
[----:B------:R-:W-:-:S03]  /*30330*/  LEA.HI.X.SX32 R7, R4, R3, 0x1, P4 ;  /* 0x0000000304077211 */ /* 0x000fc600020f0eff */
[----:B------:R-:W4:Y:S01]  /*30340*/  LDC R14, c[0x0][0x278] ;  /* 0x00009e00ff0e7b82 */ /* 0x000f220000000800 */
[----:B0-----:R-:W-:Y:S01]  /*30350*/  SHF.L.U32 R5, R15, 0x4, RZ ;  /* 0x000000040f057819 */ /* 0x001fe200000006ff */
[----:B------:R3:W-:Y:S01]  /*30360*/  STL.64 [R1+0x418], R6 ;  /* 0x0004180601007387 */ /* 0x0007e20000100a00 */
[----:B------:R-:W-:-:S05]  /*30370*/  SHF.L.U32 R4, R19, 0x5, RZ ;  /* 0x0000000513047819 */ /* 0x000fca00000006ff */
[----:B------:R-:W0:Y:S01]  /*30380*/  LDC R249, c[0x0][0x278] ;  /* 0x00009e00fff97b82 */ /* 0x000e220000000800 */
[----:B---3--:R-:W-:-:S07]  /*30390*/  LEA R6, P4, R18, R2, 0x5 ;  /* 0x0000000212067211 */ /* 0x008fce00078828ff */
[----:B------:R-:W3:Y:S01]  /*303a0*/  LDC R165, c[0x0][0x278] ;  /* 0x00009e00ffa57b82 */ /* 0x000ee20000000800 */
[----:B------:R-:W-:Y:S02]  /*303b0*/  LEA.HI.X.SX32 R7, R5, R3, 0x1, P4 ;  /* 0x0000000305077211 */ /* 0x000fe400020f0eff */
[----:B------:R-:W-:-:S03]  /*303c0*/  LEA R10, P4, R93, R2, 0x6 ;  /* 0x000000025d0a7211 */ /* 0x000fc600078830ff */
[----:B------:R2:W-:Y:S01]  /*303d0*/  STL.64 [R1+0x3d8], R6 ;  /* 0x0003d80601007387 */ /* 0x0005e20000100a00 */
[-C--:B------:R-:W-:Y:S01]  /*303e0*/  LEA.HI.X.SX32 R11, R4, R3.reuse, 0x1, P4 ;  /* 0x00000003040b7211 */ /* 0x080fe200020f0eff */
[----:B-1----:R-:W-:Y:S01]  /*303f0*/  IMAD R5, R92, 0x202, RZ ;  /* 0x000002025c057824 */ /* 0x002fe200078e02ff */
[----:B------:R-:W-:Y:S01]  /*30400*/  LEA R18, P4, R221, R2, 0x7 ;  /* 0x00000002dd127211 */ /* 0x000fe200078838ff */
[----:B------:R-:W-:Y:S01]  /*30410*/  IMAD R4, R227, 0x204, RZ ;  /* 0x00000204e3047824 */ /* 0x000fe200078e02ff */
[----:B------:R-:W1:Y:S01]  /*30420*/  LDC R92, c[0x0][0x278] ;  /* 0x00009e00ff5c7b82 */ /* 0x000e620000000800 */
[----:B--2---:R-:W-:Y:S01]  /*30430*/  SHF.L.U32 R7, R94, 0x6, RZ ;  /* 0x000000065e077819 */ /* 0x004fe200000006ff */
[----:B------:R-:W-:Y:S01]  /*30440*/  IMAD R15, R240, 0x208, RZ ;  /* 0x00000208f00f7824 */ /* 0x000fe200078e02ff */
[----:B------:R-:W-:Y:S01]  /*30450*/  SHF.L.U32 R6, R95, 0x7, RZ ;  /* 0x000000075f067819 */ /* 0x000fe200000006ff */
[----:B------:R2:W-:Y:S01]  /*30460*/  STL.64 [R1+0x358], R10 ;  /* 0x0003580a01007387 */ /* 0x0005e20000100a00 */
[----:B------:R-:W-:-:S03]  /*30470*/  LEA.HI.X.SX32 R19, R7, R3, 0x1, P4 ;  /* 0x0000000307137211 */ /* 0x000fc600020f0eff */
[----:B------:R-:W5:Y:S01]  /*30480*/  LDC R221, c[0x0][0x278] ;  /* 0x00009e00ffdd7b82 */ /* 0x000f620000000800 */
[----:B------:R-:W-:Y:S01]  /*30490*/  LEA.HI.X.SX32 R7, R6, R3, 0x1, P6 ;  /* 0x0000000306077211 */ /* 0x000fe200030f0eff */
[----:B------:R4:W-:Y:S01]  /*304a0*/  STL.64 [R1+0x258], R18 ;  /* 0x0002581201007387 */ /* 0x0009e20000100a00 */
[-C--:B------:R-:W-:Y:S01]  /*304b0*/  IADD3 RZ, P6, R4, R2.reuse, RZ ;  /* 0x0000000204ff7210 */ /* 0x080fe20007fde0ff */
[----:B------:R-:W-:Y:S01]  /*304c0*/  IMAD R4, R239, 0x102, RZ ;  /* 0x00000102ef047824 */ /* 0x000fe200078e02ff */
[----:B------:R-:W-:Y:S01]  /*304d0*/  IADD3 RZ, P4, R5, R2, RZ ;  /* 0x0000000205ff7210 */ /* 0x000fe20007f9e0ff */
[----:B------:R0:W-:Y:S02]  /*304e0*/  STL [R1+0x8dc], R7 ;  /* 0x0008dc0701007387 */ /* 0x0001e40000100800 */
[----:B------:R-:W3:Y:S01]  /*304f0*/  LDC R93, c[0x0][0x278] ;  /* 0x00009e00ff5d7b82 */ /* 0x000ee20000000800 */
[----:B--2---:R-:W-:-:S07]  /*30500*/  SHF.L.U32 R10, R225, 0x8, RZ ;  /* 0x00000008e10a7819 */ /* 0x004fce00000006ff */
[----:B----4-:R-:W2:Y:S01]  /*30510*/  LDC R19, c[0x0][0x278] ;  /* 0x00009e00ff137b82 */ /* 0x010ea20000000800 */
[----:B0-----:R-:W-:Y:S01]  /*30520*/  LEA R7, R231, R231, 0x8 ;  /* 0x000000e7e7077211 */ /* 0x001fe200078e40ff */
[----:B------:R-:W-:Y:S01]  /*30530*/  IMAD R6, R232, 0x82, RZ ;  /* 0x00000082e8067824 */ /* 0x000fe200078e02ff */
[-C--:B------:R-:W-:Y:S02]  /*30540*/  LEA.HI.X.SX32 R5, R10, R3.reuse, 0x1, P5 ;  /* 0x000000030a057211 */ /* 0x080fe400028f0eff */
[----:B------:R-:W-:Y:S02]  /*30550*/  LEA.HI.X.SX32 R75, R7, R3, 0x1, P4 ;  /* 0x00000003074b7211 */ /* 0x000fe400020f0eff */
[----:B------:R-:W-:Y:S01]  /*30560*/  LEA R10, R237, R237, 0x7 ;  /* 0x000000eded0a7211 */ /* 0x000fe200078e38ff */
[----:B------:R-:W-:Y:S01]  /*30570*/  IMAD R11, R223, 0x206, RZ ;  /* 0x00000206df0b7824 */ /* 0x000fe200078e02ff */
[----:B------:R-:W-:Y:S01]  /*30580*/  IADD3 R68, P4, R4, R2, RZ ;  /* 0x0000000204447210 */ /* 0x000fe20007f9e0ff */
[----:B------:R-:W0:Y:S01]  /*30590*/  LDC R225, c[0x0][0x278] ;  /* 0x00009e00ffe17b82 */ /* 0x000e220000000800 */
[----:B------:R-:W-:Y:S01]  /*305a0*/  LEA R18, R229, R229, 0x6 ;  /* 0x000000e5e5127211 */ /* 0x000fe200078e30ff */
[----:B------:R4:W-:Y:S01]  /*305b0*/  STL [R1+0x544], R5 ;  /* 0x0005440501007387 */ /* 0x0009e20000100800 */
[----:B------:R-:W-:-:S02]  /*305c0*/  LEA.HI.X.SX32 R69, R10, R3, 0x1, P4 ;  /* 0x000000030a457211 */ /* 0x000fc400020f0eff */
[-C--:B------:R-:W-:Y:S01]  /*305d0*/  IADD3 R74, P4, R6, R2.reuse, RZ ;  /* 0x00000002064a7210 */ /* 0x080fe20007f9e0ff */
[----:B------:R1:W-:Y:S01]  /*305e0*/  STL [R1+0x53c], R75 ;  /* 0x00053c4b01007387 */ /* 0x0003e20000100800 */
[-C--:B------:R-:W-:Y:S01]  /*305f0*/  IADD3 RZ, P5, R11, R2.reuse, RZ ;  /* 0x000000020bff7210 */ /* 0x080fe20007fbe0ff */
[----:B------:R-:W3:Y:S01]  /*30600*/  LDC R223, c[0x0][0x278] ;  /* 0x00009e00ffdf7b82 */ /* 0x000ee20000000800 */
[----:B------:R-:W-:Y:S02]  /*30610*/  IMAD R11, R236, 0x103, RZ ;  /* 0x00000103ec0b7824 */ /* 0x000fe400078e02ff */
[----:B----4-:R-:W-:Y:S02]  /*30620*/  IMAD R5, R14, 0x104, RZ ;  /* 0x000001040e057824 */ /* 0x010fe400078e02ff */
[----:B------:R-:W-:Y:S01]  /*30630*/  IMAD R14, R235, 0x20a, RZ ;  /* 0x0000020aeb0e7824 */ /* 0x000fe200078e02ff */
[-C--:B------:R-:W-:Y:S01]  /*30640*/  LEA.HI.X.SX32 R77, R4, R3.reuse, 0x1, P6 ;  /* 0x00000003044d7211 */ /* 0x080fe200030f0eff */
[----:B------:R4:W-:Y:S01]  /*30650*/  STL.64 [R1+0x8d0], R68 ;  /* 0x0008d04401007387 */ /* 0x0009e20000100a00 */
[----:B-1----:R-:W-:Y:S01]  /*30660*/  LEA.HI.X.SX32 R75, R18, R3, 0x1, P4 ;  /* 0x00000003124b7211 */ /* 0x002fe200020f0eff */
[----:B------:R-:W1:Y:S01]  /*30670*/  LDC R94, c[0x0][0x278] ;  /* 0x00009e00ff5e7b82 */ /* 0x000e620000000800 */
[----:B------:R-:W-:-:S02]  /*30680*/  IADD3 RZ, P4, R14, R2, RZ ;  /* 0x000000020eff7210 */ /* 0x000fc40007f9e0ff */
[----:B------:R-:W-:-:S05]  /*30690*/  LEA.HI.X.SX32 R11, R11, R3, 0x1, P5 ;  /* 0x000000030b0b7211 */ /* 0x000fca00028f0eff */
[----:B------:R-:W1:Y:S01]  /*306a0*/  LDC R18, c[0x0][0x278] ;  /* 0x00009e00ff127b82 */ /* 0x000e620000000800 */
[-C--:B----4-:R-:W-:Y:S02]  /*306b0*/  IADD3 R68, P6, R5, R2.reuse, RZ ;  /* 0x0000000205447210 */ /* 0x090fe40007fde0ff */
[----:B------:R-:W-:Y:S02]  /*306c0*/  IADD3 RZ, P5, R15, R2, RZ ;  /* 0x000000020fff7210 */ /* 0x000fe40007fbe0ff */
[----:B------:R-:W-:-:S03]  /*306d0*/  LEA.HI.X.SX32 R69, R6, R3, 0x1, P6 ;  /* 0x0000000306457211 */ /* 0x000fc600030f0eff */
[----:B------:R-:W4:Y:S01]  /*306e0*/  LDC R14, c[0x0][0x278] ;  /* 0x00009e00ff0e7b82 */ /* 0x000f220000000800 */
[----:B--2---:R-:W-:-:S07]  /*306f0*/  IMAD R6, R19, 0x105, RZ ;  /* 0x0000010513067824 */ /* 0x004fce00078e02ff */
[----:B------:R-:W2:Y:S01]  /*30700*/  LDC R15, c[0x0][0x278] ;  /* 0x00009e00ff0f7b82 */ /* 0x000ea20000000800 */
[----:B------:R-:W-:-:S07]  /*30710*/  IMAD R7, R238, 0x20c, RZ ;  /* 0x0000020cee077824 */ /* 0x000fce00078e02ff */
[----:B------:R-:W2:Y:S01]  /*30720*/  LDC R19, c[0x0][0x278] ;  /* 0x00009e00ff137b82 */ /* 0x000ea20000000800 */
[----:B------:R-:W-:Y:S01]  /*30730*/  IMAD R4, R92, 0x106, RZ ;  /* 0x000001065c047824 */ /* 0x000fe200078e02ff */
[----:B------:R-:W-:Y:S01]  /*30740*/  STL [R1+0x534], R77 ;  /* 0x0005344d01007387 */ /* 0x000fe20000100800 */
[----:B------:R-:W-:-:S03]  /*30750*/  IADD3 RZ, P6, R7, R2, RZ ;  /* 0x0000000207ff7210 */ /* 0x000fc60007fde0ff */
[----:B------:R5:W-:Y:S01]  /*30760*/  STL [R1+0x52c], R11 ;  /* 0x00052c0b01007387 */ /* 0x000be20000100800 */
[----:B------:R-:W-:Y:S01]  /*30770*/  LEA.HI.X.SX32 R73, R5, R3, 0x1, P5 ;  /* 0x0000000305497211 */ /* 0x000fe200028f0eff */
[----:B------:R-:W2:Y:S02]  /*30780*/  LDC R92, c[0x0][0x278] ;  /* 0x00009e00ff5c7b82 */ /* 0x000ea40000000800 */
[----:B------:R-:W-:Y:S01]  /*30790*/  STL.64 [R1+0x250], R74 ;  /* 0x0002504a01007387 */ /* 0x000fe20000100a00 */
[----:B0-----:R-:W-:-:S03]  /*307a0*/  IMAD R7, R225, 0x210, RZ ;  /* 0x00000210e1077824 */ /* 0x001fc600078e02ff */
[----:B------:R0:W-:Y:S02]  /*307b0*/  STL.64 [R1+0x8c8], R68 ;  /* 0x0008c84401007387 */ /* 0x0001e40000100a00 */
[----:B------:R-:W2:Y:S01]  /*307c0*/  LDC R95, c[0x0][0x278] ;  /* 0x00009e00ff5f7b82 */ /* 0x000ea20000000800 */
[----:B-----5:R-:W-:Y:S01]  /*307d0*/  IMAD R11, R221, 0x83, RZ ;  /* 0x00000083dd0b7824 */ /* 0x020fe200078e02ff */
[----:B------:R-:W-:Y:S01]  /*307e0*/  LEA.HI.X.SX32 R71, R6, R3, 0x1, P4 ;  /* 0x0000000306477211 */ /* 0x000fe200020f0eff */
[----:B---3--:R-:W-:-:S05]  /*307f0*/  IMAD R10, R223, 0x20e, RZ ;  /* 0x0000020edf0a7824 */ /* 0x008fca00078e02ff */
[----:B------:R-:W3:Y:S01]  /*30800*/  LDC R221, c[0x0][0x278] ;  /* 0x00009e00ffdd7b82 */ /* 0x000ee20000000800 */
[----:B0-----:R-:W-:-:S04]  /*30810*/  IADD3 R68, P5, R4, R2, RZ ;  /* 0x0000000204447210 */ /* 0x001fc80007fbe0ff */
[----:B------:R-:W-:-:S03]  /*30820*/  LEA.HI.X.SX32 R69, R11, R3, 0x1, P5 ;  /* 0x000000030b457211 */ /* 0x000fc600028f0eff */
[----:B------:R-:W0:Y:S01]  /*30830*/  LDC R225, c[0x0][0x278] ;  /* 0x00009e00ffe17b82 */ /* 0x000e220000000800 */
[-C--:B------:R-:W-:Y:S01]  /*30840*/  IADD3 RZ, P5, R7, R2.reuse, RZ ;  /* 0x0000000207ff7210 */ /* 0x080fe20007fbe0ff */
[----:B-1----:R-:W-:Y:S01]  /*30850*/  IMAD R7, R18, 0x42, RZ ;  /* 0x0000004212077824 */ /* 0x002fe200078e02ff */
[----:B------:R-:W-:Y:S01]  /*30860*/  STL [R1+0x524], R73 ;  /* 0x0005244901007387 */ /* 0x000fe20000100800 */
[----:B------:R-:W-:Y:S01]  /*30870*/  IADD3 RZ, P4, R10, R2, RZ ;  /* 0x000000020aff7210 */ /* 0x000fe20007f9e0ff */
[----:B----4-:R-:W-:Y:S01]  /*30880*/  IMAD R10, R14, 0x107, RZ ;  /* 0x000001070e0a7824 */ /* 0x010fe200078e02ff */
[----:B------:R-:W-:Y:S01]  /*30890*/  LEA.HI.X.SX32 R45, R4, R3, 0x1, P6 ;  /* 0x00000003042d7211 */ /* 0x000fe200030f0eff */
[----:B------:R-:W-:Y:S01]  /*308a0*/  STL [R1+0x51c], R71 ;  /* 0x00051c4701007387 */ /* 0x000fe20000100800 */
[----:B------:R-:W1:Y:S01]  /*308b0*/  LDC R223, c[0x0][0x278] ;  /* 0x00009e00ffdf7b82 */ /* 0x000e620000000800 */
[----:B------:R-:W-:Y:S01]  /*308c0*/  IMAD R6, R93, 0x84, RZ ;  /* 0x000000845d067824 */ /* 0x000fe200078e02ff */
[----:B--2---:R-:W-:Y:S01]  /*308d0*/  LEA R11, R15, R15, 0x5 ;  /* 0x0000000f0f0b7211 */ /* 0x004fe200078e28ff */
[----:B------:R2:W-:Y:S01]  /*308e0*/  STL.64 [R1+0x8c0], R68 ;  /* 0x0008c04401007387 */ /* 0x0005e20000100a00 */
[----:B------:R-:W-:-:S04]  /*308f0*/  IMAD R5, R94, 0x108, RZ ;  /* 0x000001085e057824 */ /* 0x000fc800078e02ff */
[----:B------:R-:W4:Y:S01]  /*30900*/  LDC R231, c[0x0][0x278] ;  /* 0x00009e00ffe77b82 */ /* 0x000f220000000800 */
[----:B------:R-:W-:Y:S01]  /*30910*/  IMAD R14, R19, 0x214, RZ ;  /* 0x00000214130e7824 */ /* 0x000fe200078e02ff */
[----:B------:R-:W-:Y:S02]  /*30920*/  LEA.HI.X.SX32 R19, R10, R3, 0x1, P4 ;  /* 0x000000030a137211 */ /* 0x000fe400020f0eff */
[----:B--2---:R-:W-:-:S04]  /*30930*/  IADD3 R68, P6, R7, R2, RZ ;  /* 0x0000000207447210 */ /* 0x004fc80007fde0ff */
[----:B------:R-:W2:Y:S01]  /*30940*/  LDC R229, c[0x0][0x278] ;  /* 0x00009e00ffe57b82 */ /* 0x000ea20000000800 */
[-C--:B------:R-:W-:Y:S02]  /*30950*/  IADD3 R44, P4, R6, R2.reuse, RZ ;  /* 0x00000002062c7210 */ /* 0x080fe40007f9e0ff */
[----:B------:R-:W-:Y:S02]  /*30960*/  LEA.HI.X.SX32 R69, R11, R3, 0x1, P6 ;  /* 0x000000030b457211 */ /* 0x000fe400030f0eff */
[----:B------:R-:W-:-:S03]  /*30970*/  IADD3 R18, P6, R5, R2, RZ ;  /* 0x0000000205127210 */ /* 0x000fc60007fde0ff */
[----:B------:R-:W5:Y:S01]  /*30980*/  LDC R236, c[0x0][0x278] ;  /* 0x00009e00ffec7b82 */ /* 0x000f620000000800 */
[----:B------:R3:W-:Y:S01]  /*30990*/  STL [R1+0x514], R45 ;  /* 0x0005142d01007387 */ /* 0x0007e20000100800 */
[----:B------:R-:W-:-:S03]  /*309a0*/  IMAD R4, R92, 0x216, RZ ;  /* 0x000002165c047824 */ /* 0x000fc600078e02ff */
[----:B------:R0:W-:Y:S03]  /*309b0*/  STL [R1+0x50c], R19 ;  /* 0x00050c1301007387 */ /* 0x0001e60000100800 */
[----:B------:R-:W5:Y:S01]  /*309c0*/  LDC R227, c[0x0][0x278] ;  /* 0x00009e00ffe37b82 */ /* 0x000f620000000800 */
[-C--:B---3--:R-:W-:Y:S02]  /*309d0*/  LEA.HI.X.SX32 R45, R7, R3.reuse, 0x1, P4 ;  /* 0x00000003072d7211 */ /* 0x088fe400020f0eff */
[-C--:B------:R-:W-:Y:S02]  /*309e0*/  LEA.HI.X.SX32 R7, R5, R3.reuse, 0x1, P5 ;  /* 0x0000000305077211 */ /* 0x080fe400028f0eff */
[----:B0-----:R-:W-:-:S03]  /*309f0*/  LEA.HI.X.SX32 R19, R6, R3, 0x1, P6 ;  /* 0x0000000306137211 */ /* 0x001fc600030f0eff */
[----:B------:R-:W0:Y:S01]  /*30a00*/  LDC R235, c[0x0][0x278] ;  /* 0x00009e00ffeb7b82 */ /* 0x000e220000000800 */
[----:B------:R-:W-:Y:S01]  /*30a10*/  IMAD R15, R95, 0x212, RZ ;  /* 0x000002125f0f7824 */ /* 0x000fe200078e02ff */
[----:B------:R-:W-:Y:S01]  /*30a20*/  STL.64 [R1+0x350], R68 ;  /* 0x0003504401007387 */ /* 0x000fe20000100a00 */
[----:B------:R-:W-:-:S03]  /*30a30*/  IADD3 RZ, P5, R4, R2, RZ ;  /* 0x0000000204ff7210 */ /* 0x000fc60007fbe0ff */
[----:B------:R-:W-:Y:S02]  /*30a40*/  STL.64 [R1+0x248], R44 ;  /* 0x0002482c01007387 */ /* 0x000fe40000100a00 */
[----:B------:R-:W3:Y:S02]  /*30a50*/  LDC R232, c[0x0][0x278] ;  /* 0x00009e00ffe87b82 */ /* 0x000ee40000000800 */
[----:B------:R-:W-:Y:S01]  /*30a60*/  STL.64 [R1+0x8b8], R18 ;  /* 0x0008b81201007387 */ /* 0x000fe20000100a00 */
[----:B------:R-:W-:Y:S01]  /*30a70*/  IADD3 RZ, P4, R15, R2, RZ ;  /* 0x000000020fff7210 */ /* 0x000fe20007f9e0ff */
[----:B------:R-:W-:Y:S02]  /*30a80*/  IMAD R4, R225, 0x10a, RZ ;  /* 0x0000010ae1047824 */ /* 0x000fe400078e02ff */
[----:B------:R2:W-:Y:S01]  /*30a90*/  STL [R1+0x504], R7 ;  /* 0x0005040701007387 */ /* 0x0005e20000100800 */
[----:B-1----:R-:W-:Y:S01]  /*30aa0*/  IMAD R10, R223, 0x85, RZ ;  /* 0x00000085df0a7824 */ /* 0x002fe200078e02ff */
[----:B------:R-:W1:Y:S01]  /*30ab0*/  LDC R238, c[0x0][0x278] ;  /* 0x00009e00ffee7b82 */ /* 0x000e620000000800 */
[----:B----4-:R-:W-:-:S02]  /*30ac0*/  IMAD R6, R231, 0x86, RZ ;  /* 0x00000086e7067824 */ /* 0x010fc400078e02ff */
[----:B--2---:R-:W-:Y:S01]  /*30ad0*/  IMAD R7, R221, 0x109, RZ ;  /* 0x00000109dd077824 */ /* 0x004fe200078e02ff */
[----:B------:R-:W-:-:S04]  /*30ae0*/  IADD3 RZ, P6, R14, R2, RZ ;  /* 0x000000020eff7210 */ /* 0x000fc80007fde0ff */
[----:B------:R-:W2:Y:S01]  /*30af0*/  LDC R95, c[0x0][0x278] ;  /* 0x00009e00ff5f7b82 */ /* 0x000ea20000000800 */
[----:B------:R-:W-:Y:S02]  /*30b00*/  LEA.HI.X.SX32 R65, R7, R3, 0x1, P4 ;  /* 0x0000000307417211 */ /* 0x000fe400020f0eff */
[----:B------:R-:W-:Y:S01]  /*30b10*/  IADD3 R44, P4, R4, R2, RZ ;  /* 0x00000002042c7210 */ /* 0x000fe20007f9e0ff */
[----:B------:R-:W-:-:S04]  /*30b20*/  IMAD R18, R229, 0x43, RZ ;  /* 0x00000043e5127824 */ /* 0x000fc800078e02ff */
[----:B------:R-:W4:Y:S01]  /*30b30*/  LDC R239, c[0x0][0x278] ;  /* 0x00009e00ffef7b82 */ /* 0x000f220000000800 */
[----:B------:R-:W-:Y:S01]  /*30b40*/  LEA.HI.X.SX32 R45, R10, R3, 0x1, P4 ;  /* 0x000000030a2d7211 */ /* 0x000fe200020f0eff */
[----:B-----5:R-:W-:Y:S01]  /*30b50*/  IMAD R14, R236, 0x21a, RZ ;  /* 0x0000021aec0e7824 */ /* 0x020fe200078e02ff */
[----:B------:R-:W-:Y:S01]  /*30b60*/  IADD3 R64, P4, R6, R2, RZ ;  /* 0x0000000206407210 */ /* 0x000fe20007f9e0ff */
[----:B------:R5:W-:Y:S01]  /*30b70*/  STL [R1+0x4fc], R65 ;  /* 0x0004fc4101007387 */ /* 0x000be20000100800 */
[----:B------:R-:W-:-:S03]  /*30b80*/  IMAD R11, R227, 0x10b, RZ ;  /* 0x0000010be30b7824 */ /* 0x000fc600078e02ff */
[----:B------:R-:W4:Y:S01]  /*30b90*/  LDC R237, c[0x0][0x278] ;  /* 0x00009e00ffed7b82 */ /* 0x000f220000000800 */
[----:B0-----:R-:W-:-:S07]  /*30ba0*/  IMAD R15, R235, 0x218, RZ ;  /* 0x00000218eb0f7824 */ /* 0x001fce00078e02ff */
[----:B------:R-:W0:Y:S01]  /*30bb0*/  LDC R240, c[0x0][0x278] ;  /* 0x00009e00fff07b82 */ /* 0x000e220000000800 */
[-C--:B-----5:R-:W-:Y:S02]  /*30bc0*/  LEA.HI.X.SX32 R65, R18, R3.reuse, 0x1, P4 ;  /* 0x0000000312417211 */ /* 0x0a0fe400020f0eff */
[----:B------:R-:W-:Y:S01]  /*30bd0*/  IADD3 RZ, P4, R14, R2, RZ ;  /* 0x000000020eff7210 */ /* 0x000fe20007f9e0ff */
[----:B---3--:R-:W-:Y:S01]  /*30be0*/  IMAD R5, R232, 0x10c, RZ ;  /* 0x0000010ce8057824 */ /* 0x008fe200078e02ff */
[----:B------:R-:W-:-:S03]  /*30bf0*/  LEA.HI.X.SX32 R11, R11, R3, 0x1, P5 ;  /* 0x000000030b0b7211 */ /* 0x000fc600028f0eff */
[----:B------:R-:W3:Y:S01]  /*30c00*/  LDC R14, c[0x0][0x278] ;  /* 0x00009e00ff0e7b82 */ /* 0x000ee20000000800 */
[----:B------:R-:W-:-:S07]  /*30c10*/  IADD3 RZ, P5, R15, R2, RZ ;  /* 0x000000020fff7210 */ /* 0x000fce0007fbe0ff */
[----:B------:R-:W5:Y:S01]  /*30c20*/  LDC R18, c[0x0][0x278] ;  /* 0x00009e00ff127b82 */ /* 0x000f620000000800 */
[----:B------:R-:W-:-:S07]  /*30c30*/  LEA.HI.X.SX32 R67, R4, R3, 0x1, P6 ;  /* 0x0000000304437211 */ /* 0x000fce00030f0eff */
[----:B------:R-:W3:Y:S01]  /*30c40*/  LDC R19, c[0x0][0x278] ;  /* 0x00009e00ff137b82 */ /* 0x000ee20000000800 */
[----:B------:R1:W-:Y:S07]  /*30c50*/  STL.64 [R1+0x8b0], R44 ;  /* 0x0008b02c01007387 */ /* 0x0003ee0000100a00 */
[----:B------:R-:W3:Y:S01]  /*30c60*/  LDC R15, c[0x0][0x278] ;  /* 0x00009e00ff0f7b82 */ /* 0x000ee20000000800 */
[----:B-1----:R-:W-:-:S07]  /*30c70*/  IADD3 R44, P6, R5, R2, RZ ;  /* 0x00000002052c7210 */ /* 0x002fce0007fde0ff */
[----:B------:R-:W1:Y:S01]  /*30c80*/  LDC R92, c[0x0][0x278] ;  /* 0x00009e00ff5c7b82 */ /* 0x000e620000000800 */
[-C--:B------:R-:W-:Y:S01]  /*30c90*/  LEA.HI.X.SX32 R45, R6, R3.reuse, 0x1, P6 ;  /* 0x00000003062d7211 */ /* 0x080fe200030f0eff */
[----:B------:R-:W-:Y:S01]  /*30ca0*/  IMAD R4, R238, 0x10e, RZ ;  /* 0x0000010eee047824 */ /* 0x000fe200078e02ff */
[----:B------:R-:W-:Y:S05]  /*30cb0*/  STL [R1+0x4f4], R67 ;  /* 0x0004f44301007387 */ /* 0x000fea0000100800 */
[----:B------:R-:W1:Y:S01]  /*30cc0*/  LDC R93, c[0x0][0x278] ;  /* 0x00009e00ff5d7b82 */ /* 0x000e620000000800 */
[----:B------:R5:W-:Y:S01]  /*30cd0*/  STL [R1+0x4ec], R11 ;  /* 0x0004ec0b01007387 */ /* 0x000be20000100800 */
[----:B--2---:R-:W-:Y:S01]  /*30ce0*/  IMAD R6, R95, 0x10d, RZ ;  /* 0x0000010d5f067824 */ /* 0x004fe200078e02ff */
[----:B------:R-:W-:-:S02]  /*30cf0*/  LEA.HI.X.SX32 R63, R5, R3, 0x1, P5 ;  /* 0x00000003053f7211 */ /* 0x000fc400028f0eff */
[----:B------:R-:W-:Y:S01]  /*30d00*/  STL.64 [R1+0x240], R64 ;  /* 0x0002404001007387 */ /* 0x000fe20000100a00 */
[----:B----4-:R-:W-:Y:S02]  /*30d10*/  IMAD R7, R237, 0x21c, RZ ;  /* 0x0000021ced077824 */ /* 0x010fe400078e02ff */
[----:B0-----:R-:W-:Y:S01]  /*30d20*/  IMAD R10, R240, 0x21e, RZ ;  /* 0x0000021ef00a7824 */ /* 0x001fe200078e02ff */
[----:B------:R0:W-:Y:S01]  /*30d30*/  STL.64 [R1+0x8a8], R44 ;  /* 0x0008a82c01007387 */ /* 0x0001e20000100a00 */
[----:B------:R-:W2:Y:S01]  /*30d40*/  LDC R221, c[0x0][0x278] ;  /* 0x00009e00ffdd7b82 */ /* 0x000ea20000000800 */
[----:B-----5:R-:W-:Y:S01]  /*30d50*/  IMAD R11, R239, 0x87, RZ ;  /* 0x00000087ef0b7824 */ /* 0x020fe200078e02ff */
[----:B------:R-:W-:Y:S01]  /*30d60*/  LEA.HI.X.SX32 R59, R6, R3, 0x1, P4 ;  /* 0x00000003063b7211 */ /* 0x000fe200020f0eff */
[----:B------:R-:W-:Y:S01]  /*30d70*/  IMAD R5, R18, 0x22, RZ ;  /* 0x0000002212057824 */ /* 0x000fe200078e02ff */
[-C--:B------:R-:W-:Y:S02]  /*30d80*/  IADD3 RZ, P6, R7, R2.reuse, RZ ;  /* 0x0000000207ff7210 */ /* 0x080fe40007fde0ff */
[----:B------:R-:W-:-:S02]  /*30d90*/  IADD3 RZ, P4, R10, R2, RZ ;  /* 0x000000020aff7210 */ /* 0x000fc40007f9e0ff */
[----:B------:R-:W4:Y:S01]  /*30da0*/  LDC R94, c[0x0][0x278] ;  /* 0x00009e00ff5e7b82 */ /* 0x000f220000000800 */
[----:B0-----:R-:W-:Y:S01]  /*30db0*/  IADD3 R44, P5, R4, R2, RZ ;  /* 0x00000002042c7210 */ /* 0x001fe20007fbe0ff */
[----:B---3--:R-:W-:-:S03]  /*30dc0*/  IMAD R10, R19, 0x44, RZ ;  /* 0x00000044130a7824 */ /* 0x008fc600078e02ff */
[-C--:B------:R-:W-:Y:S01]  /*30dd0*/  LEA.HI.X.SX32 R45, R11, R3.reuse, 0x1, P5 ;  /* 0x000000030b2d7211 */ /* 0x080fe200028f0eff */
[----:B------:R-:W-:Y:S01]  /*30de0*/  IMAD R11, R14, 0x10f, RZ ;  /* 0x0000010f0e0b7824 */ /* 0x000fe200078e02ff */
[----:B------:R-:W-:Y:S01]  /*30df0*/  STL [R1+0x4e4], R63 ;  /* 0x0004e43f01007387 */ /* 0x000fe20000100800 */
[----:B------:R-:W0:Y:S01]  /*30e00*/  LDC R223, c[0x0][0x278] ;  /* 0x00009e00ffdf7b82 */ /* 0x000e220000000800 */
[----:B------:R-:W-:Y:S01]  /*30e10*/  IMAD R7, R242, 0x220, RZ ;  /* 0x00000220f2077824 */ /* 0x000fe200078e02ff */
[----:B------:R-:W-:Y:S01]  /*30e20*/  LEA.HI.X.SX32 R19, R4, R3, 0x1, P6 ;  /* 0x0000000304137211 */ /* 0x000fe200030f0eff */
[----:B------:R-:W-:Y:S01]  /*30e30*/  STL [R1+0x4dc], R59 ;  /* 0x0004dc3b01007387 */ /* 0x000fe20000100800 */
[----:B------:R-:W-:Y:S02]  /*30e40*/  LEA R14, R15, R15, 0x4 ;  /* 0x0000000f0f0e7211 */ /* 0x000fe400078e20ff */
[----:B------:R-:W-:Y:S01]  /*30e50*/  LEA.HI.X.SX32 R57, R11, R3, 0x1, P4 ;  /* 0x000000030b397211 */ /* 0x000fe200020f0eff */
[----:B------:R3:W-:Y:S01]  /*30e60*/  STL.64 [R1+0x8a0], R44 ;  /* 0x0008a02c01007387 */ /* 0x0007e20000100a00 */
[----:B------:R-:W5:Y:S01]  /*30e70*/  LDC R227, c[0x0][0x278] ;  /* 0x00009e00ffe37b82 */ /* 0x000f620000000800 */
[----:B------:R-:W-:-:S02]  /*30e80*/  IADD3 R18, P4, R10, R2, RZ ;  /* 0x000000020a127210 */ /* 0x000fc40007f9e0ff */
[----:B------:R-:W-:Y:S01]  /*30e90*/  IADD3 RZ, P5, R7, R2, RZ ;  /* 0x0000000207ff7210 */ /* 0x000fe20007fbe0ff */
[----:B------:R3:W-:Y:S01]  /*30ea0*/  STL [R1+0x4d4], R19 ;  /* 0x0004d41301007387 */ /* 0x0007e20000100800 */
[----:B-1----:R-:W-:-:S03]  /*30eb0*/  IMAD R7, R92, 0x88, RZ ;  /* 0x000000885c077824 */ /* 0x002fc600078e02ff */
[----:B------:R-:W1:Y:S01]  /*30ec0*/  LDC R95, c[0x0][0x278] ;  /* 0x00009e00ff5f7b82 */ /* 0x000e620000000800 */
[----:B---3--:R-:W-:Y:S01]  /*30ed0*/  IADD3 R44, P6, R5, R2, RZ ;  /* 0x00000002052c7210 */ /* 0x008fe20007fde0ff */
[----:B------:R-:W-:Y:S01]  /*30ee0*/  IMAD R6, R93, 0x110, RZ ;  /* 0x000001105d067824 */ /* 0x000fe200078e02ff */
[----:B------:R-:W-:-:S05]  /*30ef0*/  LEA.HI.X.SX32 R19, R5, R3, 0x1, P4 ;  /* 0x0000000305137211 */ /* 0x000fca00020f0eff */
[----:B------:R-:W3:Y:S01]  /*30f00*/  LDC R225, c[0x0][0x278] ;  /* 0x00009e00ffe17b82 */ /* 0x000ee20000000800 */
[----:B------:R-:W-:Y:S01]  /*30f10*/  LEA.HI.X.SX32 R45, R14, R3, 0x1, P6 ;  /* 0x000000030e2d7211 */ /* 0x000fe200030f0eff */
[----:B------:R-:W-:Y:S06]  /*30f20*/  STL [R1+0x4cc], R57 ;  /* 0x0004cc3901007387 */ /* 0x000fec0000100800 */
[----:B------:R-:W0:Y:S01]  /*30f30*/  LDC R232, c[0x0][0x278] ;  /* 0x00009e00ffe87b82 */ /* 0x000e220000000800 */
[----:B------:R2:W-:Y:S04]  /*30f40*/  STL.64 [R1+0x3d0], R44 ;  /* 0x0003d02c01007387 */ /* 0x0005e80000100a00 */
[----:B------:R4:W-:Y:S03]  /*30f50*/  STL.64 [R1+0x348], R18 ;  /* 0x0003481201007387 */ /* 0x0009e60000100a00 */
[----:B------:R-:W0:Y:S01]  /*30f60*/  LDC R231, c[0x0][0x278] ;  /* 0x00009e00ffe77b82 */ /* 0x000e220000000800 */
[----:B--2---:R-:W-:-:S07]  /*30f70*/  IADD3 R44, P6, R7, R2, RZ ;  /* 0x00000002072c7210 */ /* 0x004fce0007fde0ff */
[----:B------:R-:W2:Y:S01]  /*30f80*/  LDC R229, c[0x0][0x278] ;  /* 0x00009e00ffe57b82 */ /* 0x000ea20000000800 */
[----:B----4-:R-:W-:Y:S02]  /*30f90*/  IADD3 R18, P4, R6, R2, RZ ;  /* 0x0000000206127210 */ /* 0x010fe40007f9e0ff */
[----:B------:R-:W-:-:S05]  /*30fa0*/  LEA.HI.X.SX32 R45, R10, R3, 0x1, P6 ;  /* 0x000000030a2d7211 */ /* 0x000fca00030f0eff */
[----:B------:R-:W4:Y:S01]  /*30fb0*/  LDC R238, c[0x0][0x278] ;  /* 0x00009e00ffee7b82 */ /* 0x000f220000000800 */
[-C--:B------:R-:W-:Y:S01]  /*30fc0*/  LEA.HI.X.SX32 R19, R7, R3.reuse, 0x1, P4 ;  /* 0x0000000307137211 */ /* 0x080fe200020f0eff */
[----:B------:R-:W-:Y:S01]  /*30fd0*/  IMAD R4, R221, 0x226, RZ ;  /* 0x00000226dd047824 */ /* 0x000fe200078e02ff */
[----:B------:R-:W-:-:S05]  /*30fe0*/  LEA.HI.X.SX32 R7, R6, R3, 0x1, P5 ;  /* 0x0000000306077211 */ /* 0x000fca00028f0eff */
[----:B------:R-:W2:Y:S01]  /*30ff0*/  LDC R236, c[0x0][0x278] ;  /* 0x00009e00ffec7b82 */ /* 0x000ea20000000800 */
[----:B------:R-:W-:Y:S01]  /*31000*/  IMAD R15, R94, 0x222, RZ ;  /* 0x000002225e0f7824 */ /* 0x000fe200078e02ff */
[----:B------:R-:W-:Y:S01]  /*31010*/  STL.64 [R1+0x238], R44 ;  /* 0x0002382c01007387 */ /* 0x000fe20000100a00 */
[----:B------:R-:W-:-:S05]  /*31020*/  IADD3 RZ, P5, R4, R2, RZ ;  /* 0x0000000204ff7210 */ /* 0x000fca0007fbe0ff */
[----:B------:R-:W2:Y:S01]  /*31030*/  LDC R235, c[0x0][0x278] ;  /* 0x00009e00ffeb7b82 */ /* 0x000ea20000000800 */
[----:B------:R-:W-:Y:S01]  /*31040*/  STL.64 [R1+0x898], R18 ;  /* 0x0008981201007387 */ /* 0x000fe20000100a00 */
[----:B------:R-:W-:Y:S01]  /*31050*/  IADD3 RZ, P6, R15, R2, RZ ;  /* 0x000000020fff7210 */ /* 0x000fe20007fde0ff */
[----:B-----5:R-:W-:Y:S02]  /*31060*/  IMAD R4, R227, 0x112, RZ ;  /* 0x00000112e3047824 */ /* 0x020fe400078e02ff */
[----:B------:R0:W-:Y:S01]  /*31070*/  STL [R1+0x45c], R7 ;  /* 0x00045c0701007387 */ /* 0x0001e20000100800 */
[----:B-1----:R-:W-:Y:S02]  /*31080*/  IMAD R11, R95, 0x224, RZ ;  /* 0x000002245f0b7824 */ /* 0x002fe400078e02ff */
[----:B------:R-:W1:Y:S01]  /*31090*/  LDC R240, c[0x0][0x278] ;  /* 0x00009e00fff07b82 */ /* 0x000e620000000800 */
[----:B---3--:R-:W-:Y:S02]  /*310a0*/  IMAD R10, R225, 0x89, RZ ;  /* 0x00000089e10a7824 */ /* 0x008fe400078e02ff */
[----:B0-----:R-:W-:-:S05]  /*310b0*/  IMAD R7, R223, 0x111, RZ ;  /* 0x00000111df077824 */ /* 0x001fca00078e02ff */
[----:B------:R-:W0:Y:S01]  /*310c0*/  LDC R95, c[0x0][0x278] ;  /* 0x00009e00ff5f7b82 */ /* 0x000e220000000800 */
[----:B------:R-:W-:Y:S01]  /*310d0*/  IMAD R6, R232, 0x8a, RZ ;  /* 0x0000008ae8067824 */ /* 0x000fe200078e02ff */
[----:B------:R-:W-:Y:S02]  /*310e0*/  LEA.HI.X.SX32 R53, R7, R3, 0x1, P6 ;  /* 0x0000000307357211 */ /* 0x000fe400030f0eff */
[----:B------:R-:W-:Y:S01]  /*310f0*/  IADD3 R44, P6, R4, R2, RZ ;  /* 0x00000002042c7210 */ /* 0x000fe20007fde0ff */
[----:B------:R-:W-:-:S03]  /*31100*/  IMAD R18, R231, 0x45, RZ ;  /* 0x00000045e7127824 */ /* 0x000fc600078e02ff */
[----:B------:R-:W3:Y:S01]  /*31110*/  LDC R221, c[0x0][0x278] ;  /* 0x00009e00ffdd7b82 */ /* 0x000ee20000000800 */
[----:B------:R-:W-:Y:S02]  /*31120*/  LEA.HI.X.SX32 R45, R10, R3, 0x1, P6 ;  /* 0x000000030a2d7211 */ /* 0x000fe400030f0eff */
[-C--:B------:R-:W-:Y:S01]  /*31130*/  IADD3 R52, P6, R6, R2.reuse, RZ ;  /* 0x0000000206347210 */ /* 0x080fe20007fde0ff */
[----:B----4-:R-:W-:Y:S01]  /*31140*/  IMAD R14, R238, 0x22a, RZ ;  /* 0x0000022aee0e7824 */ /* 0x010fe200078e02ff */
[----:B------:R-:W-:-:S03]  /*31150*/  IADD3 RZ, P4, R11, R2, RZ ;  /* 0x000000020bff7210 */ /* 0x000fc60007f9e0ff */
[----:B------:R-:W4:Y:S01]  /*31160*/  LDC R239, c[0x0][0x278] ;  /* 0x00009e00ffef7b82 */ /* 0x000f220000000800 */
[----:B--2---:R-:W-:Y:S01]  /*31170*/  IMAD R11, R229, 0x113, RZ ;  /* 0x00000113e50b7824 */ /* 0x004fe200078e02ff */
[----:B------:R2:W-:Y:S01]  /*31180*/  STL [R1+0xc4], R53 ;  /* 0x0000c43501007387 */ /* 0x0005e20000100800 */
[----:B------:R-:W-:-:S05]  /*31190*/  IMAD R15, R236, 0x228, RZ ;  /* 0x00000228ec0f7824 */ /* 0x000fca00078e02ff */
[----:B------:R-:W5:Y:S01]  /*311a0*/  LDC R94, c[0x0][0x278] ;  /* 0x00009e00ff5e7b82 */ /* 0x000f620000000800 */
[-C--:B------:R-:W-:Y:S02]  /*311b0*/  LEA.HI.X.SX32 R11, R11, R3.reuse, 0x1, P5 ;  /* 0x000000030b0b7211 */ /* 0x080fe400028f0eff */
[----:B--2---:R-:W-:-:S05]  /*311c0*/  LEA.HI.X.SX32 R53, R18, R3, 0x1, P6 ;  /* 0x0000000312357211 */ /* 0x004fca00030f0eff */
[----:B------:R-:W2:Y:S01]  /*311d0*/  LDC R237, c[0x0][0x278] ;  /* 0x00009e00ffed7b82 */ /* 0x000ea20000000800 */
[-C--:B------:R-:W-:Y:S01]  /*311e0*/  IADD3 RZ, P6, R14, R2.reuse, RZ ;  /* 0x000000020eff7210 */ /* 0x080fe20007fde0ff */
[----:B------:R-:W-:Y:S01]  /*311f0*/  IMAD R5, R235, 0x114, RZ ;  /* 0x00000114eb057824 */ /* 0x000fe200078e02ff */
[----:B------:R-:W-:-:S05]  /*31200*/  IADD3 RZ, P5, R15, R2, RZ ;  /* 0x000000020fff7210 */ /* 0x000fca0007fbe0ff */
[----:B------:R-:W3:Y:S01]  /*31210*/  LDC R18, c[0x0][0x278] ;  /* 0x00009e00ff127b82 */ /* 0x000ee20000000800 */
[----:B------:R-:W-:Y:S01]  /*31220*/  LEA.HI.X.SX32 R55, R4, R3, 0x1, P4 ;  /* 0x0000000304377211 */ /* 0x000fe200020f0eff */
[----:B------:R1:W-:Y:S06]  /*31230*/  STL.64 [R1+0x890], R44 ;  /* 0x0008902c01007387 */ /* 0x0003ec0000100a00 */
[----:B------:R-:W3:Y:S08]  /*31240*/  LDC R14, c[0x0][0x278] ;  /* 0x00009e00ff0e7b82 */ /* 0x000ef00000000800 */
[----:B------:R-:W3:Y:S01]  /*31250*/  LDC R15, c[0x0][0x278] ;  /* 0x00009e00ff0f7b82 */ /* 0x000ee20000000800 */
[----:B-1----:R-:W-:Y:S01]  /*31260*/  IADD3 R44, P4, R5, R2, RZ ;  /* 0x00000002052c7210 */ /* 0x002fe20007f9e0ff */
[----:B------:R-:W-:-:S06]  /*31270*/  IMAD R7, R240, 0x22c, RZ ;  /* 0x0000022cf0077824 */ /* 0x000fcc00078e02ff */
[----:B------:R-:W1:Y:S01]  /*31280*/  LDC R19, c[0x0][0x278] ;  /* 0x00009e00ff137b82 */ /* 0x000e620000000800 */
[-C--:B------:R-:W-:Y:S01]  /*31290*/  LEA.HI.X.SX32 R45, R6, R3.reuse, 0x1, P4 ;  /* 0x00000003062d7211 */ /* 0x080fe200020f0eff */
[----:B0-----:R-:W-:Y:S01]  /*312a0*/  IMAD R4, R95, 0x116, RZ ;  /* 0x000001165f047824 */ /* 0x001fe200078e02ff */
[----:B------:R-:W-:Y:S05]  /*312b0*/  STL [R1+0xbc], R55 ;  /* 0x0000bc3701007387 */ /* 0x000fea0000100800 */
[----:B------:R-:W0:Y:S01]  /*312c0*/  LDC R92, c[0x0][0x278] ;  /* 0x00009e00ff5c7b82 */ /* 0x000e220000000800 */
[----:B------:R3:W-:Y:S01]  /*312d0*/  STL [R1+0xb4], R11 ;  /* 0x0000b40b01007387 */ /* 0x0007e20000100800 */
[----:B------:R-:W-:Y:S01]  /*312e0*/  IADD3 RZ, P4, R7, R2, RZ ;  /* 0x0000000207ff7210 */ /* 0x000fe20007f9e0ff */
[----:B----4-:R-:W-:Y:S01]  /*312f0*/  IMAD R7, R239, 0x230, RZ ;  /* 0x00000230ef077824 */ /* 0x010fe200078e02ff */
[----:B------:R-:W-:Y:S01]  /*31300*/  LEA.HI.X.SX32 R51, R5, R3, 0x1, P5 ;  /* 0x0000000305337211 */ /* 0x000fe200028f0eff */
[----:B------:R-:W-:Y:S01]  /*31310*/  STL.64 [R1+0x230], R52 ;  /* 0x0002303401007387 */ /* 0x000fe20000100a00 */
[----:B-----5:R-:W-:-:S02]  /*31320*/  IMAD R6, R94, 0x115, RZ ;  /* 0x000001155e067824 */ /* 0x020fc400078e02ff */
[----:B--2---:R-:W-:Y:S01]  /*31330*/  IMAD R10, R237, 0x22e, RZ ;  /* 0x0000022eed0a7824 */ /* 0x004fe200078e02ff */
[----:B------:R2:W-:Y:S01]  /*31340*/  STL.64 [R1+0x888], R44 ;  /* 0x0008882c01007387 */ /* 0x0005e20000100a00 */
[----:B------:R-:W4:Y:S01]  /*31350*/  LDC R95, c[0x0][0x278] ;  /* 0x00009e00ff5f7b82 */ /* 0x000f220000000800 */
[----:B---3--:R-:W-:Y:S01]  /*31360*/  IMAD R11, R221, 0x8b, RZ ;  /* 0x0000008bdd0b7824 */ /* 0x008fe200078e02ff */
[----:B------:R-:W-:-:S06]  /*31370*/  LEA.HI.X.SX32 R47, R6, R3, 0x1, P6 ;  /* 0x00000003062f7211 */ /* 0x000fcc00030f0eff */
[----:B------:R-:W3:Y:S01]  /*31380*/  LDC R93, c[0x0][0x278] ;  /* 0x00009e00ff5d7b82 */ /* 0x000ee20000000800 */
[----:B--2---:R-:W-:-:S04]  /*31390*/  IADD3 R44, P5, R4, R2, RZ ;  /* 0x00000002042c7210 */ /* 0x004fc80007fbe0ff */
[----:B------:R-:W-:-:S03]  /*313a0*/  LEA.HI.X.SX32 R45, R11, R3, 0x1, P5 ;  /* 0x000000030b2d7211 */ /* 0x000fc600028f0eff */
[----:B------:R-:W2:Y:S01]  /*313b0*/  LDC R221, c[0x0][0x278] ;  /* 0x00009e00ffdd7b82 */ /* 0x000ea20000000800 */
[-C--:B------:R-:W-:Y:S01]  /*313c0*/  IADD3 RZ, P5, R7, R2.reuse, RZ ;  /* 0x0000000207ff7210 */ /* 0x080fe20007fbe0ff */
[----:B------:R-:W-:Y:S01]  /*313d0*/  IMAD R7, R18, 0x46, RZ ;  /* 0x0000004612077824 */ /* 0x000fe200078e02ff */
[-C--:B------:R-:W-:Y:S01]  /*313e0*/  IADD3 RZ, P6, R10, R2.reuse, RZ ;  /* 0x000000020aff7210 */ /* 0x080fe20007fde0ff */
[----:B------:R-:W-:Y:S01]  /*313f0*/  IMAD R10, R14, 0x117, RZ ;  /* 0x000001170e0a7824 */ /* 0x000fe200078e02ff */
[-C--:B------:R-:W-:Y:S01]  /*31400*/  LEA.HI.X.SX32 R21, R4, R3.reuse, 0x1, P4 ;  /* 0x0000000304157211 */ /* 0x080fe200020f0eff */
[----:B------:R-:W-:Y:S02]  /*31410*/  IMAD R11, R15, 0x23, RZ ;  /* 0x000000230f0b7824 */ /* 0x000fe400078e02ff */
[----:B------:R-:W5:Y:S01]  /*31420*/  LDC R225, c[0x0][0x278] ;  /* 0x00009e00ffe17b82 */ /* 0x000f620000000800 */
[----:B------:R-:W-:Y:S01]  /*31430*/  IADD3 R18, P4, R7, R2, RZ ;  /* 0x0000000207127210 */ /* 0x000fe20007f9e0ff */
[----:B-1----:R-:W-:Y:S01]  /*31440*/  IMAD R6, R19, 0x8c, RZ ;  /* 0x0000008c13067824 */ /* 0x002fe200078e02ff */
[-C--:B------:R-:W-:Y:S01]  /*31450*/  LEA.HI.X.SX32 R43, R10, R3.reuse, 0x1, P6 ;  /* 0x000000030a2b7211 */ /* 0x080fe200030f0eff */
[----:B------:R-:W-:Y:S01]  /*31460*/  STL [R1+0xac], R51 ;  /* 0x0000ac3301007387 */ /* 0x000fe20000100800 */
[----:B------:R-:W-:-:S03]  /*31470*/  LEA.HI.X.SX32 R19, R11, R3, 0x1, P4 ;  /* 0x000000030b137211 */ /* 0x000fc600020f0eff */
[----:B------:R-:W1:Y:S01]  /*31480*/  LDC R223, c[0x0][0x278] ;  /* 0x00009e00ffdf7b82 */ /* 0x000e620000000800 */
[----:B------:R-:W-:Y:S01]  /*31490*/  STL [R1+0xa4], R47 ;  /* 0x0000a42f01007387 */ /* 0x000fe20000100800 */
[----:B0-----:R-:W-:-:S03]  /*314a0*/  IMAD R5, R92, 0x118, RZ ;  /* 0x000001185c057824 */ /* 0x001fc600078e02ff */
[----:B------:R-:W-:Y:S03]  /*314b0*/  STL.64 [R1+0x880], R44 ;  /* 0x0008802c01007387 */ /* 0x000fe60000100a00 */
[----:B------:R-:W0:Y:S01]  /*314c0*/  LDC R231, c[0x0][0x278] ;  /* 0x00009e00ffe77b82 */ /* 0x000e220000000800 */
[----:B------:R4:W-:Y:S01]  /*314d0*/  STL [R1+0x9c], R21 ;  /* 0x00009c1501007387 */ /* 0x0009e20000100800 */
[----:B------:R-:W-:-:S06]  /*314e0*/  IADD3 R20, P6, R6, R2, RZ ;  /* 0x0000000206147210 */ /* 0x000fcc0007fde0ff */
[----:B------:R-:W0:Y:S01]  /*314f0*/  LDC R94, c[0x0][0x278] ;  /* 0x00009e00ff5e7b82 */ /* 0x000e220000000800 */
[----:B------:R-:W-:Y:S04]  /*31500*/  STL [R1+0x94], R43 ;  /* 0x0000942b01007387 */ /* 0x000fe80000100800 */
[----:B------:R3:W-:Y:S03]  /*31510*/  STL.64 [R1+0x340], R18 ;  /* 0x0003401201007387 */ /* 0x0007e60000100a00 */
[----:B------:R-:W0:Y:S01]  /*31520*/  LDC R229, c[0x0][0x278] ;  /* 0x00009e00ffe57b82 */ /* 0x000e220000000800 */
[-C--:B----4-:R-:W-:Y:S01]  /*31530*/  LEA.HI.X.SX32 R21, R7, R3.reuse, 0x1, P6 ;  /* 0x0000000307157211 */ /* 0x090fe200030f0eff */
[----:B------:R-:W-:Y:S01]  /*31540*/  IMAD R4, R95, 0x236, RZ ;  /* 0x000002365f047824 */ /* 0x000fe200078e02ff */
[----:B------:R-:W-:-:S05]  /*31550*/  LEA.HI.X.SX32 R7, R5, R3, 0x1, P5 ;  /* 0x0000000305077211 */ /* 0x000fca00028f0eff */
[----:B------:R-:W4:Y:S01]  /*31560*/  LDC R236, c[0x0][0x278] ;  /* 0x00009e00ffec7b82 */ /* 0x000f220000000800 */
[----:B---3--:R-:W-:Y:S01]  /*31570*/  IADD3 R18, P4, R5, R2, RZ ;  /* 0x0000000205127210 */ /* 0x008fe20007f9e0ff */
[----:B------:R-:W-:-:S03]  /*31580*/  IMAD R15, R93, 0x232, RZ ;  /* 0x000002325d0f7824 */ /* 0x000fc600078e02ff */
[----:B------:R-:W-:-:S03]  /*31590*/  LEA.HI.X.SX32 R19, R6, R3, 0x1, P4 ;  /* 0x0000000306137211 */ /* 0x000fc600020f0eff */
[----:B------:R-:W3:Y:S01]  /*315a0*/  LDC R227, c[0x0][0x278] ;  /* 0x00009e00ffe37b82 */ /* 0x000ee20000000800 */
[----:B------:R-:W-:Y:S07]  /*315b0*/  STL.64 [R1+0x228], R20 ;  /* 0x0002281401007387 */ /* 0x000fee0000100a00 */
[----:B------:R-:W3:Y:S01]  /*315c0*/  LDC R235, c[0x0][0x278] ;  /* 0x00009e00ffeb7b82 */ /* 0x000ee20000000800 */
[----:B------:R-:W-:Y:S01]  /*315d0*/  STL.64 [R1+0x878], R18 ;  /* 0x0008781201007387 */ /* 0x000fe20000100a00 */
[----:B------:R-:W-:Y:S01]  /*315e0*/  IADD3 RZ, P5, R4, R2, RZ ;  /* 0x0000000204ff7210 */ /* 0x000fe20007fbe0ff */
[----:B-----5:R-:W-:-:S02]  /*315f0*/  IMAD R4, R225, 0x11a, RZ ;  /* 0x0000011ae1047824 */ /* 0x020fc400078e02ff */
[----:B------:R2:W-:Y:S03]  /*31600*/  STL [R1+0x8c], R7 ;  /* 0x00008c0701007387 */ /* 0x0005e60000100800 */
[----:B------:R-:W5:Y:S01]  /*31610*/  LDC R232, c[0x0][0x278] ;  /* 0x00009e00ffe87b82 */ /* 0x000f620000000800 */
[----:B------:R-:W-:Y:S01]  /*31620*/  IADD3 RZ, P6, R15, R2, RZ ;  /* 0x000000020fff7210 */ /* 0x000fe20007fde0ff */
[----:B-1----:R-:W-:Y:S02]  /*31630*/  IMAD R10, R223, 0x8d, RZ ;  /* 0x0000008ddf0a7824 */ /* 0x002fe400078e02ff */
[----:B--2---:R-:W-:-:S04]  /*31640*/  IMAD R7, R221, 0x119, RZ ;  /* 0x00000119dd077824 */ /* 0x004fc800078e02ff */
[----:B------:R-:W1:Y:S01]  /*31650*/  LDC R238, c[0x0][0x278] ;  /* 0x00009e00ffee7b82 */ /* 0x000e620000000800 */
[----:B0-----:R-:W-:Y:S01]  /*31660*/  IMAD R6, R231, 0x8e, RZ ;  /* 0x0000008ee7067824 */ /* 0x001fe200078e02ff */
[----:B------:R-:W-:Y:S01]  /*31670*/  LEA.HI.X.SX32 R39, R7, R3, 0x1, P6 ;  /* 0x0000000307277211 */ /* 0x000fe200030f0eff */
[----:B------:R-:W-:Y:S01]  /*31680*/  IMAD R14, R94, 0x234, RZ ;  /* 0x000002345e0e7824 */ /* 0x000fe200078e02ff */
[----:B------:R-:W-:Y:S01]  /*31690*/  IADD3 R20, P6, R4, R2, RZ ;  /* 0x0000000204147210 */ /* 0x000fe20007fde0ff */
[----:B------:R-:W-:-:S03]  /*316a0*/  IMAD R18, R229, 0x47, RZ ;  /* 0x00000047e5127824 */ /* 0x000fc600078e02ff */
[----:B------:R-:W0:Y:S01]  /*316b0*/  LDC R95, c[0x0][0x278] ;  /* 0x00009e00ff5f7b82 */ /* 0x000e220000000800 */
[----:B------:R-:W-:Y:S02]  /*316c0*/  LEA.HI.X.SX32 R21, R10, R3, 0x1, P6 ;  /* 0x000000030a157211 */ /* 0x000fe400030f0eff */
[-C--:B------:R-:W-:Y:S02]  /*316d0*/  IADD3 R38, P6, R6, R2.reuse, RZ ;  /* 0x0000000206267210 */ /* 0x080fe40007fde0ff */
[----:B------:R-:W-:-:S03]  /*316e0*/  IADD3 RZ, P4, R14, R2, RZ ;  /* 0x000000020eff7210 */ /* 0x000fc60007f9e0ff */
[----:B------:R-:W2:Y:S01]  /*316f0*/  LDC R239, c[0x0][0x278] ;  /* 0x00009e00ffef7b82 */ /* 0x000ea20000000800 */
[----:B----4-:R-:W-:Y:S01]  /*31700*/  IMAD R14, R236, 0x23a, RZ ;  /* 0x0000023aec0e7824 */ /* 0x010fe200078e02ff */
[----:B------:R4:W-:Y:S01]  /*31710*/  STL [R1+0x84], R39 ;  /* 0x0000842701007387 */ /* 0x0009e20000100800 */
[----:B---3--:R-:W-:-:S05]  /*31720*/  IMAD R11, R227, 0x11b, RZ ;  /* 0x0000011be30b7824 */ /* 0x008fca00078e02ff */
[----:B------:R-:W3:Y:S01]  /*31730*/  LDC R237, c[0x0][0x278] ;  /* 0x00009e00ffed7b82 */ /* 0x000ee20000000800 */
[----:B------:R-:W-:Y:S01]  /*31740*/  IMAD R15, R235, 0x238, RZ ;  /* 0x00000238eb0f7824 */ /* 0x000fe200078e02ff */
[----:B----4-:R-:W-:-:S06]  /*31750*/  LEA.HI.X.SX32 R39, R18, R3, 0x1, P6 ;  /* 0x0000000312277211 */ /* 0x010fcc00030f0eff */
[----:B------:R-:W4:Y:S01]  /*31760*/  LDC R240, c[0x0][0x278] ;  /* 0x00009e00fff07b82 */ /* 0x000f220000000800 */
[----:B------:R-:W-:Y:S01]  /*31770*/  IADD3 RZ, P6, R14, R2, RZ ;  /* 0x000000020eff7210 */ /* 0x000fe20007fde0ff */
[----:B-----5:R-:W-:Y:S01]  /*31780*/  IMAD R5, R232, 0x11c, RZ ;  /* 0x0000011ce8057824 */ /* 0x020fe200078e02ff */
[----:B------:R-:W-:-:S05]  /*31790*/  LEA.HI.X.SX32 R11, R11, R3, 0x1, P5 ;  /* 0x000000030b0b7211 */ /* 0x000fca00028f0eff */
[----:B------:R-:W5:Y:S01]  /*317a0*/  LDC R18, c[0x0][0x278] ;  /* 0x00009e00ff127b82 */ /* 0x000f620000000800 */
[----:B------:R-:W-:Y:S01]  /*317b0*/  IADD3 RZ, P5, R15, R2, RZ ;  /* 0x000000020fff7210 */ /* 0x000fe20007fbe0ff */
[----:B------:R1:W-:Y:S01]  /*317c0*/  STL.64 [R1+0x870], R20 ;  /* 0x0008701401007387 */ /* 0x0003e20000100a00 */
[----:B------:R-:W-:-:S05]  /*317d0*/  LEA.HI.X.SX32 R41, R4, R3, 0x1, P4 ;  /* 0x0000000304297211 */ /* 0x000fca00020f0eff */
[----:B------:R-:W5:Y:S08]  /*317e0*/  LDC R14, c[0x0][0x278] ;  /* 0x00009e00ff0e7b82 */ /* 0x000f700000000800 */
[----:B------:R-:W5:Y:S01]  /*317f0*/  LDC R15, c[0x0][0x278] ;  /* 0x00009e00ff0f7b82 */ /* 0x000f620000000800 */
[----:B-1----:R-:W-:Y:S01]  /*31800*/  IADD3 R20, P4, R5, R2, RZ ;  /* 0x0000000205147210 */ /* 0x002fe20007f9e0ff */
[----:B------:R-:W-:-:S06]  /*31810*/  IMAD R4, R238, 0x11e, RZ ;  /* 0x0000011eee047824 */ /* 0x000fcc00078e02ff */
[----:B------:R-:W1:Y:S01]  /*31820*/  LDC R19, c[0x0][0x278] ;  /* 0x00009e00ff137b82 */ /* 0x000e620000000800 */
[-C--:B------:R-:W-:Y:S01]  /*31830*/  LEA.HI.X.SX32 R21, R6, R3.reuse, 0x1, P4 ;  /* 0x0000000306157211 */ /* 0x080fe200020f0eff */
[----:B------:R-:W-:Y:S06]  /*31840*/  STL [R1+0x7c], R41 ;  /* 0x00007c2901007387 */ /* 0x000fec0000100800 */
[----:B------:R-:W1:Y:S01]  /*31850*/  LDC R92, c[0x0][0x278] ;  /* 0x00009e00ff5c7b82 */ /* 0x000e620000000800 */
[----:B------:R2:W-:Y:S01]  /*31860*/  STL [R1+0x74], R11 ;  /* 0x0000740b01007387 */ /* 0x0005e20000100800 */
[----:B0-----:R-:W-:Y:S01]  /*31870*/  IMAD R6, R95, 0x11d, RZ ;  /* 0x0000011d5f067824 */ /* 0x001fe200078e02ff */
[----:B------:R-:W-:-:S02]  /*31880*/  LEA.HI.X.SX32 R37, R5, R3, 0x1, P5 ;  /* 0x0000000305257211 */ /* 0x000fc400028f0eff */
[----:B------:R-:W-:Y:S03]  /*31890*/  STL.64 [R1+0x220], R38 ;  /* 0x0002202601007387 */ /* 0x000fe60000100a00 */
[----:B------:R-:W0:Y:S01]  /*318a0*/  LDC R242, c[0x0][0x278] ;  /* 0x00009e00fff27b82 */ /* 0x000e220000000800 */
[----:B------:R4:W-:Y:S01]  /*318b0*/  STL.64 [R1+0x868], R20 ;  /* 0x0008681401007387 */ /* 0x0009e20000100a00 */
[----:B---3--:R-:W-:Y:S02]  /*318c0*/  IMAD R7, R237, 0x23c, RZ ;  /* 0x0000023ced077824 */ /* 0x008fe400078e02ff */
[----:B--2---:R-:W-:-:S04]  /*318d0*/  IMAD R11, R239, 0x8f, RZ ;  /* 0x0000008fef0b7824 */ /* 0x004fc800078e02ff */
[----:B------:R-:W2:Y:S01]  /*318e0*/  LDC R93, c[0x0][0x278] ;  /* 0x00009e00ff5d7b82 */ /* 0x000ea20000000800 */
[----:B------:R-:W-:Y:S02]  /*318f0*/  LEA.HI.X.SX32 R35, R6, R3, 0x1, P6 ;  /* 0x0000000306237211 */ /* 0x000fe400030f0eff */
[----:B----4-:R-:W-:-:S05]  /*31900*/  IADD3 R20, P5, R4, R2, RZ ;  /* 0x0000000204147210 */ /* 0x010fca0007fbe0ff */
[----:B------:R-:W3:Y:S01]  /*31910*/  LDC R94, c[0x0][0x278] ;  /* 0x00009e00ff5e7b82 */ /* 0x000ee20000000800 */
[----:B------:R-:W-:Y:S01]  /*31920*/  IMAD R10, R240, 0x23e, RZ ;  /* 0x0000023ef00a7824 */ /* 0x000fe200078e02ff */
[----:B------:R-:W-:Y:S01]  /*31930*/  LEA.HI.X.SX32 R21, R11, R3, 0x1, P5 ;  /* 0x000000030b157211 */ /* 0x000fe200028f0eff */
[----:B-----5:R-:W-:Y:S01]  /*31940*/  IMAD R5, R18, 0x12, RZ ;  /* 0x0000001212057824 */ /* 0x020fe200078e02ff */
[-C--:B------:R-:W-:Y:S01]  /*31950*/  IADD3 RZ, P4, R7, R2.reuse, RZ ;  /* 0x0000000207ff7210 */ /* 0x080fe20007f9e0ff */
[----:B------:R-:W-:Y:S03]  /*31960*/  STL [R1+0x6c], R37 ;  /* 0x00006c2501007387 */ /* 0x000fe60000100800 */
[----:B------:R-:W4:Y:S01]  /*31970*/  LDC R223, c[0x0][0x278] ;  /* 0x00009e00ffdf7b82 */ /* 0x000f220000000800 */
[----:B------:R-:W-:Y:S01]  /*31980*/  STL [R1+0x64], R35 ;  /* 0x0000642301007387 */ /* 0x000fe20000100800 */
[----:B------:R-:W-:Y:S01]  /*31990*/  IMAD R14, R14, 0x11f, RZ ;  /* 0x0000011f0e0e7824 */ /* 0x000fe200078e02ff */
[----:B------:R-:W-:-:S02]  /*319a0*/  IADD3 RZ, P6, R10, R2, RZ ;  /* 0x000000020aff7210 */ /* 0x000fc40007fde0ff */
[----:B------:R5:W-:Y:S03]  /*319b0*/  STL.64 [R1+0x860], R20 ;  /* 0x0008601401007387 */ /* 0x000be60000100a00 */
[----:B------:R-:W4:Y:S01]  /*319c0*/  LDC R95, c[0x0][0x278] ;  /* 0x00009e00ff5f7b82 */ /* 0x000f220000000800 */
[----:B------:R-:W-:Y:S02]  /*319d0*/  LEA.HI.X.SX32 R29, R4, R3, 0x1, P4 ;  /* 0x00000003041d7211 */ /* 0x000fe400020f0eff */
[----:B------:R-:W-:Y:S01]  /*319e0*/  LEA R15, R15, R15, 0x3 ;  /* 0x0000000f0f0f7211 */ /* 0x000fe200078e18ff */
[----:B-1----:R-:W-:Y:S01]  /*319f0*/  IMAD R6, R19, 0x24, RZ ;  /* 0x0000002413067824 */ /* 0x002fe200078e02ff */
[----:B------:R-:W-:-:S03]  /*31a00*/  LEA.HI.X.SX32 R31, R14, R3, 0x1, P6 ;  /* 0x000000030e1f7211 */ /* 0x000fc600030f0eff */
[----:B------:R-:W1:Y:S01]  /*31a10*/  LDC R225, c[0x0][0x278] ;  /* 0x00009e00ffe17b82 */ /* 0x000e620000000800 */
[----:B-----5:R-:W-:Y:S01]  /*31a20*/  IADD3 R20, P4, R5, R2, RZ ;  /* 0x0000000205147210 */ /* 0x020fe20007f9e0ff */
[----:B------:R-:W-:-:S03]  /*31a30*/  IMAD R11, R92, 0x48, RZ ;  /* 0x000000485c0b7824 */ /* 0x000fc600078e02ff */
[----:B------:R-:W-:-:S03]  /*31a40*/  LEA.HI.X.SX32 R21, R15, R3, 0x1, P4 ;  /* 0x000000030f157211 */ /* 0x000fc600020f0eff */
[----:B------:R-:W5:Y:S01]  /*31a50*/  LDC R229, c[0x0][0x278] ;  /* 0x00009e00ffe57b82 */ /* 0x000f620000000800 */
[----:B------:R2:W-:Y:S01]  /*31a60*/  STL [R1+0x5c], R29 ;  /* 0x00005c1d01007387 */ /* 0x0005e20000100800 */
[-C--:B------:R-:W-:Y:S01]  /*31a70*/  IADD3 R28, P6, R6, R2.reuse, RZ ;  /* 0x00000002061c7210 */ /* 0x080fe20007fde0ff */
[----:B0-----:R-:W-:Y:S02]  /*31a80*/  IMAD R7, R242, 0x240, RZ ;  /* 0x00000240f2077824 */ /* 0x001fe400078e02ff */
[----:B------:R-:W-:Y:S03]  /*31a90*/  STL [R1+0x54], R31 ;  /* 0x0000541f01007387 */ /* 0x000fe60000100800 */
[----:B------:R-:W0:Y:S01]  /*31aa0*/  LDC R227, c[0x0][0x278] ;  /* 0x00009e00ffe37b82 */ /* 0x000e220000000800 */
[----:B------:R3:W-:Y:S07]  /*31ab0*/  STL.64 [R1+0x410], R20 ;  /* 0x0004101401007387 */ /* 0x0007ee0000100a00 */
[----:B------:R-:W0:Y:S01]  /*31ac0*/  LDC R221, c[0x0][0x278] ;  /* 0x00009e00ffdd7b82 */ /* 0x000e220000000800 */
[----:B--2---:R-:W-:Y:S01]  /*31ad0*/  LEA.HI.X.SX32 R29, R5, R3, 0x1, P6 ;  /* 0x00000003051d7211 */ /* 0x004fe200030f0eff */
[----:B------:R-:W-:Y:S01]  /*31ae0*/  IMAD R10, R93, 0x90, RZ ;  /* 0x000000905d0a7824 */ /* 0x000fe200078e02ff */
[----:B---3--:R-:W-:-:S05]  /*31af0*/  IADD3 R20, P4, R11, R2, RZ ;  /* 0x000000020b147210 */ /* 0x008fca0007f9e0ff */
[----:B------:R-:W2:Y:S01]  /*31b00*/  LDC R236, c[0x0][0x278] ;  /* 0x00009e00ffec7b82 */ /* 0x000ea20000000800 */
[----:B------:R-:W-:Y:S01]  /*31b10*/  IADD3 RZ, P5, R7, R2, RZ ;  /* 0x0000000207ff7210 */ /* 0x000fe20007fbe0ff */
[----:B------:R-:W-:Y:S01]  /*31b20*/  IMAD R7, R94, 0x120, RZ ;  /* 0x000001205e077824 */ /* 0x000fe200078e02ff */
[----:B------:R-:W-:Y:S01]  /*31b30*/  LEA.HI.X.SX32 R21, R6, R3, 0x1, P4 ;  /* 0x0000000306157211 */ /* 0x000fe200020f0eff */
[----:B------:R3:W-:Y:S04]  /*31b40*/  STL.64 [R1+0x3c8], R28 ;  /* 0x0003c81c01007387 */ /* 0x0007e80000100a00 */
[----:B------:R-:W2:Y:S01]  /*31b50*/  LDC R235, c[0x0][0x278] ;  /* 0x00009e00ffeb7b82 */ /* 0x000ea20000000800 */
[----:B------:R1:W-:Y:S01]  /*31b60*/  STL.64 [R1+0x338], R20 ;  /* 0x0003381401007387 */ /* 0x0003e20000100a00 */
[----:B----4-:R-:W-:-:S02]  /*31b70*/  IMAD R4, R223, 0x246, RZ ;  /* 0x00000246df047824 */ /* 0x010fc400078e02ff */
[----:B------:R-:W-:-:S04]  /*31b80*/  IMAD R18, R95, 0x242, RZ ;  /* 0x000002425f127824 */ /* 0x000fc800078e02ff */
[----:B------:R-:W4:Y:S01]  /*31b90*/  LDC R239, c[0x0][0x278] ;  /* 0x00009e00ffef7b82 */ /* 0x000f220000000800 */
[-C--:B---3--:R-:W-:Y:S02]  /*31ba0*/  IADD3 R28, P6, R10, R2.reuse, RZ ;  /* 0x000000020a1c7210 */ /* 0x088fe40007fde0ff */
[----:B-1----:R-:W-:-:S05]  /*31bb0*/  IADD3 R20, P4, R7, R2, RZ ;  /* 0x0000000207147210 */ /* 0x002fca0007f9e0ff */
[----:B------:R-:W1:Y:S01]  /*31bc0*/  LDC R232, c[0x0][0x278] ;  /* 0x00009e00ffe87b82 */ /* 0x000e620000000800 */
[-C--:B------:R-:W-:Y:S02]  /*31bd0*/  LEA.HI.X.SX32 R29, R11, R3.reuse, 0x1, P6 ;  /* 0x000000030b1d7211 */ /* 0x080fe400030f0eff */
[-C--:B------:R-:W-:Y:S01]  /*31be0*/  LEA.HI.X.SX32 R11, R7, R3.reuse, 0x1, P5 ;  /* 0x00000003070b7211 */ /* 0x080fe200028f0eff */
[----:B------:R-:W-:Y:S01]  /*31bf0*/  IMAD R7, R225, 0x121, RZ ;  /* 0x00000121e1077824 */ /* 0x000fe200078e02ff */
[-C--:B------:R-:W-:Y:S02]  /*31c00*/  LEA.HI.X.SX32 R21, R10, R3.reuse, 0x1, P4 ;  /* 0x000000030a157211 */ /* 0x080fe400020f0eff */
[-C--:B------:R-:W-:Y:S01]  /*31c10*/  IADD3 RZ, P5, R4, R2.reuse, RZ ;  /* 0x0000000204ff7210 */ /* 0x080fe20007fbe0ff */
[----:B------:R-:W3:Y:S01]  /*31c20*/  LDC R231, c[0x0][0x278] ;  /* 0x00009e00ffe77b82 */ /* 0x000ee20000000800 */
[----:B------:R-:W-:Y:S01]  /*31c30*/  IADD3 RZ, P6, R18, R2, RZ ;  /* 0x0000000212ff7210 */ /* 0x000fe20007fde0ff */
[----:B-----5:R-:W-:Y:S01]  /*31c40*/  IMAD R4, R229, 0x122, RZ ;  /* 0x00000122e5047824 */ /* 0x020fe200078e02ff */
[----:B------:R-:W-:Y:S01]  /*31c50*/  STL.64 [R1+0x218], R28 ;  /* 0x0002181c01007387 */ /* 0x000fe20000100a00 */
[----:B0-----:R-:W-:Y:S01]  /*31c60*/  IMAD R10, R227, 0x91, RZ ;  /* 0x00000091e30a7824 */ /* 0x001fe200078e02ff */
[----:B------:R-:W-:-:S03]  /*31c70*/  LEA.HI.X.SX32 R25, R7, R3, 0x1, P6 ;  /* 0x0000000307197211 */ /* 0x000fc600030f0eff */
[----:B------:R-:W0:Y:S01]  /*31c80*/  LDC R237, c[0x0][0x278] ;  /* 0x00009e00ffed7b82 */ /* 0x000e220000000800 */
[----:B------:R5:W-:Y:S01]  /*31c90*/  STL.64 [R1+0x858], R20 ;  /* 0x0008581401007387 */ /* 0x000be20000100a00 */
[----:B------:R-:W-:-:S06]  /*31ca0*/  IMAD R14, R221, 0x244, RZ ;  /* 0x00000244dd0e7824 */ /* 0x000fcc00078e02ff */
[----:B------:R-:W0:Y:S01]  /*31cb0*/  LDC R238, c[0x0][0x278] ;  /* 0x00009e00ffee7b82 */ /* 0x000e220000000800 */
[-C--:B-----5:R-:W-:Y:S01]  /*31cc0*/  IADD3 R20, P6, R4, R2.reuse, RZ ;  /* 0x0000000204147210 */ /* 0x0a0fe20007fde0ff */
[----:B--2---:R-:W-:Y:S01]  /*31cd0*/  IMAD R5, R236, 0x124, RZ ;  /* 0x00000124ec057824 */ /* 0x004fe200078e02ff */
[-C--:B------:R-:W-:Y:S01]  /*31ce0*/  IADD3 RZ, P4, R14, R2.reuse, RZ ;  /* 0x000000020eff7210 */ /* 0x080fe20007f9e0ff */
[----:B------:R3:W-:Y:S01]  /*31cf0*/  STL [R1+0x4c], R11 ;  /* 0x00004c0b01007387 */ /* 0x0007e20000100800 */
[-C--:B------:R-:W-:Y:S01]  /*31d00*/  LEA.HI.X.SX32 R21, R10, R3.reuse, 0x1, P6 ;  /* 0x000000030a157211 */ /* 0x080fe200030f0eff */
[----:B------:R-:W-:Y:S01]  /*31d10*/  IMAD R6, R235, 0x92, RZ ;  /* 0x00000092eb067824 */ /* 0x000fe200078e02ff */
[----:B------:R-:W-:Y:S01]  /*31d20*/  LEA.HI.X.SX32 R27, R4, R3, 0x1, P4 ;  /* 0x00000003041b7211 */ /* 0x000fe200020f0eff */
[----:B------:R2:W-:Y:S01]  /*31d30*/  STL [R1+0x44], R25 ;  /* 0x0000441901007387 */ /* 0x0005e20000100800 */
[----:B----4-:R-:W-:Y:S01]  /*31d40*/  IMAD R7, R239, 0x24c, RZ ;  /* 0x0000024cef077824 */ /* 0x010fe200078e02ff */
[----:B------:R-:W4:Y:S02]  /*31d50*/  LDC R4, c[0x0][0x278] ;  /* 0x00009e00ff047b82 */ /* 0x000f240000000800 */
[----:B------:R5:W-:Y:S01]  /*31d60*/  STL.64 [R1+0x850], R20 ;  /* 0x0008501401007387 */ /* 0x000be20000100a00 */
[----:B-1----:R-:W-:Y:S01]  /*31d70*/  IMAD R18, R232, 0x49, RZ ;  /* 0x00000049e8127824 */ /* 0x002fe200078e02ff */
[----:B------:R-:W-:Y:S01]  /*31d80*/  IADD3 R24, P6, R6, R2, RZ ;  /* 0x0000000206187210 */ /* 0x000fe20007fde0ff */
[----:B---3--:R-:W-:-:S03]  /*31d90*/  IMAD R11, R231, 0x123, RZ ;  /* 0x00000123e70b7824 */ /* 0x008fc600078e02ff */
[----:B--2---:R-:W-:Y:S01]  /*31da0*/  LEA.HI.X.SX32 R25, R18, R3, 0x1, P6 ;  /* 0x0000000312197211 */ /* 0x004fe200030f0eff */
[----:B0-----:R-:W-:Y:S01]  /*31db0*/  IMAD R15, R237, 0x248, RZ ;  /* 0x00000248ed0f7824 */ /* 0x001fe200078e02ff */
[----:B------:R-:W0:Y:S01]  /*31dc0*/  LDC R18, c[0x0][0x278] ;  /* 0x00009e00ff127b82 */ /* 0x000e220000000800 */
[----:B-----5:R-:W-:-:S04]  /*31dd0*/  IADD3 R20, P4, R5, R2, RZ ;  /* 0x0000000205147210 */ /* 0x020fc80007f9e0ff */
[----:B------:R-:W-:-:S03]  /*31de0*/  LEA.HI.X.SX32 R21, R6, R3, 0x1, P4 ;  /* 0x0000000306157211 */ /* 0x000fc600020f0eff */
[----:B------:R-:W1:Y:S01]  /*31df0*/  LDC R19, c[0x0][0x278] ;  /* 0x00009e00ff137b82 */ /* 0x000e620000000800 */
[----:B------:R-:W-:-:S07]  /*31e00*/  IADD3 RZ, P4, R7, R2, RZ ;  /* 0x0000000207ff7210 */ /* 0x000fce0007f9e0ff */
[----:B------:R-:W2:Y:S01]  /*31e10*/  LDC R7, c[0x0][0x278] ;  /* 0x00009e00ff077b82 */ /* 0x000ea20000000800 */
[----:B------:R-:W-:Y:S01]  /*31e20*/  IMAD R14, R238, 0x24a, RZ ;  /* 0x0000024aee0e7824 */ /* 0x000fe200078e02ff */
[----:B------:R-:W-:-:S06]  /*31e30*/  LEA.HI.X.SX32 R11, R11, R3, 0x1, P5 ;  /* 0x000000030b0b7211 */ /* 0x000fcc00028f0eff */
[----:B------:R-:W3:Y:S01]  /*31e40*/  LDC R6, c[0x0][0x278] ;  /* 0x00009e00ff067b82 */ /* 0x000ee20000000800 */
[-C--:B------:R-:W-:Y:S02]  /*31e50*/  IADD3 RZ, P5, R15, R2.reuse, RZ ;  /* 0x000000020fff7210 */ /* 0x080fe40007fbe0ff */
[----:B------:R-:W-:-:S05]  /*31e60*/  IADD3 RZ, P6, R14, R2, RZ ;  /* 0x000000020eff7210 */ /* 0x000fca0007fde0ff */
[----:B------:R-:W5:Y:S01]  /*31e70*/  LDC R15, c[0x0][0x278] ;  /* 0x00009e00ff0f7b82 */ /* 0x000f620000000800 */
[----:B------:R-:W-:Y:S07]  /*31e80*/  STL [R1+0x3c], R27 ;  /* 0x00003c1b01007387 */ /* 0x000fee0000100800 */
[----:B------:R-:W5:Y:S01]  /*31e90*/  LDC R14, c[0x0][0x278] ;  /* 0x00009e00ff0e7b82 */ /* 0x000f620000000800 */
[----:B------:R1:W-:Y:S01]  /*31ea0*/  STL [R1+0x34], R11 ;  /* 0x0000340b01007387 */ /* 0x0003e20000100800 */
[----:B--2---:R-:W-:-:S02]  /*31eb0*/  IMAD R164, R7, 0x126, RZ ;  /* 0x0000012607a47824 */ /* 0x004fc400078e02ff */
[----:B0-----:R-:W-:Y:S02]  /*31ec0*/  IMAD R160, R18, 0x128, RZ ;  /* 0x0000012812a07824 */ /* 0x001fe400078e02ff */
[----:B------:R-:W-:Y:S02]  /*31ed0*/  IMAD R18, R248, 0x4e, RZ ;  /* 0x0000004ef8127824 */ /* 0x000fe400078e02ff */
[----:B------:R-:W0:Y:S01]  /*31ee0*/  LDC R92, c[0x0][0x278] ;  /* 0x00009e00ff5c7b82 */ /* 0x000e220000000800 */
[----:B----4-:R-:W-:Y:S02]  /*31ef0*/  IMAD R171, R4, 0x125, RZ ;  /* 0x0000012504ab7824 */ /* 0x010fe400078e02ff */
[----:B------:R-:W-:-:S05]  /*31f00*/  IMAD R248, R169, 0x16, RZ ;  /* 0x00000016a9f87824 */ /* 0x000fca00078e02ff */
[----:B-1----:R-:W1:Y:S01]  /*31f10*/  LDC R11, c[0x0][0x278] ;  /* 0x00009e00ff0b7b82 */ /* 0x002e620000000800 */
[----:B---3--:R-:W-:Y:S01]  /*31f20*/  IMAD R167, R6, 0x93, RZ ;  /* 0x0000009306a77824 */ /* 0x008fe200078e02ff */
[-C--:B------:R-:W-:Y:S01]  /*31f30*/  LEA.HI.X.SX32 R169, R5, R3.reuse, 0x1, P5 ;  /* 0x0000000305a97211 */ /* 0x080fe200028f0eff */
[----:B------:R-:W-:Y:S01]  /*31f40*/  IMAD R163, R19, 0x95, RZ ;  /* 0x0000009513a37824 */ /* 0x000fe200078e02ff */
[----:B------:R-:W-:Y:S01]  /*31f50*/  IADD3 R164, P5, R164, R2, RZ ;  /* 0x00000002a4a47210 */ /* 0x000fe20007fbe0ff */
[----:B------:R-:W-:Y:S01]  /*31f60*/  IMAD R19, R249, 0x9c, RZ ;  /* 0x0000009cf9137824 */ /* 0x000fe200078e02ff */
[-C--:B------:R-:W-:Y:S02]  /*31f70*/  LEA.HI.X.SX32 R171, R171, R3.reuse, 0x1, P6 ;  /* 0x00000003abab7211 */ /* 0x080fe400030f0eff */
[----:B------:R-:W2:Y:S01]  /*31f80*/  LDC R95, c[0x0][0x278] ;  /* 0x00009e00ff5f7b82 */ /* 0x000ea20000000800 */
[----:B------:R-:W-:Y:S01]  /*31f90*/  IMAD R249, R165, 0x18, RZ ;  /* 0x00000018a5f97824 */ /* 0x000fe200078e02ff */
[----:B------:R-:W-:Y:S01]  /*31fa0*/  STL.64 [R1+0x210], R24 ;  /* 0x0002101801007387 */ /* 0x000fe20000100a00 */
[----:B------:R-:W-:Y:S01]  /*31fb0*/  LEA.HI.X.SX32 R165, R167, R3, 0x1, P5 ;  /* 0x00000003a7a57211 */ /* 0x000fe200028f0eff */
[----:B-----5:R-:W-:-:S02]  /*31fc0*/  IMAD R6, R15, 0x94, RZ ;  /* 0x000000940f067824 */ /* 0x020fc400078e02ff */
[----:B------:R-:W-:Y:S02]  /*31fd0*/  STL.64 [R1+0x848], R20 ;  /* 0x0008481401007387 */ /* 0x000fe40000100a00 */
[----:B------:R-:W3:Y:S02]  /*31fe0*/  LDC R94, c[0x0][0x278] ;  /* 0x00009e00ff5e7b82 */ /* 0x000ee40000000800 */
[----:B------:R4:W-:Y:S01]  /*31ff0*/  STL [R1+0x2c], R169 ;  /* 0x00002ca901007387 */ /* 0x0009e20000100800 */
[----:B------:R-:W-:Y:S02]  /*32000*/  IMAD R4, R14, 0x4a, RZ ;  /* 0x0000004a0e047824 */ /* 0x000fe400078e02ff */
[----:B0-----:R-:W-:Y:S02]  /*32010*/  IMAD R166, R92, 0x12a, RZ ;  /* 0x0000012a5ca67824 */ /* 0x001fe400078e02ff */
[----:B-1----:R-:W-:Y:S01]  /*32020*/  IMAD R161, R11, 0x25, RZ ;  /* 0x000000250ba17824 */ /* 0x002fe200078e02ff */
[----:B------:R-:W0:Y:S01]  /*32030*/  LDC R223, c[0x0][0x278] ;  /* 0x00009e00ffdf7b82 */ /* 0x000e220000000800 */
[----:B----4-:R-:W4:Y:S04]  /*32040*/  LDL.LU.64 R168, [R1+0x1070] ;  /* 0x0010700001a87983 */ /* 0x010f280000300a00 */
[----:B------:R1:W-:Y:S01]  /*32050*/  STL [R1+0x24], R171 ;  /* 0x000024ab01007387 */ /* 0x0003e20000100800 */
[----:B------:R-:W-:Y:S01]  /*32060*/  IADD3 R170, P6, R4, R2, RZ ;  /* 0x0000000204aa7210 */ /* 0x000fe20007fde0ff */
[----:B--2---:R-:W-:Y:S01]  /*32070*/  IMAD R162, R95, 0x12c, RZ ;  /* 0x0000012c5fa27824 */ /* 0x004fe200078e02ff */
[----:B------:R-:W2:Y:S01]  /*32080*/  LDC R227, c[0x0][0x278] ;  /* 0x00009e00ffe37b82 */ /* 0x000ea20000000800 */
[----:B------:R5:W-:Y:S01]  /*32090*/  STL.64 [R1+0x840], R164 ;  /* 0x000840a401007387 */ /* 0x000be20000100a00 */
[----:B-1----:R-:W-:Y:S01]  /*320a0*/  LEA.HI.X.SX32 R171, R161, R3, 0x1, P6 ;  /* 0x00000003a1ab7211 */ /* 0x002fe200030f0eff */
[----:B---3--:R-:W-:-:S05]  /*320b0*/  IMAD R7, R94, 0x96, RZ ;  /* 0x000000965e077824 */ /* 0x008fca00078e02ff */
[----:B------:R-:W1:Y:S01]  /*320c0*/  LDC R229, c[0x0][0x278] ;  /* 0x00009e00ffe57b82 */ /* 0x000e620000000800 */
[----:B-----5:R-:W-:-:S04]  /*320d0*/  IADD3 R164, P5, R6, R2, RZ ;  /* 0x0000000206a47210 */ /* 0x020fc80007fbe0ff */
[----:B------:R-:W-:-:S03]  /*320e0*/  LEA.HI.X.SX32 R165, R4, R3, 0x1, P5 ;  /* 0x0000000304a57211 */ /* 0x000fc600028f0eff */
[----:B------:R-:W3:Y:S08]  /*320f0*/  LDC R231, c[0x0][0x278] ;  /* 0x00009e00ffe77b82 */ /* 0x000ef00000000800 */
[----:B------:R-:W5:Y:S01]  /*32100*/  LDC R4, c[0x0][0x278] ;  /* 0x00009e00ff047b82 */ /* 0x000f620000000800 */
[-C--:B------:R-:W-:Y:S02]  /*32110*/  IADD3 R160, P6, R160, R2.reuse, RZ ;  /* 0x00000002a0a07210 */ /* 0x080fe40007fde0ff */
[----:B------:R-:W-:Y:S01]  /*32120*/  IADD3 R166, P5, R166, R2, RZ ;  /* 0x00000002a6a67210 */ /* 0x000fe20007fbe0ff */
[----:B------:R0:W-:Y:S01]  /*32130*/  STL.64 [R1+0x330], R170 ;  /* 0x000330aa01007387 */ /* 0x0001e20000100a00 */
[----:B------:R-:W-:-:S02]  /*32140*/  LEA.HI.X.SX32 R161, R6, R3, 0x1, P6 ;  /* 0x0000000306a17211 */ /* 0x000fc400030f0eff */
[-C--:B------:R-:W-:Y:S01]  /*32150*/  LEA.HI.X.SX32 R167, R163, R3.reuse, 0x1, P5 ;  /* 0x00000003a3a77211 */ /* 0x080fe200028f0eff */
[----:B------:R-:W3:Y:S01]  /*32160*/  LDC R232, c[0x0][0x278] ;  /* 0x00009e00ffe87b82 */ /* 0x000ee20000000800 */
[----:B------:R-:W-:Y:S01]  /*32170*/  IADD3 R162, P5, R162, R2, RZ ;  /* 0x00000002a2a27210 */ /* 0x000fe20007fbe0ff */
[----:B0-----:R-:W4:Y:S03]  /*32180*/  LDL.LU.64 R170, [R1+0x1068] ;  /* 0x0010680001aa7983 */ /* 0x001f260000300a00 */
[----:B------:R-:W-:Y:S01]  /*32190*/  LEA.HI.X.SX32 R163, R7, R3, 0x1, P5 ;  /* 0x0000000307a37211 */ /* 0x000fe200028f0eff */
[----:B------:R-:W-:Y:S02]  /*321a0*/  IMAD R156, R223, 0x12e, RZ ;  /* 0x0000012edf9c7824 */ /* 0x000fe400078e02ff */
[----:B------:R-:W0:Y:S01]  /*321b0*/  LDC R236, c[0x0][0x278] ;  /* 0x00009e00ffec7b82 */ /* 0x000e220000000800 */
[----:B------:R1:W-:Y:S01]  /*321c0*/  STL.64 [R1+0x208], R164 ;  /* 0x000208a401007387 */ /* 0x0003e20000100a00 */
[----:B-----5:R-:W-:-:S02]  /*321d0*/  IMAD R4, R4, 0x4b, RZ ;  /* 0x0000004b04047824 */ /* 0x020fc400078e02ff */
[----:B--2---:R-:W-:-:S04]  /*321e0*/  IMAD R10, R227, 0x26, RZ ;  /* 0x00000026e30a7824 */ /* 0x004fc800078e02ff */
[----:B------:R-:W2:Y:S01]  /*321f0*/  LDC R238, c[0x0][0x278] ;  /* 0x00009e00ffee7b82 */ /* 0x000ea20000000800 */
[----:B-1----:R-:W5:Y:S01]  /*32200*/  LDL.LU.64 R164, [R1+0x1060] ;  /* 0x0010600001a47983 */ /* 0x002f620000300a00 */
[----:B------:R-:W-:Y:S02]  /*32210*/  IMAD R11, R229, 0x4c, RZ ;  /* 0x0000004ce50b7824 */ /* 0x000fe400078e02ff */
[----:B---3--:R-:W-:Y:S01]  /*32220*/  IMAD R14, R231, 0x98, RZ ;  /* 0x00000098e70e7824 */ /* 0x008fe200078e02ff */
[----:B------:R1:W-:Y:S01]  /*32230*/  STL.64 [R1+0x838], R160 ;  /* 0x000838a001007387 */ /* 0x0003e20000100a00 */
[----:B------:R-:W-:Y:S02]  /*32240*/  IMAD R159, R232, 0x130, RZ ;  /* 0x00000130e89f7824 */ /* 0x000fe400078e02ff */
[----:B------:R-:W3:Y:S01]  /*32250*/  LDC R92, c[0x0][0x278] ;  /* 0x00009e00ff5c7b82 */ /* 0x000ee20000000800 */
[----:B0-----:R-:W-:-:S07]  /*32260*/  IMAD R158, R236, 0x132, RZ ;  /* 0x00000132ec9e7824 */ /* 0x001fce00078e02ff */
[----:B------:R-:W0:Y:S01]  /*32270*/  LDC R93, c[0x0][0x278] ;  /* 0x00009e00ff5d7b82 */ /* 0x000e220000000800 */
[----:B-1----:R-:W-:Y:S02]  /*32280*/  IADD3 R160, P6, R7, R2, RZ ;  /* 0x0000000207a07210 */ /* 0x002fe40007fde0ff */
[----:B------:R-:W-:Y:S02]  /*32290*/  MOV R7, R157 ;  /* 0x0000009d00077202 */ /* 0x000fe40000000f00 */
[----:B------:R-:W-:-:S03]  /*322a0*/  LEA.HI.X.SX32 R161, R4, R3, 0x1, P6 ;  /* 0x0000000304a17211 */ /* 0x000fc600030f0eff */
[----:B------:R-:W1:Y:S08]  /*322b0*/  LDC R4, c[0x0][0x278] ;  /* 0x00009e00ff047b82 */ /* 0x000e700000000800 */
[----:B------:R-:W0:Y:S01]  /*322c0*/  LDC R7, c[0x0][0x278] ;  /* 0x00009e00ff077b82 */ /* 0x000e220000000800 */
[----:B------:R2:W-:Y:S01]  /*322d0*/  STL.64 [R1+0x830], R166 ;  /* 0x000830a601007387 */ /* 0x0005e20000100a00 */
[----:B------:R-:W-:-:S04]  /*322e0*/  IADD3 R156, P6, R156, R2, RZ ;  /* 0x000000029c9c7210 */ /* 0x000fc80007fde0ff */
[----:B------:R-:W-:Y:S01]  /*322f0*/  MOV R6, R156 ;  /* 0x0000009c00067202 */ /* 0x000fe20000000f00 */
[----:B--2---:R-:W-:Y:S01]  /*32300*/  IMAD R15, R238, 0x9a, RZ ;  /* 0x0000009aee0f7824 */ /* 0x004fe200078e02ff */
[----:B------:R-:W2:Y:S01]  /*32310*/  LDC R94, c[0x0][0x278] ;  /* 0x00009e00ff5e7b82 */ /* 0x000ea20000000800 */
[----:B------:R-:W5:Y:S01]  /*32320*/  LDL.LU.64 R166, [R1+0x1058] ;  /* 0x0010580001a67983 */ /* 0x000f620000300a00 */
[----:B-1----:R-:W-:-:S03]  /*32330*/  IMAD R4, R4, 0x13, RZ ;  /* 0x0000001304047824 */ /* 0x002fc600078e02ff */
[----:B------:R1:W-:Y:S01]  /*32340*/  STL.64 [R1+0x200], R160 ;  /* 0x000200a001007387 */ /* 0x0003e20000100a00 */
[----:B---3--:R-:W-:Y:S02]  /*32350*/  IMAD R92, R92, 0x9e, RZ ;  /* 0x0000009e5c5c7824 */ /* 0x008fe400078e02ff */
[----:B------:R-:W3:Y:S01]  /*32360*/  LDC R95, c[0x0][0x278] ;  /* 0x00009e00ff5f7b82 */ /* 0x000ee20000000800 */
[----:B0-----:R-:W-:Y:S02]  /*32370*/  IMAD R7, R7, 0x97, RZ ;  /* 0x0000009707077824 */ /* 0x001fe400078e02ff */
[----:B------:R-:W-:-:S05]  /*32380*/  IMAD R93, R93, 0xa, RZ ;  /* 0x0000000a5d5d7824 */ /* 0x000fca00078e02ff */
[----:B------:R-:W0:Y:S01]  /*32390*/  LDC R223, c[0x0][0x278] ;  /* 0x00009e00ffdf7b82 */ /* 0x000e220000000800 */
[----:B-1----:R-:W5:Y:S01]  /*323a0*/  LDL.LU.64 R160, [R1+0x1050] ;  /* 0x0010500001a07983 */ /* 0x002f620000300a00 */
[----:B------:R-:W-:-:S03]  /*323b0*/  LEA.HI.X.SX32 R7, R7, R3, 0x1, P6 ;  /* 0x0000000307077211 */ /* 0x000fc600030f0eff */
[----:B------:R1:W-:Y:S01]  /*323c0*/  STL.64 [R1+0x828], R162 ;  /* 0x000828a201007387 */ /* 0x0003e20000100a00 */
[-C--:B------:R-:W-:Y:S02]  /*323d0*/  IADD3 R6, P6, R11, R2.reuse, RZ ;  /* 0x000000020b067210 */ /* 0x080fe40007fde0ff */
[----:B------:R-:W0:Y:S08]  /*323e0*/  LDC R221, c[0x0][0x278] ;  /* 0x00009e00ffdd7b82 */ /* 0x000e300000000800 */
[----:B------:R-:W0:Y:S01]  /*323f0*/  LDC R225, c[0x0][0x278] ;  /* 0x00009e00ffe17b82 */ /* 0x000e220000000800 */
[----:B-1----:R-:W5:Y:S04]  /*32400*/  LDL.LU.64 R162, [R1+0x1048] ;  /* 0x0010480001a27983 */ /* 0x002f680000300a00 */
[----:B------:R1:W-:Y:S03]  /*32410*/  STL [R1+0x820], R156 ;  /* 0x0008209c01007387 */ /* 0x0003e60000100800 */
[----:B------:R-:W4:Y:S01]  /*32420*/  LDC R229, c[0x0][0x278] ;  /* 0x00009e00ffe57b82 */ /* 0x000f220000000800 */
[----:B------:R2:W-:Y:S01]  /*32430*/  STL [R1+0x824], R7 ;  /* 0x0008240701007387 */ /* 0x0005e20000100800 */
[----:B-1----:R-:W-:-:S06]  /*32440*/  IADD3 R156, P5, R10, R2, RZ ;  /* 0x000000020a9c7210 */ /* 0x002fcc0007fbe0ff */
[----:B------:R-:W1:Y:S01]  /*32450*/  LDC R227, c[0x0][0x278] ;  /* 0x00009e00ffe37b82 */ /* 0x000e620000000800 */
[-C--:B------:R-:W-:Y:S02]  /*32460*/  LEA.HI.X.SX32 R157, R4, R3.reuse, 0x1, P5 ;  /* 0x00000003049d7211 */ /* 0x080fe400028f0eff */
[----:B--2---:R-:W-:-:S03]  /*32470*/  LEA.HI.X.SX32 R7, R10, R3, 0x1, P6 ;  /* 0x000000030a077211 */ /* 0x004fc600030f0eff */
[----:B------:R2:W-:Y:S02]  /*32480*/  STL.64 [R1+0x3c0], R156 ;  /* 0x0003c09c01007387 */ /* 0x0005e40000100a00 */
[----:B------:R-:W3:Y:S02]  /*32490*/  LDC R4, c[0x0][0x278] ;  /* 0x00009e00ff047b82 */ /* 0x000ee40000000800 */
[----:B------:R2:W-:Y:S06]  /*324a0*/  STL.64 [R1+0x328], R6 ;  /* 0x0003280601007387 */ /* 0x0005ec0000100a00 */
[----:B------:R-:W0:Y:S01]  /*324b0*/  LDC R10, c[0x0][0x278] ;  /* 0x00009e00ff0a7b82 */ /* 0x000e220000000800 */
[----:B--2---:R-:W-:-:S02]  /*324c0*/  IADD3 R156, P5, R14, R2, RZ ;  /* 0x000000020e9c7210 */ /* 0x004fc40007fbe0ff */
[----:B------:R-:W-:-:S05]  /*324d0*/  IADD3 R6, P6, R159, R2, RZ ;  /* 0x000000029f067210 */ /* 0x000fca0007fde0ff */
[----:B------:R-:W2:Y:S01]  /*324e0*/  LDC R231, c[0x0][0x278] ;  /* 0x00009e00ffe77b82 */ /* 0x000ea20000000800 */
[-C--:B------:R-:W-:Y:S02]  /*324f0*/  LEA.HI.X.SX32 R157, R11, R3.reuse, 0x1, P5 ;  /* 0x000000030b9d7211 */ /* 0x080fe400028f0eff */
[----:B------:R-:W-:-:S05]  /*32500*/  LEA.HI.X.SX32 R7, R14, R3, 0x1, P6 ;  /* 0x000000030e077211 */ /* 0x000fca00030f0eff */
[----:B------:R-:W1:Y:S08]  /*32510*/  LDC R11, c[0x0][0x278] ;  /* 0x00009e00ff0b7b82 */ /* 0x000e700000000800 */
[----:B------:R-:W0:Y:S01]  /*32520*/  LDC R14, c[0x0][0x278] ;  /* 0x00009e00ff0e7b82 */ /* 0x000e220000000800 */
[----:B------:R3:W-:Y:S01]  /*32530*/  STL.64 [R1+0x1f8], R156 ;  /* 0x0001f89c01007387 */ /* 0x0007e20000100a00 */
[----:B------:R-:W-:Y:S01]  /*32540*/  IADD3 R158, P5, R158, R2, RZ ;  /* 0x000000029e9e7210 */ /* 0x000fe20007fbe0ff */
[----:B---3--:R-:W-:-:S05]  /*32550*/  IMAD R4, R4, 0x136, RZ ;  /* 0x0000013604047824 */ /* 0x008fca00078e02ff */
[----:B------:R-:W3:Y:S01]  /*32560*/  LDC R232, c[0x0][0x278] ;  /* 0x00009e00ffe87b82 */ /* 0x000ee20000000800 */
[----:B------:R-:W5:Y:S01]  /*32570*/  LDL.LU.64 R156, [R1+0x1040] ;  /* 0x00104000019c7983 */ /* 0x000f620000300a00 */
[----:B-1----:R-:W-:-:S03]  /*32580*/  IMAD R11, R11, 0x99, RZ ;  /* 0x000000990b0b7824 */ /* 0x002fc600078e02ff */
[----:B------:R1:W-:Y:S03]  /*32590*/  STL.64 [R1+0x818], R6 ;  /* 0x0008180601007387 */ /* 0x0003e60000100a00 */
[----:B------:R-:W3:Y:S01]  /*325a0*/  LDC R235, c[0x0][0x278] ;  /* 0x00009e00ffeb7b82 */ /* 0x000ee20000000800 */
[----:B------:R-:W-:Y:S01]  /*325b0*/  LEA.HI.X.SX32 R159, R11, R3, 0x1, P5 ;  /* 0x000000030b9f7211 */ /* 0x000fe200028f0eff */
[----:B0-----:R-:W-:-:S06]  /*325c0*/  IMAD R14, R14, 0x4d, RZ ;  /* 0x0000004d0e0e7824 */ /* 0x001fcc00078e02ff */
[----:B------:R-:W0:Y:S01]  /*325d0*/  LDC R236, c[0x0][0x278] ;  /* 0x00009e00ffec7b82 */ /* 0x000e220000000800 */
[----:B-1----:R-:W-:Y:S01]  /*325e0*/  IADD3 R6, P6, R15, R2, RZ ;  /* 0x000000020f067210 */ /* 0x002fe20007fde0ff */
[----:B------:R1:W-:Y:S03]  /*325f0*/  STL.64 [R1+0x810], R158 ;  /* 0x0008109e01007387 */ /* 0x0003e60000100a00 */
[----:B------:R-:W-:-:S03]  /*32600*/  LEA.HI.X.SX32 R7, R14, R3, 0x1, P6 ;  /* 0x000000030e077211 */ /* 0x000fc600030f0eff */
[----:B------:R-:W0:Y:S01]  /*32610*/  LDC R237, c[0x0][0x278] ;  /* 0x00009e00ffed7b82 */ /* 0x000e220000000800 */
[----:B-1----:R-:W5:Y:S07]  /*32620*/  LDL.LU.64 R158, [R1+0x1038] ;  /* 0x00103800019e7983 */ /* 0x002f6e0000300a00 */
[----:B------:R-:W1:Y:S01]  /*32630*/  LDC R238, c[0x0][0x278] ;  /* 0x00009e00ffee7b82 */ /* 0x000e620000000800 */
[----:B------:R2:W-:Y:S07]  /*32640*/  STL.64 [R1+0x1f0], R6 ;  /* 0x0001f00601007387 */ /* 0x0005ee0000100a00 */
[----:B------:R-:W1:Y:S01]  /*32650*/  LDC R239, c[0x0][0x278] ;  /* 0x00009e00ffef7b82 */ /* 0x000e620000000800 */
[----:B--2---:R-:W-:-:S07]  /*32660*/  IADD3 R6, P6, R4, R2, RZ ;  /* 0x0000000204067210 */ /* 0x004fce0007fde0ff */
[----:B------:R-:W2:Y:S08]  /*32670*/  LDC R240, c[0x0][0x278] ;  /* 0x00009e00fff07b82 */ /* 0x000eb00000000800 */
[----:B------:R-:W4:Y:S01]  /*32680*/  LDC R4, c[0x0][0x278] ;  /* 0x00009e00ff047b82 */ /* 0x000f220000000800 */
[----:B------:R-:W-:-:S05]  /*32690*/  IMAD R10, R10, 0x134, RZ ;  /* 0x000001340a0a7824 */ /* 0x000fca00078e02ff */
[----:B------:R-:W-:Y:S01]  /*326a0*/  IADD3 R10, P5, R10, R2, RZ ;  /* 0x000000020a0a7210 */ /* 0x000fe20007fbe0ff */
[C---:B------:R-:W-:Y:S01]  /*326b0*/  FMUL R172, R247.reuse, R172 ;  /* 0x000000acf7ac7220 */ /* 0x040fe20000400000 */
[C---:B------:R-:W-:Y:S01]  /*326c0*/  FMUL R173, R247.reuse, R173 ;  /* 0x000000adf7ad7220 */ /* 0x040fe20000400000 */
[----:B------:R-:W-:Y:S01]  /*326d0*/  FMUL R176, R247, R176 ;  /* 0x000000b0f7b07220 */ /* 0x000fe20000400000 */
[----:B------:R-:W-:Y:S01]  /*326e0*/  LEA.HI.X.SX32 R11, R15, R3, 0x1, P5 ;  /* 0x000000030f0b7211 */ /* 0x000fe200028f0eff */
[C---:B------:R-:W-:Y:S01]  /*326f0*/  FMUL R177, R247.reuse, R177 ;  /* 0x000000b1f7b17220 */ /* 0x040fe20000400000 */
[C---:B------:R-:W-:Y:S01]  /*32700*/  FMUL R180, R247.reuse, R180 ;  /* 0x000000b4f7b47220 */ /* 0x040fe20000400000 */
[C---:B------:R-:W-:Y:S01]  /*32710*/  FMUL R181, R247.reuse, R181 ;  /* 0x000000b5f7b57220 */ /* 0x040fe20000400000 */
[C---:B------:R-:W-:Y:S01]  /*32720*/  FMUL R184, R247.reuse, R184 ;  /* 0x000000b8f7b87220 */ /* 0x040fe20000400000 */
[----:B------:R3:W-:Y:S01]  /*32730*/  STL.64 [R1+0x808], R10 ;  /* 0x0008080a01007387 */ /* 0x0007e20000100a00 */
        /* <DEDUP_REMOVED lines=8> */
[----:B----4-:R-:W-:-:S02]  /*327c0*/  IMAD R4, R4, 0x9b, RZ ;  /* 0x0000009b04047824 */ /* 0x010fc400078e02ff */
[C---:B------:R-:W-:Y:S01]  /*327d0*/  FMUL R201, R247.reuse, R201 ;  /* 0x000000c9f7c97220 */ /* 0x040fe20000400000 */
[C---:B------:R-:W-:Y:S01]  /*327e0*/  FMUL R204, R247.reuse, R204 ;  /* 0x000000ccf7cc7220 */ /* 0x040fe20000400000 */
[C---:B------:R-:W-:Y:S01]  /*327f0*/  FMUL R205, R247.reuse, R205 ;  /* 0x000000cdf7cd7220 */ /* 0x040fe20000400000 */
[C---:B------:R-:W-:Y:S01]  /*32800*/  FMUL R208, R247.reuse, R208 ;  /* 0x000000d0f7d07220 */ /* 0x040fe20000400000 */
[----:B------:R-:W-:Y:S01]  /*32810*/  LEA.HI.X.SX32 R7, R4, R3, 0x1, P6 ;  /* 0x0000000304077211 */ /* 0x000fe200030f0eff */
[C---:B------:R-:W-:Y:S01]  /*32820*/  FMUL R209, R247.reuse, R209 ;  /* 0x000000d1f7d17220 */ /* 0x040fe20000400000 */
[----:B------:R-:W4:Y:S03]  /*32830*/  LDC R4, c[0x0][0x278] ;  /* 0x00009e00ff047b82 */ /* 0x000f260000000800 */
        /* <DEDUP_REMOVED lines=10> */
[-C--:B---3--:R-:W-:Y:S01]  /*328e0*/  IADD3 R10, P5, R18, R2.reuse, RZ ;  /* 0x00000002120a7210 */ /* 0x088fe20007fbe0ff */
[----:B------:R-:W-:Y:S01]  /*328f0*/  IMAD R94, R94, 0x14, RZ ;  /* 0x000000145e5e7824 */ /* 0x000fe200078e02ff */
[----:B0-----:R-:W0:Y:S08]  /*32900*/  LDC R7, c[0x0][0x278] ;  /* 0x00009e00ff077b82 */ /* 0x001e300000000800 */
[----:B------:R-:W3:Y:S01]  /*32910*/  LDC R6, c[0x0][0x278] ;  /* 0x00009e00ff067b82 */ /* 0x000ee20000000800 */
[----:B------:R-:W-:Y:S01]  /*32920*/  IADD3 R14, P6, R19, R2, RZ ;  /* 0x00000002130e7210 */ /* 0x000fe20007fde0ff */
[----:B----4-:R-:W-:-:S03]  /*32930*/  IMAD R4, R4, 0x13a, RZ ;  /* 0x0000013a04047824 */ /* 0x010fc600078e02ff */
[----:B------:R-:W-:Y:S02]  /*32940*/  LEA.HI.X.SX32 R15, R18, R3, 0x1, P6 ;  /* 0x00000003120f7211 */ /* 0x000fe400030f0eff */
[----:B------:R-:W-:Y:S01]  /*32950*/  IADD3 R4, P6, R4, R2, RZ ;  /* 0x0000000204047210 */ /* 0x000fe20007fde0ff */
[----:B------:R-:W-:Y:S01]  /*32960*/  IMAD R95, R95, 0x28, RZ ;  /* 0x000000285f5f7824 */ /* 0x000fe200078e02ff */
[----:B------:R-:W4:Y:S01]  /*32970*/  LDC R242, c[0x0][0x278] ;  /* 0x00009e00fff27b82 */ /* 0x000f220000000800 */
[----:B0-----:R-:W-:-:S07]  /*32980*/  IMAD R7, R7, 0x27, RZ ;  /* 0x0000002707077824 */ /* 0x001fce00078e02ff */
[----:B------:R-:W0:Y:S01]  /*32990*/  LDC R247, c[0x0][0x278] ;  /* 0x00009e00fff77b82 */ /* 0x000e220000000800 */
[----:B------:R-:W-:Y:S01]  /*329a0*/  LEA.HI.X.SX32 R11, R7, R3, 0x1, P5 ;  /* 0x00000003070b7211 */ /* 0x000fe200028f0eff */
[----:B---3--:R-:W-:-:S06]  /*329b0*/  IMAD R6, R6, 0x138, RZ ;  /* 0x0000013806067824 */ /* 0x008fcc00078e02ff */
[----:B------:R-:W3:Y:S01]  /*329c0*/  LDC R153, c[0x0][0x278] ;  /* 0x00009e00ff997b82 */ /* 0x000ee20000000800 */
[----:B------:R1:W-:Y:S01]  /*329d0*/  STL.64 [R1+0x320], R10 ;  /* 0x0003200a01007387 */ /* 0x0003e20000100a00 */
[----:B------:R-:W-:-:S03]  /*329e0*/  MOV R18, R4 ;  /* 0x0000000400127202 */ /* 0x000fc60000000f00 */
[----:B------:R-:W-:Y:S01]  /*329f0*/  STL.64 [R1+0x1e8], R14 ;  /* 0x0001e80e01007387 */ /* 0x000fe20000100a00 */
[----:B------:R-:W-:Y:S02]  /*32a00*/  IADD3 R6, P5, R6, R2, RZ ;  /* 0x0000000206067210 */ /* 0x000fe40007fbe0ff */
[----:B------:R-:W3:Y:S01]  /*32a10*/  LDC R151, c[0x0][0x278] ;  /* 0x00009e00ff977b82 */ /* 0x000ee20000000800 */
[----:B------:R2:W-:Y:S01]  /*32a20*/  STL [R1+0x7f0], R4 ;  /* 0x0007f00401007387 */ /* 0x0005e20000100800 */
[----:B------:R-:W-:-:S06]  /*32a30*/  LEA.HI.X.SX32 R7, R19, R3, 0x1, P5 ;  /* 0x0000000313077211 */ /* 0x000fcc00028f0eff */
[----:B-1----:R-:W1:Y:S01]  /*32a40*/  LDC R11, c[0x0][0x278] ;  /* 0x00009e00ff0b7b82 */ /* 0x002e620000000800 */
[----:B------:R-:W-:-:S07]  /*32a50*/  MOV R19, R5 ;  /* 0x0000000500137202 */ /* 0x000fce0000000f00 */
[----:B--2---:R-:W2:Y:S08]  /*32a60*/  LDC R4, c[0x0][0x278] ;  /* 0x00009e00ff047b82 */ /* 0x004eb00000000800 */
[----:B------:R-:W4:Y:S08]  /*32a70*/  LDC R10, c[0x0][0x278] ;  /* 0x00009e00ff0a7b82 */ /* 0x000f300000000800 */
[----:B------:R-:W0:Y:S01]  /*32a80*/  LDC R5, c[0x0][0x278] ;  /* 0x00009e00ff057b82 */ /* 0x000e220000000800 */
[----:B-1----:R-:W-:Y:S01]  /*32a90*/  IMAD R11, R11, 0x9d, RZ ;  /* 0x0000009d0b0b7824 */ /* 0x002fe200078e02ff */
[----:B------:R1:W-:Y:S01]  /*32aa0*/  STL.64 [R1+0x7f8], R6 ;  /* 0x0007f80601007387 */ /* 0x0003e20000100a00 */
[----:B--2---:R-:W-:-:S03]  /*32ab0*/  IMAD R4, R4, 0x4f, RZ ;  /* 0x0000004f04047824 */ /* 0x004fc600078e02ff */
[----:B------:R-:W-:Y:S02]  /*32ac0*/  LEA.HI.X.SX32 R19, R11, R3, 0x1, P6 ;  /* 0x000000030b137211 */ /* 0x000fe400030f0eff */
[----:B------:R-:W2:Y:S01]  /*32ad0*/  LDC R149, c[0x0][0x278] ;  /* 0x00009e00ff957b82 */ /* 0x000ea20000000800 */
[----:B-1----:R-:W-:Y:S01]  /*32ae0*/  IADD3 R6, P5, R92, R2, RZ ;  /* 0x000000025c067210 */ /* 0x002fe20007fbe0ff */
[----:B----4-:R-:W-:-:S03]  /*32af0*/  IMAD R14, R10, 0xbf, RZ ;  /* 0x000000bf0a0e7824 */ /* 0x010fc600078e02ff */
[----:B------:R-:W-:Y:S01]  /*32b00*/  LEA.HI.X.SX32 R7, R4, R3, 0x1, P5 ;  /* 0x0000000304077211 */ /* 0x000fe200028f0eff */
[----:B------:R-:W-:Y:S02]  /*32b10*/  STL [R1+0x7f4], R19 ;  /* 0x0007f41301007387 */ /* 0x000fe40000100800 */
[----:B------:R-:W1:Y:S01]  /*32b20*/  LDC R148, c[0x0][0x278] ;  /* 0x00009e00ff947b82 */ /* 0x000e620000000800 */
[----:B0-----:R-:W-:Y:S01]  /*32b30*/  IMAD R10, R5, 0x13c, RZ ;  /* 0x0000013c050a7824 */ /* 0x001fe200078e02ff */
[----:B------:R0:W-:Y:S06]  /*32b40*/  STL.64 [R1+0x1e0], R6 ;  /* 0x0001e00601007387 */ /* 0x0001ec0000100a00 */
[----:B------:R-:W4:Y:S08]  /*32b50*/  LDC R5, c[0x0][0x278] ;  /* 0x00009e00ff057b82 */ /* 0x000f300000000800 */
[----:B------:R-:W5:Y:S08]  /*32b60*/  LDC R147, c[0x0][0x278] ;  /* 0x00009e00ff937b82 */ /* 0x000f700000000800 */
[----:B0-----:R-:W0:Y:S01]  /*32b70*/  LDC R6, c[0x0][0x278] ;  /* 0x00009e00ff067b82 */ /* 0x001e220000000800 */
[----:B------:R-:W-:-:S07]  /*32b80*/  IADD3 R18, P6, R10, R2, RZ ;  /* 0x000000020a127210 */ /* 0x000fce0007fde0ff */
[----:B------:R-:W3:Y:S01]  /*32b90*/  LDC R10, c[0x0][0x278] ;  /* 0x00009e00ff0a7b82 */ /* 0x000ee20000000800 */
[----:B----4-:R-:W-:Y:S01]  /*32ba0*/  IMAD R5, R5, 0x13e, RZ ;  /* 0x0000013e05057824 */ /* 0x010fe200078e02ff */
[----:B------:R-:W-:-:S04]  /*32bb0*/  LEA.HI.X.SX32 R19, R92, R3, 0x1, P6 ;  /* 0x000000035c137211 */ /* 0x000fc800030f0eff */
[----:B------:R-:W-:Y:S01]  /*32bc0*/  IADD3 R4, P5, R5, R2, RZ ;  /* 0x0000000205047210 */ /* 0x000fe20007fbe0ff */
[----:B------:R-:W-:Y:S01]  /*32bd0*/  STL.64 [R1+0x7e8], R18 ;  /* 0x0007e81201007387 */ /* 0x000fe20000100a00 */
[----:B------:R-:W4:Y:S01]  /*32be0*/  LDC R141, c[0x0][0x278] ;  /* 0x00009e00ff8d7b82 */ /* 0x000f220000000800 */
[----:B0-----:R-:W-:-:S07]  /*32bf0*/  IMAD R11, R6, 0x9f, RZ ;  /* 0x0000009f060b7824 */ /* 0x001fce00078e02ff */
[----:B------:R-:W0:Y:S01]  /*32c00*/  LDC R143, c[0x0][0x278] ;  /* 0x00009e00ff8f7b82 */ /* 0x000e220000000800 */
[-C--:B------:R-:W-:Y:S02]  /*32c10*/  LEA.HI.X.SX32 R5, R11, R3.reuse, 0x1, P5 ;  /* 0x000000030b057211 */ /* 0x080fe400028f0eff */
[----:B------:R-:W-:Y:S02]  /*32c20*/  IADD3 R6, P6, R93, R2, RZ ;  /* 0x000000025d067210 */ /* 0x000fe40007fde0ff */
[----:B---3--:R-:W-:Y:S01]  /*32c30*/  LEA R10, R10, R10, 0x2 ;  /* 0x0000000a0a0a7211 */ /* 0x008fe200078e10ff */
[----:B------:R3:W-:Y:S02]  /*32c40*/  STL.64 [R1+0x7e0], R4 ;  /* 0x0007e00401007387 */ /* 0x0007e40000100a00 */
[----:B------:R-:W1:Y:S01]  /*32c50*/  LDC R146, c[0x0][0x278] ;  /* 0x00009e00ff927b82 */ /* 0x000e620000000800 */
[----:B------:R-:W-:-:S07]  /*32c60*/  LEA.HI.X.SX32 R7, R10, R3, 0x1, P6 ;  /* 0x000000030a077211 */ /* 0x000fce00030f0eff */
[----:B------:R-:W1:Y:S01]  /*32c70*/  LDC R129, c[0x0][0x278] ;  /* 0x00009e00ff817b82 */ /* 0x000e620000000800 */
[----:B---3--:R-:W-:-:S04]  /*32c80*/  IADD3 R4, P5, R94, R2, RZ ;  /* 0x000000025e047210 */ /* 0x008fc80007fbe0ff */
[-C--:B------:R-:W-:Y:S01]  /*32c90*/  LEA.HI.X.SX32 R5, R93, R3.reuse, 0x1, P5 ;  /* 0x000000035d057211 */ /* 0x080fe200028f0eff */
[----:B------:R-:W-:Y:S01]  /*32ca0*/  STL.64 [R1+0x430], R6 ;  /* 0x0004300601007387 */ /* 0x000fe20000100a00 */
[----:B------:R-:W-:Y:S01]  /*32cb0*/  IADD3 R10, P6, R95, R2, RZ ;  /* 0x000000025f0a7210 */ /* 0x000fe20007fde0ff */
[----:B------:R-:W-:Y:S01]  /*32cc0*/  IMAD R223, R223, 0xa0, RZ ;  /* 0x000000a0dfdf7824 */ /* 0x000fe200078e02ff */
[----:B------:R-:W3:Y:S01]  /*32cd0*/  LDC R93, c[0x0][0x278] ;  /* 0x00009e00ff5d7b82 */ /* 0x000ee20000000800 */
[----:B------:R2:W-:Y:S07]  /*32ce0*/  STL.64 [R1+0x408], R4 ;  /* 0x0004080401007387 */ /* 0x0005ee0000100a00 */
[----:B------:R-:W1:Y:S08]  /*32cf0*/  LDC R152, c[0x0][0x278] ;  /* 0x00009e00ff987b82 */ /* 0x000e700000000800 */
[----:B--2---:R-:W2:Y:S01]  /*32d00*/  LDC R5, c[0x0][0x278] ;  /* 0x00009e00ff057b82 */ /* 0x004ea20000000800 */
[----:B------:R-:W-:-:S07]  /*32d10*/  LEA.HI.X.SX32 R11, R94, R3, 0x1, P6 ;  /* 0x000000035e0b7211 */ /* 0x000fce00030f0eff */
[----:B------:R-:W5:Y:S01]  /*32d20*/  LDC R4, c[0x0][0x278] ;  /* 0x00009e00ff047b82 */ /* 0x000f620000000800 */
[----:B------:R-:W-:Y:S01]  /*32d30*/  IMAD R221, R221, 0x50, RZ ;  /* 0x00000050dddd7824 */ /* 0x000fe200078e02ff */
[----:B------:R4:W-:Y:S06]  /*32d40*/  STL.64 [R1+0x3b8], R10 ;  /* 0x0003b80a01007387 */ /* 0x0009ec0000100a00 */
[----:B------:R-:W1:Y:S01]  /*32d50*/  LDC R133, c[0x0][0x278] ;  /* 0x00009e00ff857b82 */ /* 0x000e620000000800 */
[----:B----4-:R-:W-:Y:S01]  /*32d60*/  IADD3 R10, P6, R223, R2, RZ ;  /* 0x00000002df0a7210 */ /* 0x010fe20007fde0ff */
[----:B--2---:R-:W-:-:S06]  /*32d70*/  IMAD R5, R5, 0x142, RZ ;  /* 0x0000014205057824 */ /* 0x004fcc00078e02ff */
[----:B------:R-:W2:Y:S01]  /*32d80*/  LDC R125, c[0x0][0x278] ;  /* 0x00009e00ff7d7b82 */ /* 0x000ea20000000800 */
[----:B------:R-:W-:Y:S02]  /*32d90*/  LEA.HI.X.SX32 R11, R221, R3, 0x1, P6 ;  /* 0x00000003dd0b7211 */ /* 0x000fe400030f0eff */
[----:B------:R-:W-:-:S05]  /*32da0*/  IADD3 R18, P6, R5, R2, RZ ;  /* 0x0000000205127210 */ /* 0x000fca0007fde0ff */
[----:B------:R-:W4:Y:S01]  /*32db0*/  LDC R5, c[0x0][0x278] ;  /* 0x00009e00ff057b82 */ /* 0x000f220000000800 */
[----:B------:R-:W-:Y:S01]  /*32dc0*/  IADD3 R6, P5, R221, R2, RZ ;  /* 0x00000002dd067210 */ /* 0x000fe20007fbe0ff */
[----:B-----5:R-:W-:-:S03]  /*32dd0*/  IMAD R4, R4, 0x140, RZ ;  /* 0x0000014004047824 */ /* 0x020fc600078e02ff */
[----:B------:R-:W-:-:S03]  /*32de0*/  LEA.HI.X.SX32 R7, R95, R3, 0x1, P5 ;  /* 0x000000035f077211 */ /* 0x000fc600028f0eff */
[----:B------:R-:W5:Y:S02]  /*32df0*/  LDC R117, c[0x0][0x278] ;  /* 0x00009e00ff757b82 */ /* 0x000f640000000800 */
[----:B------:R0:W-:Y:S04]  /*32e00*/  STL.64 [R1+0x318], R6 ;  /* 0x0003180601007387 */ /* 0x0001e80000100a00 */
[----:B------:R-:W-:Y:S02]  /*32e10*/  STL.64 [R1+0x1d8], R10 ;  /* 0x0001d80a01007387 */ /* 0x000fe40000100a00 */
[----:B------:R-:W5:Y:S01]  /*32e20*/  LDC R121, c[0x0][0x278] ;  /* 0x00009e00ff797b82 */ /* 0x000f620000000800 */
[----:B0-----:R-:W-:Y:S01]  /*32e30*/  IADD3 R6, P5, R4, R2, RZ ;  /* 0x0000000204067210 */ /* 0x001fe20007fbe0ff */
[----:B------:R-:W-:-:S06]  /*32e40*/  IMAD R225, R225, 0xa2, RZ ;  /* 0x000000a2e1e17824 */ /* 0x000fcc00078e02ff */
[----:B------:R-:W0:Y:S01]  /*32e50*/  LDC R4, c[0x0][0x278] ;  /* 0x00009e00ff047b82 */ /* 0x000e220000000800 */
[----:B------:R-:W-:-:S05]  /*32e60*/  LEA.HI.X.SX32 R7, R223, R3, 0x1, P5 ;  /* 0x00000003df077211 */ /* 0x000fca00028f0eff */
[----:B------:R4:W-:Y:S01]  /*32e70*/  STL.64 [R1+0x7d8], R6 ;  /* 0x0007d80601007387 */ /* 0x0009e20000100a00 */
[----:B------:R-:W-:Y:S01]  /*32e80*/  IMAD R229, R229, 0xa4, RZ ;  /* 0x000000a4e5e57824 */ /* 0x000fe200078e02ff */
[----:B------:R-:W1:Y:S08]  /*32e90*/  LDC R223, c[0x0][0x278] ;  /* 0x00009e00ffdf7b82 */ /* 0x000e700000000800 */
[----:B------:R-:W5:Y:S01]  /*32ea0*/  LDC R115, c[0x0][0x278] ;  /* 0x00009e00ff737b82 */ /* 0x000f620000000800 */
[----:B----4-:R-:W-:-:S07]  /*32eb0*/  IMAD R7, R5, 0xa1, RZ ;  /* 0x000000a105077824 */ /* 0x010fce00078e02ff */
[----:B------:R-:W4:Y:S01]  /*32ec0*/  LDC R5, c[0x0][0x278] ;  /* 0x00009e00ff057b82 */ /* 0x000f220000000800 */
[----:B------:R-:W-:Y:S01]  /*32ed0*/  IADD3 R10, P5, R225, R2, RZ ;  /* 0x00000002e10a7210 */ /* 0x000fe20007fbe0ff */
[----:B0-----:R-:W-:-:S06]  /*32ee0*/  IMAD R6, R4, 0x144, RZ ;  /* 0x0000014404067824 */ /* 0x001fcc00078e02ff */
[----:B------:R-:W0:Y:S08]  /*32ef0*/  LDC R4, c[0x0][0x278] ;  /* 0x00009e00ff047b82 */ /* 0x000e300000000800 */
[----:B------:R-:W5:Y:S01]  /*32f00*/  LDC R111, c[0x0][0x278] ;  /* 0x00009e00ff6f7b82 */ /* 0x000f620000000800 */
[----:B----4-:R-:W-:-:S07]  /*32f10*/  IMAD R5, R5, 0x51, RZ ;  /* 0x0000005105057824 */ /* 0x010fce00078e02ff */
[----:B------:R-:W4:Y:S01]  /*32f20*/  LDC R105, c[0x0][0x278] ;  /* 0x00009e00ff697b82 */ /* 0x000f220000000800 */
[----:B------:R-:W-:-:S07]  /*32f30*/  LEA.HI.X.SX32 R11, R5, R3, 0x1, P5 ;  /* 0x00000003050b7211 */ /* 0x000fce00028f0eff */
[----:B------:R-:W3:Y:S01]  /*32f40*/  LDC R5, c[0x0][0x278] ;  /* 0x00009e00ff057b82 */ /* 0x000ee20000000800 */
[----:B------:R-:W-:Y:S01]  /*32f50*/  LEA.HI.X.SX32 R19, R7, R3, 0x1, P6 ;  /* 0x0000000307137211 */ /* 0x000fe200030f0eff */
[----:B0-----:R-:W-:-:S04]  /*32f60*/  IMAD R4, R4, 0x146, RZ ;  /* 0x0000014604047824 */ /* 0x001fc800078e02ff */
[----:B------:R-:W-:Y:S02]  /*32f70*/  STL.64 [R1+0x7d0], R18 ;  /* 0x0007d01201007387 */ /* 0x000fe40000100a00 */
[----:B------:R-:W0:Y:S08]  /*32f80*/  LDC R101, c[0x0][0x278] ;  /* 0x00009e00ff657b82 */ /* 0x000e300000000800 */
[----:B------:R-:W0:Y:S01]  /*32f90*/  LDC R97, c[0x0][0x278] ;  /* 0x00009e00ff617b82 */ /* 0x000e220000000800 */
[----:B---3--:R-:W-:-:S07]  /*32fa0*/  IMAD R15, R5, 0xa3, RZ ;  /* 0x000000a3050f7824 */ /* 0x008fce00078e02ff */
[----:B------:R-:W3:Y:S08]  /*32fb0*/  LDC R155, c[0x0][0x278] ;  /* 0x00009e00ff9b7b82 */ /* 0x000ef00000000800 */
[----:B------:R-:W2:Y:S01]  /*32fc0*/  LDC R5, c[0x0][0x278] ;  /* 0x00009e00ff057b82 */ /* 0x000ea20000000800 */
[----:B------:R1:W-:Y:S07]  /*32fd0*/  STL.64 [R1+0x1d0], R10 ;  /* 0x0001d00a01007387 */ /* 0x0003ee0000100a00 */
[----:B------:R-:W3:Y:S01]  /*32fe0*/  LDC R25, c[0x0][0x278] ;  /* 0x00009e00ff197b82 */ /* 0x000ee20000000800 */
[----:B-1----:R-:W-:-:S02]  /*32ff0*/  IADD3 R10, P5, R4, R2, RZ ;  /* 0x00000002040a7210 */ /* 0x002fc40007fbe0ff */
[----:B------:R-:W-:-:S05]  /*33000*/  IADD3 R6, P6, R6, R2, RZ ;  /* 0x0000000206067210 */ /* 0x000fca0007fde0ff */
[----:B------:R-:W1:Y:S01]  /*33010*/  LDC R4, c[0x0][0x278] ;  /* 0x00009e00ff047b82 */ /* 0x000e620000000800 */
[----:B------:R-:W-:Y:S01]  /*33020*/  LEA.HI.X.SX32 R11, R15, R3, 0x1, P5 ;  /* 0x000000030f0b7211 */ /* 0x000fe200028f0eff */
[----:B--2---:R-:W-:-:S06]  /*33030*/  IMAD R15, R5, 0x29, RZ ;  /* 0x00000029050f7824 */ /* 0x004fcc00078e02ff */
[----:B------:R-:W2:Y:S08]  /*33040*/  LDC R154, c[0x0][0x278] ;  /* 0x00009e00ff9a7b82 */ /* 0x000eb00000000800 */
[----:B------:R-:W5:Y:S01]  /*33050*/  LDC R5, c[0x0][0x278] ;  /* 0x00009e00ff057b82 */ /* 0x000f620000000800 */
[----:B------:R-:W-:Y:S01]  /*33060*/  LEA.HI.X.SX32 R7, R225, R3, 0x1, P6 ;  /* 0x00000003e1077211 */ /* 0x000fe200030f0eff */
[----:B------:R-:W-:-:S04]  /*33070*/  IMAD R227, R227, 0x52, RZ ;  /* 0x00000052e3e37824 */ /* 0x000fc800078e02ff */
[----:B------:R-:W-:Y:S02]  /*33080*/  STL.64 [R1+0x7c8], R6 ;  /* 0x0007c80601007387 */ /* 0x000fe40000100a00 */
[----:B------:R-:W2:Y:S02]  /*33090*/  LDC R150, c[0x0][0x278] ;  /* 0x00009e00ff967b82 */ /* 0x000ea40000000800 */
[----:B------:R4:W-:Y:S06]  /*330a0*/  STL.64 [R1+0x7c0], R10 ;  /* 0x0007c00a01007387 */ /* 0x0009ec0000100a00 */
[----:B------:R-:W2:Y:S01]  /*330b0*/  LDC R85, c[0x0][0x278] ;  /* 0x00009e00ff557b82 */ /* 0x000ea20000000800 */
[----:B----4-:R-:W-:Y:S01]  /*330c0*/  IADD3 R10, P5, R229, R2, RZ ;  /* 0x00000002e50a7210 */ /* 0x010fe20007fbe0ff */
[----:B-----5:R-:W-:-:S06]  /*330d0*/  IMAD R5, R5, 0x14a, RZ ;  /* 0x0000014a05057824 */ /* 0x020fcc00078e02ff */
[----:B------:R-:W4:Y:S01]  /*330e0*/  LDC R81, c[0x0][0x278] ;  /* 0x00009e00ff517b82 */ /* 0x000f220000000800 */
[----:B------:R-:W-:Y:S02]  /*330f0*/  LEA.HI.X.SX32 R11, R227, R3, 0x1, P5 ;  /* 0x00000003e30b7211 */ /* 0x000fe400028f0eff */
[----:B------:R-:W-:-:S05]  /*33100*/  IADD3 R18, P5, R5, R2, RZ ;  /* 0x0000000205127210 */ /* 0x000fca0007fbe0ff */
[----:B------:R-:W5:Y:S01]  /*33110*/  LDC R5, c[0x0][0x278] ;  /* 0x00009e00ff057b82 */ /* 0x000f620000000800 */
[----:B------:R-:W-:Y:S01]  /*33120*/  IADD3 R6, P6, R227, R2, RZ ;  /* 0x00000002e3067210 */ /* 0x000fe20007fde0ff */
[----:B-1----:R-:W-:-:S03]  /*33130*/  IMAD R4, R4, 0x148, RZ ;  /* 0x0000014804047824 */ /* 0x002fc600078e02ff */
[----:B------:R-:W-:-:S03]  /*33140*/  LEA.HI.X.SX32 R7, R15, R3, 0x1, P6 ;  /* 0x000000030f077211 */ /* 0x000fc600030f0eff */
[----:B------:R-:W1:Y:S02]  /*33150*/  LDC R77, c[0x0][0x278] ;  /* 0x00009e00ff4d7b82 */ /* 0x000e640000000800 */
[----:B------:R0:W-:Y:S06]  /*33160*/  STL.64 [R1+0x310], R6 ;  /* 0x0003100601007387 */ /* 0x0001ec0000100a00 */
[----:B------:R-:W1:Y:S01]  /*33170*/  LDC R144, c[0x0][0x278] ;  /* 0x00009e00ff907b82 */ /* 0x000e620000000800 */
[----:B0-----:R-:W-:-:S07]  /*33180*/  IADD3 R6, P6, R4, R2, RZ ;  /* 0x0000000204067210 */ /* 0x001fce0007fde0ff */
[----:B------:R-:W0:Y:S01]  /*33190*/  LDC R4, c[0x0][0x278] ;  /* 0x00009e00ff047b82 */ /* 0x000e220000000800 */
[----:B-----5:R-:W-:Y:S01]  /*331a0*/  IMAD R15, R5, 0xc5, RZ ;  /* 0x000000c5050f7824 */ /* 0x020fe200078e02ff */
[----:B------:R-:W-:Y:S01]  /*331b0*/  LEA.HI.X.SX32 R7, R229, R3, 0x1, P6 ;  /* 0x00000003e5077211 */ /* 0x000fe200030f0eff */
[----:B------:R-:W-:Y:S05]  /*331c0*/  STL.64 [R1+0x1c8], R10 ;  /* 0x0001c80a01007387 */ /* 0x000fea0000100a00 */
[----:B------:R-:W5:Y:S01]  /*331d0*/  LDC R5, c[0x0][0x278] ;  /* 0x00009e00ff057b82 */ /* 0x000f620000000800 */
[----:B------:R3:W-:Y:S07]  /*331e0*/  STL.64 [R1+0x7b8], R6 ;  /* 0x0007b80601007387 */ /* 0x0007ee0000100a00 */
[----:B------:R-:W1:Y:S08]  /*331f0*/  LDC R73, c[0x0][0x278] ;  /* 0x00009e00ff497b82 */ /* 0x000e700000000800 */
[----:B---3--:R-:W3:Y:S01]  /*33200*/  LDC R6, c[0x0][0x278] ;  /* 0x00009e00ff067b82 */ /* 0x008ee20000000800 */
[----:B0-----:R-:W-:-:S05]  /*33210*/  IMAD R7, R4, 0xa5, RZ ;  /* 0x000000a504077824 */ /* 0x001fca00078e02ff */
[----:B------:R-:W-:Y:S02]  /*33220*/  LEA.HI.X.SX32 R19, R7, R3, 0x1, P5 ;  /* 0x0000000307137211 */ /* 0x000fe400028f0eff */
[----:B------:R-:W0:Y:S01]  /*33230*/  LDC R4, c[0x0][0x278] ;  /* 0x00009e00ff047b82 */ /* 0x000e220000000800 */
[----:B-----5:R-:W-:Y:S02]  /*33240*/  IMAD R5, R5, 0x14c, RZ ;  /* 0x0000014c05057824 */ /* 0x020fe400078e02ff */
[----:B------:R3:W-:Y:S01]  /*33250*/  STL.64 [R1+0x7b0], R18 ;  /* 0x0007b01201007387 */ /* 0x0007e20000100a00 */
[----:B------:R-:W-:-:S04]  /*33260*/  IMAD R231, R231, 0xa6, RZ ;  /* 0x000000a6e7e77824 */ /* 0x000fc800078e02ff */
[----:B------:R-:W5:Y:S01]  /*33270*/  LDC R69, c[0x0][0x278] ;  /* 0x00009e00ff457b82 */ /* 0x000f620000000800 */
[----:B---3--:R-:W-:Y:S01]  /*33280*/  IMAD R18, R6, 0x53, RZ ;  /* 0x0000005306127824 */ /* 0x008fe200078e02ff */
[----:B------:R-:W-:-:S06]  /*33290*/  IADD3 R6, P5, R5, R2, RZ ;  /* 0x0000000205067210 */ /* 0x000fcc0007fbe0ff */
[----:B------:R-:W3:Y:S08]  /*332a0*/  LDC R65, c[0x0][0x278] ;  /* 0x00009e00ff417b82 */ /* 0x000ef00000000800 */
[----:B------:R-:W2:Y:S01]  /*332b0*/  LDC R5, c[0x0][0x278] ;  /* 0x00009e00ff057b82 */ /* 0x000ea20000000800 */
[----:B------:R-:W-:Y:S01]  /*332c0*/  IADD3 R10, P6, R231, R2, RZ ;  /* 0x00000002e70a7210 */ /* 0x000fe20007fde0ff */
[----:B0-----:R-:W-:-:S03]  /*332d0*/  IMAD R4, R4, 0x14e, RZ ;  /* 0x0000014e04047824 */ /* 0x001fc600078e02ff */
[----:B------:R-:W-:-:S03]  /*332e0*/  LEA.HI.X.SX32 R11, R18, R3, 0x1, P6 ;  /* 0x00000003120b7211 */ /* 0x000fc600030f0eff */
[----:B------:R-:W0:Y:S02]  /*332f0*/  LDC R57, c[0x0][0x278] ;  /* 0x00009e00ff397b82 */ /* 0x000e240000000800 */
[----:B------:R4:W-:Y:S06]  /*33300*/  STL.64 [R1+0x1c0], R10 ;  /* 0x0001c00a01007387 */ /* 0x0009ec0000100a00 */
[----:B------:R-:W0:Y:S01]  /*33310*/  LDC R53, c[0x0][0x278] ;  /* 0x00009e00ff357b82 */ /* 0x000e220000000800 */
[----:B----4-:R-:W-:Y:S01]  /*33320*/  IADD3 R10, P6, R4, R2, RZ ;  /* 0x00000002040a7210 */ /* 0x010fe20007fde0ff */
[----:B--2---:R-:W-:-:S06]  /*33330*/  IMAD R4, R5, 0xa7, RZ ;  /* 0x000000a705047824 */ /* 0x004fcc00078e02ff */
[----:B------:R-:W2:Y:S08]  /*33340*/  LDC R45, c[0x0][0x278] ;  /* 0x00009e00ff2d7b82 */ /* 0x000eb00000000800 */
[----:B------:R-:W4:Y:S01]  /*33350*/  LDC R5, c[0x0][0x278] ;  /* 0x00009e00ff057b82 */ /* 0x000f220000000800 */
[-C--:B------:R-:W-:Y:S01]  /*33360*/  LEA.HI.X.SX32 R7, R231, R3.reuse, 0x1, P5 ;  /* 0x00000003e7077211 */ /* 0x080fe200028f0eff */
[----:B------:R-:W-:Y:S01]  /*33370*/  IMAD R232, R232, 0x2a, RZ ;  /* 0x0000002ae8e87824 */ /* 0x000fe200078e02ff */
[----:B------:R-:W-:-:S03]  /*33380*/  LEA.HI.X.SX32 R11, R4, R3, 0x1, P6 ;  /* 0x00000003040b7211 */ /* 0x000fc600030f0eff */
[----:B------:R1:W-:Y:S02]  /*33390*/  STL.64 [R1+0x7a8], R6 ;  /* 0x0007a80601007387 */ /* 0x0003e40000100a00 */
[----:B------:R-:W2:Y:S08]  /*333a0*/  LDC R41, c[0x0][0x278] ;  /* 0x00009e00ff297b82 */ /* 0x000eb00000000800 */
[----:B------:R-:W2:Y:S01]  /*333b0*/  LDC R37, c[0x0][0x278] ;  /* 0x00009e00ff257b82 */ /* 0x000ea20000000800 */
[----:B-1----:R-:W-:Y:S01]  /*333c0*/  IADD3 R6, P5, R232, R2, RZ ;  /* 0x00000002e8067210 */ /* 0x002fe20007fbe0ff */
[----:B----4-:R-:W-:-:S06]  /*333d0*/  IMAD R4, R5, 0x15, RZ ;  /* 0x0000001505047824 */ /* 0x010fcc00078e02ff */
[----:B------:R-:W1:Y:S01]  /*333e0*/  LDC R35, c[0x0][0x278] ;  /* 0x00009e00ff237b82 */ /* 0x000e620000000800 */
[----:B------:R-:W-:-:S07]  /*333f0*/  LEA.HI.X.SX32 R7, R4, R3, 0x1, P5 ;  /* 0x0000000304077211 */ /* 0x000fce00028f0eff */
[----:B------:R-:W4:Y:S08]  /*33400*/  LDC R5, c[0x0][0x278] ;  /* 0x00009e00ff057b82 */ /* 0x000f300000000800 */
[----:B------:R-:W5:Y:S01]  /*33410*/  LDC R4, c[0x0][0x278] ;  /* 0x00009e00ff047b82 */ /* 0x000f620000000800 */
[----:B------:R-:W-:Y:S01]  /*33420*/  IMAD R235, R235, 0x54, RZ ;  /* 0x00000054ebeb7824 */ /* 0x000fe200078e02ff */
[----:B------:R-:W-:Y:S04]  /*33430*/  STL.64 [R1+0x7a0], R10 ;  /* 0x0007a00a01007387 */ /* 0x000fe80000100a00 */
[----:B------:R-:W-:Y:S01]  /*33440*/  IADD3 R18, P6, R235, R2, RZ ;  /* 0x00000002eb127210 */ /* 0x000fe20007fde0ff */
[----:B------:R5:W-:Y:S01]  /*33450*/  STL.64 [R1+0x3b0], R6 ;  /* 0x0003b00601007387 */ /* 0x000be20000100a00 */
[----:B------:R-:W-:Y:S01]  /*33460*/  IMAD R236, R236, 0xa8, RZ ;  /* 0x000000a8ecec7824 */ /* 0x000fe200078e02ff */
[----:B------:R-:W1:Y:S01]  /*33470*/  LDC R31, c[0x0][0x278] ;  /* 0x00009e00ff1f7b82 */ /* 0x000e620000000800 */
[----:B------:R-:W-:Y:S01]  /*33480*/  LEA.HI.X.SX32 R19, R232, R3, 0x1, P6 ;  /* 0x00000003e8137211 */ /* 0x000fe200030f0eff */
[----:B----4-:R-:W-:-:S06]  /*33490*/  IMAD R5, R5, 0x150, RZ ;  /* 0x0000015005057824 */ /* 0x010fcc00078e02ff */
[----:B------:R-:W4:Y:S01]  /*334a0*/  LDC R145, c[0x0][0x278] ;  /* 0x00009e00ff917b82 */ /* 0x000f220000000800 */
[----:B-----5:R-:W-:Y:S01]  /*334b0*/  IMAD R6, R4, 0x152, RZ ;  /* 0x0000015204067824 */ /* 0x020fe200078e02ff */
[----:B------:R-:W-:-:S06]  /*334c0*/  IADD3 R4, P6, R5, R2, RZ ;  /* 0x0000000205047210 */ /* 0x000fcc0007fde0ff */
[----:B------:R-:W5:Y:S01]  /*334d0*/  LDC R7, c[0x0][0x278] ;  /* 0x00009e00ff077b82 */ /* 0x000f620000000800 */
[C---:B------:R-:W-:Y:S01]  /*334e0*/  LEA.HI.X.SX32 R5, R236.reuse, R3, 0x1, P6 ;  /* 0x00000003ec057211 */ /* 0x040fe200030f0eff */
[----:B------:R-:W-:Y:S01]  /*334f0*/  STL.64 [R1+0x308], R18 ;  /* 0x0003081201007387 */ /* 0x000fe20000100a00 */
[----:B------:R-:W-:-:S03]  /*33500*/  IADD3 R10, P5, R236, R2, RZ ;  /* 0x00000002ec0a7210 */ /* 0x000fc60007fbe0ff */
[----:B------:R3:W-:Y:S01]  /*33510*/  STL.64 [R1+0x798], R4 ;  /* 0x0007980401007387 */ /* 0x0007e20000100a00 */
[----:B------:R-:W-:Y:S01]  /*33520*/  LEA.HI.X.SX32 R11, R235, R3, 0x1, P5 ;  /* 0x00000003eb0b7211 */ /* 0x000fe200028f0eff */
[----:B------:R-:W4:Y:S08]  /*33530*/  LDC R245, c[0x0][0x278] ;  /* 0x00009e00fff57b82 */ /* 0x000f300000000800 */
[----:B------:R-:W4:Y:S08]  /*33540*/  LDC R140, c[0x0][0x278] ;  /* 0x00009e00ff8c7b82 */ /* 0x000f300000000800 */
[----:B---3--:R-:W3:Y:S01]  /*33550*/  LDC R4, c[0x0][0x278] ;  /* 0x00009e00ff047b82 */ /* 0x008ee20000000800 */
[----:B------:R0:W-:Y:S07]  /*33560*/  STL.64 [R1+0x1b8], R10 ;  /* 0x0001b80a01007387 */ /* 0x0001ee0000100a00 */
[----:B------:R-:W2:Y:S08]  /*33570*/  LDC R5, c[0x0][0x278] ;  /* 0x00009e00ff057b82 */ /* 0x000eb00000000800 */
[----:B0-----:R-:W0:Y:S01]  /*33580*/  LDC R10, c[0x0][0x278] ;  /* 0x00009e00ff0a7b82 */ /* 0x001e220000000800 */
[----:B------:R-:W-:Y:S01]  /*33590*/  IADD3 R18, P5, R6, R2, RZ ;  /* 0x0000000206127210 */ /* 0x000fe20007fbe0ff */
[----:B---3--:R-:W-:-:S06]  /*335a0*/  IMAD R11, R4, 0xa9, RZ ;  /* 0x000000a9040b7824 */ /* 0x008fcc00078e02ff */
[----:B------:R-:W3:Y:S01]  /*335b0*/  LDC R137, c[0x0][0x278] ;  /* 0x00009e00ff897b82 */ /* 0x000ee20000000800 */
[----:B------:R-:W-:Y:S01]  /*335c0*/  LEA.HI.X.SX32 R19, R11, R3, 0x1, P5 ;  /* 0x000000030b137211 */ /* 0x000fe200028f0eff */
[----:B--2---:R-:W-:-:S06]  /*335d0*/  IMAD R5, R5, 0x154, RZ ;  /* 0x0000015405057824 */ /* 0x004fcc00078e02ff */
[----:B------:R-:W2:Y:S01]  /*335e0*/  LDC R4, c[0x0][0x278] ;  /* 0x00009e00ff047b82 */ /* 0x000ea20000000800 */
[----:B------:R0:W-:Y:S01]  /*335f0*/  STL.64 [R1+0x790], R18 ;  /* 0x0007901201007387 */ /* 0x0001e20000100a00 */
[----:B------:R-:W-:-:S06]  /*33600*/  IMAD R237, R237, 0xaa, RZ ;  /* 0x000000aaeded7824 */ /* 0x000fcc00078e02ff */
[----:B------:R-:W3:Y:S01]  /*33610*/  LDC R136, c[0x0][0x278] ;  /* 0x00009e00ff887b82 */ /* 0x000ee20000000800 */
[----:B0-----:R-:W-:Y:S01]  /*33620*/  IMAD R18, R10, 0x55, RZ ;  /* 0x000000550a127824 */ /* 0x001fe200078e02ff */
[----:B------:R-:W-:-:S06]  /*33630*/  IADD3 R10, P5, R5, R2, RZ ;  /* 0x00000002050a7210 */ /* 0x000fcc0007fbe0ff */
[----:B------:R-:W0:Y:S01]  /*33640*/  LDC R5, c[0x0][0x278] ;  /* 0x00009e00ff057b82 */ /* 0x000e220000000800 */
[----:B------:R-:W-:Y:S01]  /*33650*/  IADD3 R6, P6, R237, R2, RZ ;  /* 0x00000002ed067210 */ /* 0x000fe20007fde0ff */
[----:B-----5:R-:W-:-:S03]  /*33660*/  IMAD R231, R7, 0xc7, RZ ;  /* 0x000000c707e77824 */ /* 0x020fc600078e02ff */
[-C--:B------:R-:W-:Y:S01]  /*33670*/  LEA.HI.X.SX32 R7, R18, R3.reuse, 0x1, P6 ;  /* 0x0000000312077211 */ /* 0x080fe200030f0eff */
[----:B--2---:R-:W-:Y:S01]  /*33680*/  IMAD R4, R4, 0x156, RZ ;  /* 0x0000015604047824 */ /* 0x004fe200078e02ff */
[----:B------:R-:W-:-:S03]  /*33690*/  LEA.HI.X.SX32 R11, R237, R3, 0x1, P5 ;  /* 0x00000003ed0b7211 */ /* 0x000fc600028f0eff */
[----:B------:R2:W-:Y:S01]  /*336a0*/  STL.64 [R1+0x1b0], R6 ;  /* 0x0001b00601007387 */ /* 0x0005e20000100a00 */
[----:B------:R-:W-:Y:S01]  /*336b0*/  IMAD R238, R238, 0x56, RZ ;  /* 0x00000056eeee7824 */ /* 0x000fe200078e02ff */
[----:B------:R-:W5:Y:S08]  /*336c0*/  LDC R18, c[0x0][0x278] ;  /* 0x00009e00ff127b82 */ /* 0x000f700000000800 */
[----:B------:R-:W3:Y:S01]  /*336d0*/  LDC R142, c[0x0][0x278] ;  /* 0x00009e00ff8e7b82 */ /* 0x000ee20000000800 */
[----:B--2---:R-:W-:Y:S01]  /*336e0*/  IADD3 R6, P6, R4, R2, RZ ;  /* 0x0000000204067210 */ /* 0x004fe20007fde0ff */
[----:B0-----:R-:W-:-:S06]  /*336f0*/  IMAD R4, R5, 0xab, RZ ;  /* 0x000000ab05047824 */ /* 0x001fcc00078e02ff */
[----:B------:R-:W0:Y:S01]  /*33700*/  LDC R5, c[0x0][0x278] ;  /* 0x00009e00ff057b82 */ /* 0x000e220000000800 */
[----:B------:R-:W-:Y:S01]  /*33710*/  LEA.HI.X.SX32 R7, R4, R3, 0x1, P6 ;  /* 0x0000000304077211 */ /* 0x000fe200030f0eff */
[----:B------:R2:W-:Y:S04]  /*33720*/  STL.64 [R1+0x788], R10 ;  /* 0x0007880a01007387 */ /* 0x0005e80000100a00 */
[----:B------:R0:W-:Y:S02]  /*33730*/  STL.64 [R1+0x780], R6 ;  /* 0x0007800601007387 */ /* 0x0001e40000100a00 */
[----:B------:R-:W3:Y:S01]  /*33740*/  LDC R132, c[0x0][0x278] ;  /* 0x00009e00ff847b82 */ /* 0x000ee20000000800 */
[----:B--2---:R-:W-:Y:S01]  /*33750*/  IADD3 R10, P5, R238, R2, RZ ;  /* 0x00000002ee0a7210 */ /* 0x004fe20007fbe0ff */
[----:B------:R-:W-:-:S06]  /*33760*/  IMAD R239, R239, 0xac, RZ ;  /* 0x000000acefef7824 */ /* 0x000fcc00078e02ff */
[----:B------:R-:W2:Y:S01]  /*33770*/  LDC R139, c[0x0][0x278] ;  /* 0x00009e00ff8b7b82 */ /* 0x000ea20000000800 */
[----:B0-----:R-:W-:-:S07]  /*33780*/  IMAD R6, R5, 0x2b, RZ ;  /* 0x0000002b05067824 */ /* 0x001fce00078e02ff */
[----:B------:R-:W0:Y:S01]  /*33790*/  LDC R7, c[0x0][0x278] ;  /* 0x00009e00ff077b82 */ /* 0x000e220000000800 */
[----:B------:R-:W-:-:S07]  /*337a0*/  LEA.HI.X.SX32 R11, R6, R3, 0x1, P5 ;  /* 0x00000003060b7211 */ /* 0x000fce00028f0eff */
[----:B------:R-:W1:Y:S01]  /*337b0*/  LDC R6, c[0x0][0x278] ;  /* 0x00009e00ff067b82 */ /* 0x000e620000000800 */
[----:B------:R-:W-:Y:S01]  /*337c0*/  IADD3 R4, P6, R239, R2, RZ ;  /* 0x00000002ef047210 */ /* 0x000fe20007fde0ff */
[----:B------:R-:W-:-:S03]  /*337d0*/  IMAD R240, R240, 0x6, RZ ;  /* 0x00000006f0f07824 */ /* 0x000fc600078e02ff */
[----:B------:R-:W-:Y:S01]  /*337e0*/  LEA.HI.X.SX32 R5, R238, R3, 0x1, P6 ;  /* 0x00000003ee057211 */ /* 0x000fe200030f0eff */
[----:B------:R-:W-:Y:S02]  /*337f0*/  STL.64 [R1+0x300], R10 ;  /* 0x0003000a01007387 */ /* 0x000fe40000100a00 */
[----:B------:R-:W2:Y:S02]  /*33800*/  LDC R138, c[0x0][0x278] ;  /* 0x00009e00ff8a7b82 */ /* 0x000ea40000000800 */
[----:B------:R4:W-:Y:S06]  /*33810*/  STL.64 [R1+0x1a8], R4 ;  /* 0x0001a80401007387 */ /* 0x0009ec0000100a00 */
[----:B------:R-:W2:Y:S01]  /*33820*/  LDC R128, c[0x0][0x278] ;  /* 0x00009e00ff807b82 */ /* 0x000ea20000000800 */
[----:B----4-:R-:W-:-:S02]  /*33830*/  IADD3 R4, P6, R240, R2, RZ ;  /* 0x00000002f0047210 */ /* 0x010fc40007fde0ff */
[----:B-1----:R-:W-:-:S05]  /*33840*/  LEA R6, R6, R6, 0x1 ;  /* 0x0000000606067211 */ /* 0x002fca00078e08ff */
[----:B------:R-:W1:Y:S01]  /*33850*/  LDC R135, c[0x0][0x278] ;  /* 0x00009e00ff877b82 */ /* 0x000e620000000800 */
[----:B------:R-:W-:-:S07]  /*33860*/  LEA.HI.X.SX32 R5, R6, R3, 0x1, P6 ;  /* 0x0000000306057211 */ /* 0x000fce00030f0eff */
[----:B------:R-:W4:Y:S01]  /*33870*/  LDC R6, c[0x0][0x278] ;  /* 0x00009e00ff067b82 */ /* 0x000f220000000800 */
[----:B0-----:R-:W-:-:S05]  /*33880*/  IMAD R7, R7, 0x158, RZ ;  /* 0x0000015807077824 */ /* 0x001fca00078e02ff */
[----:B------:R-:W-:Y:S01]  /*33890*/  IADD3 R10, P5, R7, R2, RZ ;  /* 0x00000002070a7210 */ /* 0x000fe20007fbe0ff */
[----:B------:R-:W-:Y:S01]  /*338a0*/  IMAD R242, R242, 0xc, RZ ;  /* 0x0000000cf2f27824 */ /* 0x000fe200078e02ff */
[----:B------:R-:W0:Y:S02]  /*338b0*/  LDC R134, c[0x0][0x278] ;  /* 0x00009e00ff867b82 */ /* 0x000e240000000800 */
[----:B------:R-:W-:Y:S01]  /*338c0*/  LEA.HI.X.SX32 R11, R239, R3, 0x1, P5 ;  /* 0x00000003ef0b7211 */ /* 0x000fe200028f0eff */
[----:B------:R-:W-:Y:S02]  /*338d0*/  IMAD R247, R247, 0xe, RZ ;  /* 0x0000000ef7f77824 */ /* 0x000fe400078e02ff */
[----:B-----5:R-:W-:Y:S02]  /*338e0*/  IMAD R229, R18, 0xc9, RZ ;  /* 0x000000c912e57824 */ /* 0x020fe400078e02ff */
[----:B------:R5:W-:Y:S01]  /*338f0*/  STL.64 [R1+0x778], R10 ;  /* 0x0007780a01007387 */ /* 0x000be20000100a00 */
[----:B------:R-:W0:Y:S03]  /*33900*/  LDC R124, c[0x0][0x278] ;  /* 0x00009e00ff7c7b82 */ /* 0x000e260000000800 */
[----:B------:R3:W-:Y:S01]  /*33910*/  STL.64 [R1+0x440], R4 ;  /* 0x0004400401007387 */ /* 0x0007e20000100a00 */
[----:B----4-:R-:W-:-:S04]  /*33920*/  LEA R18, R6, -R6, 0x3 ;  /* 0x8000000606127211 */ /* 0x010fc800078e18ff */
[----:B------:R-:W4:Y:S01]  /*33930*/  LDC R131, c[0x0][0x278] ;  /* 0x00009e00ff837b82 */ /* 0x000f220000000800 */
[-C--:B-----5:R-:W-:Y:S02]  /*33940*/  IADD3 R10, P5, R242, R2.reuse, RZ ;  /* 0x00000002f20a7210 */ /* 0x0a0fe40007fbe0ff */
[----:B---3--:R-:W-:Y:S02]  /*33950*/  IADD3 R4, P6, R247, R2, RZ ;  /* 0x00000002f7047210 */ /* 0x008fe40007fde0ff */
[----:B------:R-:W-:-:S03]  /*33960*/  LEA.HI.X.SX32 R11, R240, R3, 0x1, P5 ;  /* 0x00000003f00b7211 */ /* 0x000fc600028f0eff */
[----:B------:R-:W3:Y:S01]  /*33970*/  LDC R130, c[0x0][0x278] ;  /* 0x00009e00ff827b82 */ /* 0x000ee20000000800 */
[----:B------:R-:W-:Y:S01]  /*33980*/  LEA.HI.X.SX32 R5, R18, R3, 0x1, P6 ;  /* 0x0000000312057211 */ /* 0x000fe200030f0eff */
[----:B------:R5:W-:Y:S04]  /*33990*/  STL.64 [R1+0x428], R10 ;  /* 0x0004280a01007387 */ /* 0x000be80000100a00 */
[----:B------:R2:W-:Y:S02]  /*339a0*/  STL.64 [R1+0x420], R4 ;  /* 0x0004200401007387 */ /* 0x0005e40000100a00 */
[----:B------:R-:W3:Y:S08]  /*339b0*/  LDC R120, c[0x0][0x278] ;  /* 0x00009e00ff787b82 */ /* 0x000ef00000000800 */
[----:B-----5:R-:W5:Y:S01]  /*339c0*/  LDC R10, c[0x0][0x278] ;  /* 0x00009e00ff0a7b82 */ /* 0x020f620000000800 */
[----:B--2---:R-:W-:-:S04]  /*339d0*/  IADD3 R4, P6, R249, R2, RZ ;  /* 0x00000002f9047210 */ /* 0x004fc80007fde0ff */
[----:B------:R-:W-:Y:S01]  /*339e0*/  LEA.HI.X.SX32 R5, R242, R3, 0x1, P6 ;  /* 0x00000003f2057211 */ /* 0x000fe200030f0eff */
[----:B------:R-:W-:Y:S01]  /*339f0*/  IMAD R250, R153, 0x1a, RZ ;  /* 0x0000001a99fa7824 */ /* 0x000fe200078e02ff */
[----:B------:R-:W-:Y:S01]  /*33a00*/  IADD3 R6, P5, R248, R2, RZ ;  /* 0x00000002f8067210 */ /* 0x000fe20007fbe0ff */
[----:B------:R-:W-:Y:S01]  /*33a10*/  IMAD R251, R151, 0x1c, RZ ;  /* 0x0000001c97fb7824 */ /* 0x000fe200078e02ff */
[----:B------:R-:W2:Y:S01]  /*33a20*/  LDC R11, c[0x0][0x278] ;  /* 0x00009e00ff0b7b82 */ /* 0x000ea20000000800 */
[----:B------:R1:W-:Y:S07]  /*33a30*/  STL.64 [R1+0x3f8], R4 ;  /* 0x0003f80401007387 */ /* 0x0003ee0000100a00 */
[----:B------:R-:W3:Y:S08]  /*33a40*/  LDC R127, c[0x0][0x278] ;  /* 0x00009e00ff7f7b82 */ /* 0x000ef00000000800 */
[----:B-1----:R-:W1:Y:S01]  /*33a50*/  LDC R5, c[0x0][0x278] ;  /* 0x00009e00ff057b82 */ /* 0x002e620000000800 */
[----:B-----5:R-:W-:-:S05]  /*33a60*/  IMAD R10, R10, 0xb, RZ ;  /* 0x0000000b0a0a7824 */ /* 0x020fca00078e02ff */
[----:B------:R-:W-:Y:S02]  /*33a70*/  LEA.HI.X.SX32 R7, R10, R3, 0x1, P5 ;  /* 0x000000030a077211 */ /* 0x000fe400028f0eff */
[----:B------:R-:W-:Y:S01]  /*33a80*/  IADD3 R18, P5, R250, R2, RZ ;  /* 0x00000002fa127210 */ /* 0x000fe20007fbe0ff */
[----:B------:R-:W5:Y:S08]  /*33a90*/  LDC R4, c[0x0][0x278] ;  /* 0x00009e00ff047b82 */ /* 0x000f700000000800 */
[----:B------:R-:W3:Y:S01]  /*33aa0*/  LDC R126, c[0x0][0x278] ;  /* 0x00009e00ff7e7b82 */ /* 0x000ee20000000800 */
[----:B-1----:R-:W-:-:S07]  /*33ab0*/  IMAD R5, R5, 0xd, RZ ;  /* 0x0000000d05057824 */ /* 0x002fce00078e02ff */
[----:B------:R-:W1:Y:S01]  /*33ac0*/  LDC R10, c[0x0][0x278] ;  /* 0x00009e00ff0a7b82 */ /* 0x000e620000000800 */
[----:B------:R-:W-:-:S07]  /*33ad0*/  LEA.HI.X.SX32 R19, R5, R3, 0x1, P5 ;  /* 0x0000000305137211 */ /* 0x000fce00028f0eff */
[----:B------:R-:W0:Y:S01]  /*33ae0*/  LDC R5, c[0x0][0x278] ;  /* 0x00009e00ff057b82 */ /* 0x000e220000000800 */
[----:B-----5:R-:W-:Y:S01]  /*33af0*/  IMAD R4, R4, 0x1e, RZ ;  /* 0x0000001e04047824 */ /* 0x020fe200078e02ff */
[----:B------:R-:W-:Y:S04]  /*33b00*/  STL.64 [R1+0x400], R6 ;  /* 0x0004000601007387 */ /* 0x000fe80000100a00 */
[----:B------:R-:W-:Y:S01]  /*33b10*/  IADD3 R94, P5, R4, R2, RZ ;  /* 0x00000002045e7210 */ /* 0x000fe20007fbe0ff */
[----:B------:R5:W-:Y:S01]  /*33b20*/  STL.64 [R1+0x3f0], R18 ;  /* 0x0003f01201007387 */ /* 0x000be20000100a00 */
[----:B------:R-:W3:Y:S08]  /*33b30*/  LDC R116, c[0x0][0x278] ;  /* 0x00009e00ff747b82 */ /* 0x000ef00000000800 */
[----:B------:R-:W3:Y:S01]  /*33b40*/  LDC R123, c[0x0][0x278] ;  /* 0x00009e00ff7b7b82 */ /* 0x000ee20000000800 */
[----:B0-----:R-:W-:-:S07]  /*33b50*/  LEA R5, R5, -R5, 0x4 ;  /* 0x8000000505057211 */ /* 0x001fce00078e20ff */
[----:B-----5:R-:W0:Y:S01]  /*33b60*/  LDC R18, c[0x0][0x278] ;  /* 0x00009e00ff127b82 */ /* 0x020e220000000800 */
[----:B------:R-:W-:-:S07]  /*33b70*/  LEA.HI.X.SX32 R95, R5, R3, 0x1, P5 ;  /* 0x00000003055f7211 */ /* 0x000fce00028f0eff */
[----:B------:R-:W5:Y:S01]  /*33b80*/  LDC R5, c[0x0][0x278] ;  /* 0x00009e00ff057b82 */ /* 0x000f620000000800 */
[----:B------:R-:W-:Y:S01]  /*33b90*/  IADD3 R6, P6, R251, R2, RZ ;  /* 0x00000002fb067210 */ /* 0x000fe20007fde0ff */
[----:B-1----:R-:W-:-:S06]  /*33ba0*/  IMAD R10, R10, 0x2c, RZ ;  /* 0x0000002c0a0a7824 */ /* 0x002fcc00078e02ff */
[----:B------:R-:W1:Y:S01]  /*33bb0*/  LDC R19, c[0x0][0x278] ;  /* 0x00009e00ff137b82 */ /* 0x000e620000000800 */
[----:B------:R-:W-:-:S05]  /*33bc0*/  LEA.HI.X.SX32 R7, R247, R3, 0x1, P6 ;  /* 0x00000003f7077211 */ /* 0x000fca00030f0eff */
[----:B------:R4:W-:Y:S01]  /*33bd0*/  STL.64 [R1+0x3e8], R6 ;  /* 0x0003e80601007387 */ /* 0x0009e20000100a00 */
[----:B0-----:R-:W-:Y:S01]  /*33be0*/  IMAD R18, R18, 0x2e, RZ ;  /* 0x0000002e12127824 */ /* 0x001fe200078e02ff */
[----:B------:R-:W0:Y:S02]  /*33bf0*/  LDC R122, c[0x0][0x278] ;  /* 0x00009e00ff7a7b82 */ /* 0x000e240000000800 */
[----:B------:R-:W-:Y:S06]  /*33c00*/  STL.64 [R1+0x3e0], R94 ;  /* 0x0003e05e01007387 */ /* 0x000fec0000100a00 */
[----:B------:R-:W0:Y:S01]  /*33c10*/  LDC R114, c[0x0][0x278] ;  /* 0x00009e00ff727b82 */ /* 0x000e220000000800 */
[----:B----4-:R-:W-:Y:S01]  /*33c20*/  IADD3 R6, P6, R10, R2, RZ ;  /* 0x000000020a067210 */ /* 0x010fe20007fde0ff */
[----:B-----5:R-:W-:-:S03]  /*33c30*/  IMAD R5, R5, 0x17, RZ ;  /* 0x0000001705057824 */ /* 0x020fc600078e02ff */
[-C--:B------:R-:W-:Y:S02]  /*33c40*/  LEA.HI.X.SX32 R7, R248, R3.reuse, 0x1, P6 ;  /* 0x00000003f8077211 */ /* 0x080fe400030f0eff */
[----:B------:R-:W-:Y:S01]  /*33c50*/  IADD3 R236, P5, R18, R2, RZ ;  /* 0x0000000212ec7210 */ /* 0x000fe20007fbe0ff */
[----:B------:R-:W4:Y:S02]  /*33c60*/  LDC R119, c[0x0][0x278] ;  /* 0x00009e00ff777b82 */ /* 0x000f240000000800 */
[----:B------:R5:W-:Y:S01]  /*33c70*/  STL.64 [R1+0x3a8], R6 ;  /* 0x0003a80601007387 */ /* 0x000be20000100a00 */
[----:B------:R-:W-:Y:S01]  /*33c80*/  LEA.HI.X.SX32 R237, R5, R3, 0x1, P5 ;  /* 0x0000000305ed7211 */ /* 0x000fe200028f0eff */
[----:B-1----:R-:W-:-:S04]  /*33c90*/  IMAD R221, R19, 0x32, RZ ;  /* 0x0000003213dd7824 */ /* 0x002fc800078e02ff */
[----:B------:R-:W1:Y:S08]  /*33ca0*/  LDC R5, c[0x0][0x278] ;  /* 0x00009e00ff057b82 */ /* 0x000e700000000800 */
[----:B-----5:R-:W5:Y:S08]  /*33cb0*/  LDC R7, c[0x0][0x278] ;  /* 0x00009e00ff077b82 */ /* 0x020f700000000800 */
[----:B------:R-:W3:Y:S01]  /*33cc0*/  LDC R6, c[0x0][0x278] ;  /* 0x00009e00ff067b82 */ /* 0x000ee20000000800 */
[----:B--2---:R-:W-:-:S07]  /*33cd0*/  IMAD R92, R11, 0xcb, RZ ;  /* 0x000000cb0b5c7824 */ /* 0x004fce00078e02ff */
[----:B------:R-:W2:Y:S08]  /*33ce0*/  LDC R19, c[0x0][0x278] ;  /* 0x00009e00ff137b82 */ /* 0x000eb00000000800 */
[----:B------:R-:W0:Y:S01]  /*33cf0*/  LDC R11, c[0x0][0x278] ;  /* 0x00009e00ff0b7b82 */ /* 0x000e220000000800 */
[----:B-----5:R-:W-:Y:S01]  /*33d00*/  IMAD R227, R7, 0xcd, RZ ;  /* 0x000000cd07e37824 */ /* 0x020fe200078e02ff */
[----:B------:R-:W-:Y:S01]  /*33d10*/  IADD3 R238, P5, R221, R2, RZ ;  /* 0x00000002ddee7210 */ /* 0x000fe20007fbe0ff */
[----:B-1----:R-:W-:-:S02]  /*33d20*/  IMAD R5, R5, 0x19, RZ ;  /* 0x0000001905057824 */ /* 0x002fc400078e02ff */
[----:B---3--:R-:W-:-:S03]  /*33d30*/  IMAD R7, R6, 0x34, RZ ;  /* 0x0000003406077824 */ /* 0x008fc600078e02ff */
[----:B------:R-:W1:Y:S01]  /*33d40*/  LDC R118, c[0x0][0x278] ;  /* 0x00009e00ff767b82 */ /* 0x000e620000000800 */
[----:B------:R-:W-:-:S07]  /*33d50*/  LEA.HI.X.SX32 R239, R5, R3, 0x1, P5 ;  /* 0x0000000305ef7211 */ /* 0x000fce00028f0eff */
[----:B------:R-:W3:Y:S01]  /*33d60*/  LDC R6, c[0x0][0x278] ;  /* 0x00009e00ff067b82 */ /* 0x000ee20000000800 */
[----:B--2---:R-:W-:-:S07]  /*33d70*/  IMAD R235, R19, 0x36, RZ ;  /* 0x0000003613eb7824 */ /* 0x004fce00078e02ff */
[----:B------:R-:W2:Y:S01]  /*33d80*/  LDC R19, c[0x0][0x278] ;  /* 0x00009e00ff137b82 */ /* 0x000ea20000000800 */
[----:B0-----:R-:W-:-:S07]  /*33d90*/  IMAD R11, R11, 0x30, RZ ;  /* 0x000000300b0b7824 */ /* 0x001fce00078e02ff */
[----:B------:R-:W0:Y:S01]  /*33da0*/  LDC R5, c[0x0][0x278] ;  /* 0x00009e00ff057b82 */ /* 0x000e220000000800 */
[----:B------:R-:W-:-:S04]  /*33db0*/  IADD3 R94, P6, R11, R2, RZ ;  /* 0x000000020b5e7210 */ /* 0x000fc80007fde0ff */
[----:B------:R-:W-:Y:S01]  /*33dc0*/  LEA.HI.X.SX32 R95, R249, R3, 0x1, P6 ;  /* 0x00000003f95f7211 */ /* 0x000fe200030f0eff */
[----:B------:R-:W-:Y:S02]  /*33dd0*/  STL.64 [R1+0x3a0], R236 ;  /* 0x0003a0ec01007387 */ /* 0x000fe40000100a00 */
[----:B------:R-:W5:Y:S02]  /*33de0*/  LDC R110, c[0x0][0x278] ;  /* 0x00009e00ff6e7b82 */ /* 0x000f640000000800 */
[----:B------:R3:W-:Y:S04]  /*33df0*/  STL.64 [R1+0x398], R94 ;  /* 0x0003985e01007387 */ /* 0x0007e80000100a00 */
[----:B------:R4:W-:Y:S01]  /*33e00*/  STL.64 [R1+0x390], R238 ;  /* 0x000390ee01007387 */ /* 0x0009e20000100a00 */
[----:B--2---:R-:W-:Y:S01]  /*33e10*/  IMAD R242, R19, 0x3c, RZ ;  /* 0x0000003c13f27824 */ /* 0x004fe200078e02ff */
[----:B------:R-:W2:Y:S01]  /*33e20*/  LDC R113, c[0x0][0x278] ;  /* 0x00009e00ff717b82 */ /* 0x000ea20000000800 */
[----:B---3--:R-:W-:-:S07]  /*33e30*/  IMAD R95, R6, 0x38, RZ ;  /* 0x00000038065f7824 */ /* 0x008fce00078e02ff */
[----:B------:R-:W3:Y:S01]  /*33e40*/  LDC R6, c[0x0][0x278] ;  /* 0x00009e00ff067b82 */ /* 0x000ee20000000800 */
[----:B0-----:R-:W-:Y:S01]  /*33e50*/  IMAD R5, R5, 0x1b, RZ ;  /* 0x0000001b05057824 */ /* 0x001fe200078e02ff */
[----:B----4-:R-:W-:-:S06]  /*33e60*/  IADD3 R238, P5, R235, R2, RZ ;  /* 0x00000002ebee7210 */ /* 0x010fcc0007fbe0ff */
[----:B------:R-:W0:Y:S01]  /*33e70*/  LDC R19, c[0x0][0x278] ;  /* 0x00009e00ff137b82 */ /* 0x000e220000000800 */
[----:B------:R-:W-:Y:S02]  /*33e80*/  IADD3 R236, P6, R7, R2, RZ ;  /* 0x0000000207ec7210 */ /* 0x000fe40007fde0ff */
[-C--:B------:R-:W-:Y:S02]  /*33e90*/  LEA.HI.X.SX32 R239, R5, R3.reuse, 0x1, P5 ;  /* 0x0000000305ef7211 */ /* 0x080fe400028f0eff */
[----:B------:R-:W-:-:S03]  /*33ea0*/  LEA.HI.X.SX32 R237, R250, R3, 0x1, P6 ;  /* 0x00000003faed7211 */ /* 0x000fc600030f0eff */
[----:B------:R-:W4:Y:S02]  /*33eb0*/  LDC R5, c[0x0][0x278] ;  /* 0x00009e00ff057b82 */ /* 0x000f240000000800 */
[----:B------:R1:W-:Y:S01]  /*33ec0*/  STL.64 [R1+0x388], R236 ;  /* 0x000388ec01007387 */ /* 0x0003e20000100a00 */
[----:B---3--:R-:W-:-:S05]  /*33ed0*/  IMAD R6, R6, 0x3a, RZ ;  /* 0x0000003a06067824 */ /* 0x008fca00078e02ff */
[----:B------:R-:W3:Y:S01]  /*33ee0*/  LDC R94, c[0x0][0x278] ;  /* 0x00009e00ff5e7b82 */ /* 0x000ee20000000800 */
[----:B-1----:R-:W-:-:S07]  /*33ef0*/  IADD3 R236, P6, R95, R2, RZ ;  /* 0x000000025fec7210 */ /* 0x002fce0007fde0ff */
[----:B------:R-:W1:Y:S01]  /*33f00*/  LDC R112, c[0x0][0x278] ;  /* 0x00009e00ff707b82 */ /* 0x000e620000000800 */
[----:B------:R-:W-:Y:S01]  /*33f10*/  LEA.HI.X.SX32 R237, R251, R3, 0x1, P6 ;  /* 0x00000003fbed7211 */ /* 0x000fe200030f0eff */
[----:B------:R5:W-:Y:S01]  /*33f20*/  STL.64 [R1+0x380], R238 ;  /* 0x000380ee01007387 */ /* 0x000be20000100a00 */
[----:B0-----:R-:W-:-:S03]  /*33f30*/  IMAD R19, R19, 0x1d, RZ ;  /* 0x0000001d13137824 */ /* 0x001fc600078e02ff */
[----:B------:R0:W-:Y:S01]  /*33f40*/  STL.64 [R1+0x378], R236 ;  /* 0x000378ec01007387 */ /* 0x0001e20000100a00 */
[----:B----4-:R-:W-:Y:S01]  /*33f50*/  IMAD R5, R5, 0x58, RZ ;  /* 0x0000005805057824 */ /* 0x010fe200078e02ff */
[----:B------:R-:W4:Y:S01]  /*33f60*/  LDC R104, c[0x0][0x278] ;  /* 0x00009e00ff687b82 */ /* 0x000f220000000800 */
[----:B-----5:R-:W-:-:S07]  /*33f70*/  IADD3 R238, P5, R6, R2, RZ ;  /* 0x0000000206ee7210 */ /* 0x020fce0007fbe0ff */
[----:B------:R-:W5:Y:S01]  /*33f80*/  LDC R109, c[0x0][0x278] ;  /* 0x00009e00ff6d7b82 */ /* 0x000f620000000800 */
[----:B0-----:R-:W-:Y:S02]  /*33f90*/  IADD3 R236, P6, R242, R2, RZ ;  /* 0x00000002f2ec7210 */ /* 0x001fe40007fde0ff */
[-C--:B------:R-:W-:Y:S02]  /*33fa0*/  LEA.HI.X.SX32 R239, R19, R3.reuse, 0x1, P5 ;  /* 0x0000000313ef7211 */ /* 0x080fe400028f0eff */
[----:B------:R-:W-:-:S03]  /*33fb0*/  LEA.HI.X.SX32 R237, R4, R3, 0x1, P6 ;  /* 0x0000000304ed7211 */ /* 0x000fc600030f0eff */
[----:B------:R-:W0:Y:S01]  /*33fc0*/  LDC R19, c[0x0][0x278] ;  /* 0x00009e00ff137b82 */ /* 0x000e220000000800 */
[----:B------:R-:W-:Y:S01]  /*33fd0*/  STL.64 [R1+0x370], R238 ;  /* 0x000370ee01007387 */ /* 0x000fe20000100a00 */
[----:B------:R-:W-:-:S03]  /*33fe0*/  IMAD R225, R93, 0xcf, RZ ;  /* 0x000000cf5de17824 */ /* 0x000fc600078e02ff */
[----:B------:R2:W-:Y:S03]  /*33ff0*/  STL.64 [R1+0x368], R236 ;  /* 0x000368ec01007387 */ /* 0x0005e60000100a00 */
[----:B------:R-:W1:Y:S01]  /*34000*/  LDC R93, c[0x0][0x278] ;  /* 0x00009e00ff5d7b82 */ /* 0x000e620000000800 */
[----:B---3--:R-:W-:-:S07]  /*34010*/  IMAD R94, R94, 0x3e, RZ ;  /* 0x0000003e5e5e7824 */ /* 0x008fce00078e02ff */
[----:B------:R-:W3:Y:S01]  /*34020*/  LDC R4, c[0x0][0x278] ;  /* 0x00009e00ff047b82 */ /* 0x000ee20000000800 */
[----:B--2---:R-:W-:-:S04]  /*34030*/  IADD3 R236, P6, R5, R2, RZ ;  /* 0x0000000205ec7210 */ /* 0x004fc80007fde0ff */
[----:B------:R-:W-:-:S03]  /*34040*/  LEA.HI.X.SX32 R237, R10, R3, 0x1, P6 ;  /* 0x000000030aed7211 */ /* 0x000fc600030f0eff */
[----:B------:R-:W2:Y:S01]  /*34050*/  LDC R10, c[0x0][0x278] ;  /* 0x00009e00ff0a7b82 */ /* 0x000ea20000000800 */
[----:B------:R-:W-:Y:S02]  /*34060*/  IADD3 R238, P5, R94, R2, RZ ;  /* 0x000000025eee7210 */ /* 0x000fe40007fbe0ff */
[----:B0-----:R-:W-:-:S04]  /*34070*/  LEA R19, R19, -R19, 0x5 ;  /* 0x8000001313137211 */ /* 0x001fc800078e28ff */
[----:B------:R-:W-:Y:S01]  /*34080*/  LEA.HI.X.SX32 R239, R19, R3, 0x1, P5 ;  /* 0x0000000313ef7211 */ /* 0x000fe200028f0eff */
[----:B-1----:R-:W-:Y:S01]  /*34090*/  IMAD R93, R93, 0x5a, RZ ;  /* 0x0000005a5d5d7824 */ /* 0x002fe200078e02ff */
[----:B------:R-:W0:Y:S03]  /*340a0*/  LDC R19, c[0x0][0x278] ;  /* 0x00009e00ff137b82 */ /* 0x000e260000000800 */
[----:B------:R1:W-:Y:S05]  /*340b0*/  STL.64 [R1+0x360], R238 ;  /* 0x000360ee01007387 */ /* 0x0003ea0000100a00 */
[----:B------:R-:W5:Y:S01]  /*340c0*/  LDC R108, c[0x0][0x278] ;  /* 0x00009e00ff6c7b82 */ /* 0x000f620000000800 */
[----:B--2---:R-:W-:Y:S01]  /*340d0*/  IMAD R10, R10, 0x2d, RZ ;  /* 0x0000002d0a0a7824 */ /* 0x004fe200078e02ff */
[----:B-1----:R-:W-:-:S06]  /*340e0*/  IADD3 R238, P5, R93, R2, RZ ;  /* 0x000000025dee7210 */ /* 0x002fcc0007fbe0ff */
[----:B------:R-:W1:Y:S01]  /*340f0*/  LDC R107, c[0x0][0x278] ;  /* 0x00009e00ff6b7b82 */ /* 0x000e620000000800 */
[----:B------:R-:W-:-:S07]  /*34100*/  LEA.HI.X.SX32 R239, R10, R3, 0x1, P5 ;  /* 0x000000030aef7211 */ /* 0x000fce00028f0eff */
[----:B------:R-:W2:Y:S01]  /*34110*/  LDC R10, c[0x0][0x278] ;  /* 0x00009e00ff0a7b82 */ /* 0x000ea20000000800 */
[----:B---3--:R-:W-:Y:S01]  /*34120*/  IMAD R4, R4, 0x5c, RZ ;  /* 0x0000005c04047824 */ /* 0x008fe200078e02ff */
[----:B------:R3:W-:Y:S01]  /*34130*/  STL.64 [R1+0x2f8], R236 ;  /* 0x0002f8ec01007387 */ /* 0x0007e20000100a00 */
[----:B------:R-:W-:-:S05]  /*34140*/  IMAD R240, R223, 0x5e, RZ ;  /* 0x0000005edff07824 */ /* 0x000fca00078e02ff */
[----:B------:R-:W1:Y:S01]  /*34150*/  LDC R106, c[0x0][0x278] ;  /* 0x00009e00ff6a7b82 */ /* 0x000e620000000800 */
[----:B---3--:R-:W-:Y:S01]  /*34160*/  IADD3 R236, P6, R4, R2, RZ ;  /* 0x0000000204ec7210 */ /* 0x008fe20007fde0ff */
[----:B------:R3:W-:Y:S01]  /*34170*/  STL.64 [R1+0x2f0], R238 ;  /* 0x0002f0ee01007387 */ /* 0x0007e20000100a00 */
[----:B0-----:R-:W-:-:S05]  /*34180*/  IMAD R19, R19, 0x60, RZ ;  /* 0x0000006013137824 */ /* 0x001fca00078e02ff */
[----:B------:R-:W0:Y:S01]  /*34190*/  LDC R103, c[0x0][0x278] ;  /* 0x00009e00ff677b82 */ /* 0x000e220000000800 */
[----:B------:R-:W-:-:S07]  /*341a0*/  LEA.HI.X.SX32 R237, R18, R3, 0x1, P6 ;  /* 0x0000000312ed7211 */ /* 0x000fce00030f0eff */
[----:B------:R-:W4:Y:S01]  /*341b0*/  LDC R18, c[0x0][0x278] ;  /* 0x00009e00ff127b82 */ /* 0x000f220000000800 */
[----:B--2---:R-:W-:Y:S01]  /*341c0*/  IMAD R10, R10, 0x2f, RZ ;  /* 0x0000002f0a0a7824 */ /* 0x004fe200078e02ff */
[----:B---3--:R-:W-:-:S04]  /*341d0*/  IADD3 R238, P5, R240, R2, RZ ;  /* 0x00000002f0ee7210 */ /* 0x008fc80007fbe0ff */
[----:B------:R-:W-:Y:S02]  /*341e0*/  LEA.HI.X.SX32 R239, R10, R3, 0x1, P5 ;  /* 0x000000030aef7211 */ /* 0x000fe400028f0eff */
[----:B------:R-:W2:Y:S01]  /*341f0*/  LDC R10, c[0x0][0x278] ;  /* 0x00009e00ff0a7b82 */ /* 0x000ea20000000800 */
[----:B------:R4:W-:Y:S01]  /*34200*/  STL.64 [R1+0x2e8], R236 ;  /* 0x0002e8ec01007387 */ /* 0x0009e20000100a00 */
[----:B------:R-:W-:Y:S01]  /*34210*/  IMAD R151, R149, 0x62, RZ ;  /* 0x0000006295977824 */ /* 0x000fe200078e02ff */
[----:B------:R-:W-:Y:S01]  /*34220*/  IADD3 R248, P6, R19, R2, RZ ;  /* 0x0000000213f87210 */ /* 0x000fe20007fde0ff */
[----:B------:R-:W-:Y:S02]  /*34230*/  IMAD R147, R147, 0x74, RZ ;  /* 0x0000007493937824 */ /* 0x000fe400078e02ff */
[----:B------:R-:W-:Y:S02]  /*34240*/  IMAD R141, R141, 0x7a, RZ ;  /* 0x0000007a8d8d7824 */ /* 0x000fe400078e02ff */
[----:B------:R-:W-:Y:S01]  /*34250*/  IMAD R143, R143, 0x7e, RZ ;  /* 0x0000007e8f8f7824 */ /* 0x000fe200078e02ff */
[----:B------:R-:W-:Y:S01]  /*34260*/  LEA R153, R146, -R146, 0x6 ;  /* 0x8000009292997211 */ /* 0x000fe200078e30ff */
[----:B------:R-:W-:Y:S01]  /*34270*/  IMAD R129, R129, 0xb0, RZ ;  /* 0x000000b081817824 */ /* 0x000fe200078e02ff */
[----:B------:R-:W3:Y:S01]  /*34280*/  LDC R102, c[0x0][0x278] ;  /* 0x00009e00ff667b82 */ /* 0x000ee20000000800 */
[----:B----4-:R-:W-:-:S07]  /*34290*/  IMAD R237, R18, 0x64, RZ ;  /* 0x0000006412ed7824 */ /* 0x010fce00078e02ff */
[----:B------:R-:W4:Y:S01]  /*342a0*/  LDC R18, c[0x0][0x278] ;  /* 0x00009e00ff127b82 */ /* 0x000f220000000800 */
[----:B------:R5:W-:Y:S01]  /*342b0*/  STL.64 [R1+0x2e0], R238 ;  /* 0x0002e0ee01007387 */ /* 0x000be20000100a00 */
[----:B------:R-:W-:Y:S01]  /*342c0*/  LEA.HI.X.SX32 R249, R11, R3, 0x1, P6 ;  /* 0x000000030bf97211 */ /* 0x000fe200030f0eff */
[----:B--2---:R-:W-:Y:S01]  /*342d0*/  IMAD R232, R10, 0x31, RZ ;  /* 0x000000310ae87824 */ /* 0x004fe200078e02ff */
[----:B------:R-:W-:Y:S01]  /*342e0*/  IADD3 R10, P6, R237, R2, RZ ;  /* 0x00000002ed0a7210 */ /* 0x000fe20007fde0ff */
[----:B------:R-:W-:-:S03]  /*342f0*/  IMAD R133, R133, 0xae, RZ ;  /* 0x000000ae85857824 */ /* 0x000fc600078e02ff */
[----:B------:R-:W2:Y:S01]  /*34300*/  LDC R100, c[0x0][0x278] ;  /* 0x00009e00ff647b82 */ /* 0x000ea20000000800 */
[----:B-----5:R-:W-:Y:S02]  /*34310*/  IADD3 R238, P5, R151, R2, RZ ;  /* 0x0000000297ee7210 */ /* 0x020fe40007fbe0ff */
[-C--:B------:R-:W-:Y:S01]  /*34320*/  LEA.HI.X.SX32 R11, R221, R3.reuse, 0x1, P6 ;  /* 0x00000003dd0b7211 */ /* 0x080fe200030f0eff */
[----:B------:R-:W-:Y:S01]  /*34330*/  IMAD R125, R125, 0xb2, RZ ;  /* 0x000000b27d7d7824 */ /* 0x000fe200078e02ff */
[----:B------:R-:W-:Y:S01]  /*34340*/  LEA.HI.X.SX32 R239, R232, R3, 0x1, P5 ;  /* 0x00000003e8ef7211 */ /* 0x000fe200028f0eff */
[----:B------:R5:W-:Y:S02]  /*34350*/  STL.64 [R1+0x2d8], R248 ;  /* 0x0002d8f801007387 */ /* 0x000be40000100a00 */
[----:B------:R-:W1:Y:S02]  /*34360*/  LDC R221, c[0x0][0x278] ;  /* 0x00009e00ffdd7b82 */ /* 0x000e640000000800 */
[----:B------:R-:W-:Y:S01]  /*34370*/  STL.64 [R1+0x2d0], R238 ;  /* 0x0002d0ee01007387 */ /* 0x000fe20000100a00 */
[----:B----4-:R-:W-:-:S03]  /*34380*/  IMAD R18, R18, 0x68, RZ ;  /* 0x0000006812127824 */ /* 0x010fc600078e02ff */
[----:B------:R4:W-:Y:S01]  /*34390*/  STL.64 [R1+0x2c8], R10 ;  /* 0x0002c80a01007387 */ /* 0x0009e20000100a00 */
[----:B------:R-:W-:Y:S01]  /*343a0*/  IMAD R117, R117, 0xb6, RZ ;  /* 0x000000b675757824 */ /* 0x000fe200078e02ff */
[----:B------:R-:W2:Y:S01]  /*343b0*/  LDC R99, c[0x0][0x278] ;  /* 0x00009e00ff637b82 */ /* 0x000ea20000000800 */
[----:B-----5:R-:W-:Y:S01]  /*343c0*/  IADD3 R248, P6, R18, R2, RZ ;  /* 0x0000000212f87210 */ /* 0x020fe20007fde0ff */
[----:B------:R-:W-:Y:S02]  /*343d0*/  IMAD R121, R121, 0xb4, RZ ;  /* 0x000000b479797824 */ /* 0x000fe400078e02ff */
[----:B------:R-:W-:Y:S02]  /*343e0*/  IMAD R115, R115, 0xb8, RZ ;  /* 0x000000b873737824 */ /* 0x000fe400078e02ff */
[----:B------:R-:W-:Y:S02]  /*343f0*/  IMAD R111, R111, 0xba, RZ ;  /* 0x000000ba6f6f7824 */ /* 0x000fe400078e02ff */
[----:B------:R-:W5:Y:S08]  /*34400*/  LDC R98, c[0x0][0x278] ;  /* 0x00009e00ff627b82 */ /* 0x000f700000000800 */
[----:B----4-:R-:W4:Y:S01]  /*34410*/  LDC R11, c[0x0][0x278] ;  /* 0x00009e00ff0b7b82 */ /* 0x010f220000000800 */
[----:B------:R-:W-:-:S07]  /*34420*/  LEA.HI.X.SX32 R249, R7, R3, 0x1, P6 ;  /* 0x0000000307f97211 */ /* 0x000fce00030f0eff */
[----:B------:R-:W0:Y:S01]  /*34430*/  LDC R7, c[0x0][0x278] ;  /* 0x00009e00ff077b82 */ /* 0x000e220000000800 */
[----:B------:R-:W-:-:S05]  /*34440*/  IMAD R149, R148, 0x66, RZ ;  /* 0x0000006694957824 */ /* 0x000fca00078e02ff */
[----:B------:R-:W-:Y:S01]  /*34450*/  IADD3 R238, P5, R149, R2, RZ ;  /* 0x0000000295ee7210 */ /* 0x000fe20007fbe0ff */
[----:B-1----:R-:W-:Y:S01]  /*34460*/  IMAD R236, R221, 0x6a, RZ ;  /* 0x0000006addec7824 */ /* 0x002fe200078e02ff */
[----:B------:R-:W1:Y:S01]  /*34470*/  LDC R10, c[0x0][0x278] ;  /* 0x00009e00ff0a7b82 */ /* 0x000e620000000800 */
[----:B----4-:R-:W-:-:S07]  /*34480*/  IMAD R11, R11, 0x33, RZ ;  /* 0x000000330b0b7824 */ /* 0x010fce00078e02ff */
[----:B------:R-:W4:Y:S01]  /*34490*/  LDC R96, c[0x0][0x278] ;  /* 0x00009e00ff607b82 */ /* 0x000f220000000800 */
[----:B------:R-:W-:Y:S01]  /*344a0*/  LEA.HI.X.SX32 R239, R11, R3, 0x1, P5 ;  /* 0x000000030bef7211 */ /* 0x000fe200028f0eff */
[----:B0-----:R-:W-:-:S06]  /*344b0*/  IMAD R232, R7, 0x35, RZ ;  /* 0x0000003507e87824 */ /* 0x001fcc00078e02ff */
[----:B------:R-:W0:Y:S01]  /*344c0*/  LDC R11, c[0x0][0x278] ;  /* 0x00009e00ff0b7b82 */ /* 0x000e220000000800 */
[----:B------:R3:W-:Y:S07]  /*344d0*/  STL.64 [R1+0x2c0], R238 ;  /* 0x0002c0ee01007387 */ /* 0x0007ee0000100a00 */
[----:B------:R-:W2:Y:S01]  /*344e0*/  LDC R7, c[0x0][0x278] ;  /* 0x00009e00ff077b82 */ /* 0x000ea20000000800 */
[----:B---3--:R-:W-:Y:S01]  /*344f0*/  IADD3 R238, P5, R236, R2, RZ ;  /* 0x00000002ecee7210 */ /* 0x008fe20007fbe0ff */
[----:B------:R-:W-:-:S02]  /*34500*/  IMAD R105, R105, 0xbc, RZ ;  /* 0x000000bc69697824 */ /* 0x000fc400078e02ff */
[----:B------:R-:W-:Y:S01]  /*34510*/  IMAD R101, R101, 0xc0, RZ ;  /* 0x000000c065657824 */ /* 0x000fe200078e02ff */
[----:B------:R-:W-:Y:S01]  /*34520*/  LEA.HI.X.SX32 R239, R232, R3, 0x1, P5 ;  /* 0x00000003e8ef7211 */ /* 0x000fe200028f0eff */
[----:B------:R-:W-:Y:S02]  /*34530*/  IMAD R97, R97, 0xc2, RZ ;  /* 0x000000c261617824 */ /* 0x000fe400078e02ff */
[----:B------:R-:W3:Y:S01]  /*34540*/  LDC R232, c[0x0][0x278] ;  /* 0x00009e00ffe87b82 */ /* 0x000ee20000000800 */
[----:B0-----:R-:W-:Y:S02]  /*34550*/  IMAD R11, R11, 0x6e, RZ ;  /* 0x0000006e0b0b7824 */ /* 0x001fe400078e02ff */
[----:B------:R-:W-:-:S05]  /*34560*/  IMAD R25, R25, 0xc4, RZ ;  /* 0x000000c419197824 */ /* 0x000fca00078e02ff */
[----:B------:R-:W0:Y:S01]  /*34570*/  LDC R21, c[0x0][0x278] ;  /* 0x00009e00ff157b82 */ /* 0x000e220000000800 */
[----:B------:R-:W-:Y:S01]  /*34580*/  IADD3 R250, P5, R11, R2, RZ ;  /* 0x000000020bfa7210 */ /* 0x000fe20007fbe0ff */
[----:B------:R-:W-:Y:S02]  /*34590*/  IMAD R85, R85, 0xca, RZ ;  /* 0x000000ca55557824 */ /* 0x000fe400078e02ff */
[----:B------:R-:W-:Y:S02]  /*345a0*/  IMAD R81, R81, 0xcc, RZ ;  /* 0x000000cc51517824 */ /* 0x000fe400078e02ff */
[----:B------:R-:W-:Y:S02]  /*345b0*/  IMAD R77, R77, 0xce, RZ ;  /* 0x000000ce4d4d7824 */ /* 0x000fe400078e02ff */
[----:B------:R-:W0:Y:S01]  /*345c0*/  LDC R20, c[0x0][0x278] ;  /* 0x00009e00ff147b82 */ /* 0x000e220000000800 */
[----:B---3--:R-:W-:-:S07]  /*345d0*/  IMAD R232, R232, 0x37, RZ ;  /* 0x00000037e8e87824 */ /* 0x008fce00078e02ff */
[----:B------:R-:W3:Y:S01]  /*345e0*/  LDC R24, c[0x0][0x278] ;  /* 0x00009e00ff187b82 */ /* 0x000ee20000000800 */
[----:B------:R-:W-:-:S07]  /*345f0*/  LEA.HI.X.SX32 R251, R232, R3, 0x1, P5 ;  /* 0x00000003e8fb7211 */ /* 0x000fce00028f0eff */
[----:B------:R-:W5:Y:S01]  /*34600*/  LDC R232, c[0x0][0x278] ;  /* 0x00009e00ffe87b82 */ /* 0x000f620000000800 */
[----:B-1----:R-:W-:Y:S01]  /*34610*/  IMAD R10, R10, 0x6c, RZ ;  /* 0x0000006c0a0a7824 */ /* 0x002fe200078e02ff */
[----:B------:R1:W-:Y:S04]  /*34620*/  STL.64 [R1+0x2b8], R248 ;  /* 0x0002b8f801007387 */ /* 0x0003e80000100a00 */
[----:B------:R2:W-:Y:S01]  /*34630*/  STL.64 [R1+0x2b0], R238 ;  /* 0x0002b0ee01007387 */ /* 0x0005e20000100a00 */
[----:B------:R-:W-:Y:S01]  /*34640*/  IMAD R148, R144, 0x67, RZ ;  /* 0x0000006790947824 */ /* 0x000fe200078e02ff */
[----:B------:R-:W3:Y:S01]  /*34650*/  LDC R90, c[0x0][0x278] ;  /* 0x00009e00ff5a7b82 */ /* 0x000ee20000000800 */
[----:B-1----:R-:W-:Y:S01]  /*34660*/  IADD3 R248, P6, R10, R2, RZ ;  /* 0x000000020af87210 */ /* 0x002fe20007fde0ff */
[----:B------:R-:W-:-:S06]  /*34670*/  IMAD R73, R73, 0xd0, RZ ;  /* 0x000000d049497824 */ /* 0x000fcc00078e02ff */
[----:B------:R-:W1:Y:S01]  /*34680*/  LDC R91, c[0x0][0x278] ;  /* 0x00009e00ff5b7b82 */ /* 0x000e620000000800 */
[----:B------:R-:W-:Y:S01]  /*34690*/  LEA.HI.X.SX32 R249, R235, R3, 0x1, P6 ;  /* 0x00000003ebf97211 */ /* 0x000fe200030f0eff */
[----:B--2---:R-:W-:-:S04]  /*346a0*/  IMAD R239, R7, 0x70, RZ ;  /* 0x0000007007ef7824 */ /* 0x004fc800078e02ff */
[----:B------:R2:W-:Y:S01]  /*346b0*/  STL.64 [R1+0x2a8], R248 ;  /* 0x0002a8f801007387 */ /* 0x0005e20000100a00 */
[----:B-----5:R-:W-:Y:S01]  /*346c0*/  IMAD R238, R232, 0x78, RZ ;  /* 0x00000078e8ee7824 */ /* 0x020fe200078e02ff */
[----:B------:R-:W5:Y:S08]  /*346d0*/  LDC R7, c[0x0][0x278] ;  /* 0x00009e00ff077b82 */ /* 0x000f700000000800 */
[----:B------:R-:W4:Y:S01]  /*346e0*/  LDC R232, c[0x0][0x278] ;  /* 0x00009e00ffe87b82 */ /* 0x000f220000000800 */
[----:B--2---:R-:W-:-:S04]  /*346f0*/  IADD3 R248, P6, R239, R2, RZ ;  /* 0x00000002eff87210 */ /* 0x004fc80007fde0ff */
[----:B------:R-:W-:-:S03]  /*34700*/  LEA.HI.X.SX32 R249, R95, R3, 0x1, P6 ;  /* 0x000000035ff97211 */ /* 0x000fc600030f0eff */
[----:B------:R-:W2:Y:S08]  /*34710*/  LDC R95, c[0x0][0x278] ;  /* 0x00009e00ff5f7b82 */ /* 0x000eb00000000800 */
[----:B------:R-:W0:Y:S01]  /*34720*/  LDC R235, c[0x0][0x278] ;  /* 0x00009e00ffeb7b82 */ /* 0x000e220000000800 */
[----:B-----5:R-:W-:Y:S01]  /*34730*/  IMAD R7, R7, 0x72, RZ ;  /* 0x0000007207077824 */ /* 0x020fe200078e02ff */
[----:B------:R5:W-:Y:S01]  /*34740*/  STL.64 [R1+0x2a0], R250 ;  /* 0x0002a0fa01007387 */ /* 0x000be20000100a00 */
[----:B----4-:R-:W-:-:S05]  /*34750*/  IMAD R247, R232, 0x3b, RZ ;  /* 0x0000003be8f77824 */ /* 0x010fca00078e02ff */
[----:B------:R-:W4:Y:S01]  /*34760*/  LDC R88, c[0x0][0x278] ;  /* 0x00009e00ff587b82 */ /* 0x000f220000000800 */
[----:B------:R3:W-:Y:S07]  /*34770*/  STL.64 [R1+0x298], R248 ;  /* 0x000298f801007387 */ /* 0x0007ee0000100a00 */
[----:B------:R-:W1:Y:S01]  /*34780*/  LDC R232, c[0x0][0x278] ;  /* 0x00009e00ffe87b82 */ /* 0x000e620000000800 */
[----:B--2---:R-:W-:Y:S01]  /*34790*/  IMAD R95, R95, 0x39, RZ ;  /* 0x000000395f5f7824 */ /* 0x004fe200078e02ff */
[----:B-----5:R-:W-:-:S02]  /*347a0*/  IADD3 R250, P5, R7, R2, RZ ;  /* 0x0000000207fa7210 */ /* 0x020fc40007fbe0ff */
[----:B---3--:R-:W-:Y:S02]  /*347b0*/  IADD3 R248, P6, R147, R2, RZ ;  /* 0x0000000293f87210 */ /* 0x008fe40007fde0ff */
[-C--:B------:R-:W-:Y:S01]  /*347c0*/  LEA.HI.X.SX32 R251, R95, R3.reuse, 0x1, P5 ;  /* 0x000000035ffb7211 */ /* 0x080fe200028f0eff */
[----:B0-----:R-:W-:Y:S01]  /*347d0*/  IMAD R235, R235, 0x76, RZ ;  /* 0x00000076ebeb7824 */ /* 0x001fe200078e02ff */
[----:B------:R-:W-:Y:S01]  /*347e0*/  LEA.HI.X.SX32 R249, R6, R3, 0x1, P6 ;  /* 0x0000000306f97211 */ /* 0x000fe200030f0eff */
[----:B------:R-:W-:Y:S01]  /*347f0*/  IMAD R69, R69, 0xd2, RZ ;  /* 0x000000d245457824 */ /* 0x000fe200078e02ff */
[----:B------:R-:W0:Y:S01]  /*34800*/  LDC R6, c[0x0][0x278] ;  /* 0x00009e00ff067b82 */ /* 0x000e220000000800 */
[----:B------:R2:W-:Y:S04]  /*34810*/  STL.64 [R1+0x290], R250 ;  /* 0x000290fa01007387 */ /* 0x0005e80000100a00 */
[----:B------:R3:W-:Y:S01]  /*34820*/  STL.64 [R1+0x288], R248 ;  /* 0x000288f801007387 */ /* 0x0007e20000100a00 */
[----:B------:R-:W-:-:S02]  /*34830*/  IMAD R65, R65, 0xd4, RZ ;  /* 0x000000d441417824 */ /* 0x000fc400078e02ff */
[----:B------:R-:W-:Y:S01]  /*34840*/  IMAD R57, R57, 0xd8, RZ ;  /* 0x000000d839397824 */ /* 0x000fe200078e02ff */
[----:B------:R-:W5:Y:S01]  /*34850*/  LDC R244, c[0x0][0x278] ;  /* 0x00009e00fff47b82 */ /* 0x000f620000000800 */
[----:B--2---:R-:W-:-:S04]  /*34860*/  IADD3 R250, P5, R235, R2, RZ ;  /* 0x00000002ebfa7210 */ /* 0x004fc80007fbe0ff */
[-C--:B------:R-:W-:Y:S01]  /*34870*/  LEA.HI.X.SX32 R251, R247, R3.reuse, 0x1, P5 ;  /* 0x00000003f7fb7211 */ /* 0x080fe200028f0eff */
[----:B-1----:R-:W-:Y:S01]  /*34880*/  IMAD R232, R232, 0x3d, RZ ;  /* 0x0000003de8e87824 */ /* 0x002fe200078e02ff */
[-C--:B---3--:R-:W-:Y:S01]  /*34890*/  IADD3 R248, P6, R238, R2.reuse, RZ ;  /* 0x00000002eef87210 */ /* 0x088fe20007fde0ff */
[----:B------:R-:W-:Y:S01]  /*348a0*/  IMAD R53, R53, 0xda, RZ ;  /* 0x000000da35357824 */ /* 0x000fe200078e02ff */
[----:B------:R-:W1:Y:S01]  /*348b0*/  LDC R86, c[0x0][0x278] ;  /* 0x00009e00ff567b82 */ /* 0x000e620000000800 */
[----:B------:R2:W-:Y:S01]  /*348c0*/  STL.64 [R1+0x280], R250 ;  /* 0x000280fa01007387 */ /* 0x0005e20000100a00 */
[----:B------:R-:W-:Y:S01]  /*348d0*/  LEA.HI.X.SX32 R249, R242, R3, 0x1, P6 ;  /* 0x00000003f2f97211 */ /* 0x000fe200030f0eff */
[----:B0-----:R-:W-:Y:S02]  /*348e0*/  IMAD R6, R6, 0x7c, RZ ;  /* 0x0000007c06067824 */ /* 0x001fe400078e02ff */
[----:B------:R-:W-:Y:S02]  /*348f0*/  IMAD R45, R45, 0xde, RZ ;  /* 0x000000de2d2d7824 */ /* 0x000fe400078e02ff */
[----:B------:R-:W-:Y:S01]  /*34900*/  IMAD R41, R41, 0xe0, RZ ;  /* 0x000000e029297824 */ /* 0x000fe200078e02ff */
[----:B------:R-:W0:Y:S01]  /*34910*/  LDC R84, c[0x0][0x278] ;  /* 0x00009e00ff547b82 */ /* 0x000e220000000800 */
[----:B--2---:R-:W-:Y:S01]  /*34920*/  IADD3 R250, P5, R141, R2, RZ ;  /* 0x000000028dfa7210 */ /* 0x004fe20007fbe0ff */
[----:B------:R-:W-:-:S02]  /*34930*/  IMAD R37, R37, 0xe2, RZ ;  /* 0x000000e225257824 */ /* 0x000fc400078e02ff */
[----:B------:R-:W-:Y:S01]  /*34940*/  IMAD R144, R31, 0xe6, RZ ;  /* 0x000000e61f907824 */ /* 0x000fe200078e02ff */
[----:B------:R-:W-:Y:S01]  /*34950*/  LEA.HI.X.SX32 R251, R232, R3, 0x1, P5 ;  /* 0x00000003e8fb7211 */ /* 0x000fe200028f0eff */
[----:B------:R-:W-:Y:S02]  /*34960*/  STL.64 [R1+0x278], R248 ;  /* 0x000278f801007387 */ /* 0x000fe40000100a00 */
[----:B------:R-:W2:Y:S02]  /*34970*/  LDC R232, c[0x0][0x278] ;  /* 0x00009e00ffe87b82 */ /* 0x000ea40000000800 */
[----:B------:R3:W-:Y:S01]  /*34980*/  STL.64 [R1+0x270], R250 ;  /* 0x000270fa01007387 */ /* 0x0007e20000100a00 */
[----:B------:R-:W-:Y:S02]  /*34990*/  IMAD R242, R152, 0x57, RZ ;  /* 0x0000005798f27824 */ /* 0x000fe400078e02ff */
[----:B------:R-:W-:Y:S02]  /*349a0*/  IMAD R146, R245, 0xec, RZ ;  /* 0x000000ecf5927824 */ /* 0x000fe400078e02ff */
[----:B------:R-:W-:Y:S01]  /*349b0*/  IMAD R140, R140, 0x7b, RZ ;  /* 0x0000007b8c8c7824 */ /* 0x000fe200078e02ff */
[----:B------:R-:W-:Y:S01]  /*349c0*/  LEA R137, R137, -R137, 0x7 ;  /* 0x8000008989897211 */ /* 0x000fe200078e38ff */
[----:B------:R-:W-:Y:S01]  /*349d0*/  IMAD R136, R136, 0x15c, RZ ;  /* 0x0000015c88887824 */ /* 0x000fe200078e02ff */
[----:B------:R-:W0:Y:S01]  /*349e0*/  LDC R89, c[0x0][0x278] ;  /* 0x00009e00ff597b82 */ /* 0x000e220000000800 */
[----:B---3--:R-:W-:-:S02]  /*349f0*/  IADD3 R250, P5, R143, R2, RZ ;  /* 0x000000028ffa7210 */ /* 0x008fc40007fbe0ff */
[-C--:B------:R-:W-:Y:S02]  /*34a00*/  IADD3 R248, P6, R6, R2.reuse, RZ ;  /* 0x0000000206f87210 */ /* 0x080fe40007fde0ff */
[-C--:B------:R-:W-:Y:S01]  /*34a10*/  LEA.HI.X.SX32 R251, R153, R3.reuse, 0x1, P5 ;  /* 0x0000000399fb7211 */ /* 0x080fe200028f0eff */
[----:B------:R-:W-:Y:S01]  /*34a20*/  IMAD R142, R142, 0x15a, RZ ;  /* 0x0000015a8e8e7824 */ /* 0x000fe200078e02ff */
[----:B------:R-:W-:Y:S01]  /*34a30*/  IADD3 R152, P5, R129, R2, RZ ;  /* 0x0000000281987210 */ /* 0x000fe20007fbe0ff */
[----:B------:R-:W-:Y:S01]  /*34a40*/  IMAD R132, R132, 0x160, RZ ;  /* 0x0000016084847824 */ /* 0x000fe200078e02ff */
[-C--:B------:R-:W-:Y:S01]  /*34a50*/  LEA.HI.X.SX32 R249, R94, R3.reuse, 0x1, P6 ;  /* 0x000000035ef97211 */ /* 0x080fe200030f0eff */
[----:B------:R-:W-:Y:S01]  /*34a60*/  IMAD R139, R139, 0xad, RZ ;  /* 0x000000ad8b8b7824 */ /* 0x000fe200078e02ff */
[----:B------:R-:W-:Y:S01]  /*34a70*/  LEA.HI.X.SX32 R153, R5, R3, 0x1, P5 ;  /* 0x0000000305997211 */ /* 0x000fe200028f0eff */
[----:B--2---:R-:W-:Y:S01]  /*34a80*/  IMAD R232, R232, 0x59, RZ ;  /* 0x00000059e8e87824 */ /* 0x004fe200078e02ff */
[----:B------:R-:W2:Y:S01]  /*34a90*/  LDC R5, c[0x0][0x278] ;  /* 0x00009e00ff057b82 */ /* 0x000ea20000000800 */
[----:B------:R3:W-:Y:S04]  /*34aa0*/  STL.64 [R1+0x268], R248 ;  /* 0x000268f801007387 */ /* 0x0007e80000100a00 */
[----:B------:R-:W-:Y:S01]  /*34ab0*/  STL.64 [R1+0x260], R250 ;  /* 0x000260fa01007387 */ /* 0x000fe20000100a00 */
[----:B------:R-:W-:-:S02]  /*34ac0*/  IMAD R138, R138, 0x15e, RZ ;  /* 0x0000015e8a8a7824 */ /* 0x000fc400078e02ff */
[----:B------:R-:W-:Y:S01]  /*34ad0*/  IMAD R128, R128, 0x164, RZ ;  /* 0x0000016480807824 */ /* 0x000fe200078e02ff */
[----:B------:R-:W0:Y:S01]  /*34ae0*/  LDC R82, c[0x0][0x278] ;  /* 0x00009e00ff527b82 */ /* 0x000e220000000800 */
[----:B---3--:R-:W-:-:S04]  /*34af0*/  IADD3 R248, P6, R133, R2, RZ ;  /* 0x0000000285f87210 */ /* 0x008fc80007fde0ff */
[----:B------:R-:W-:Y:S01]  /*34b00*/  LEA.HI.X.SX32 R249, R242, R3, 0x1, P6 ;  /* 0x00000003f2f97211 */ /* 0x000fe200030f0eff */
[----:B------:R-:W-:Y:S02]  /*34b10*/  IMAD R135, R135, 0xaf, RZ ;  /* 0x000000af87877824 */ /* 0x000fe400078e02ff */
[----:B------:R-:W3:Y:S02]  /*34b20*/  LDC R80, c[0x0][0x278] ;  /* 0x00009e00ff507b82 */ /* 0x000ee40000000800 */
[----:B------:R4:W-:Y:S01]  /*34b30*/  STL.64 [R1+0x1a0], R248 ;  /* 0x0001a0f801007387 */ /* 0x0009e20000100a00 */
[----:B--2---:R-:W-:-:S03]  /*34b40*/  IMAD R5, R5, 0x5b, RZ ;  /* 0x0000005b05057824 */ /* 0x004fc600078e02ff */
[----:B------:R2:W-:Y:S01]  /*34b50*/  STL.64 [R1+0x198], R152 ;  /* 0x0001989801007387 */ /* 0x0005e20000100a00 */
[----:B------:R-:W-:Y:S01]  /*34b60*/  IMAD R134, R134, 0x162, RZ ;  /* 0x0000016286867824 */ /* 0x000fe200078e02ff */
[----:B------:R-:W3:Y:S01]  /*34b70*/  LDC R87, c[0x0][0x278] ;  /* 0x00009e00ff577b82 */ /* 0x000ee20000000800 */
[----:B----4-:R-:W-:Y:S01]  /*34b80*/  IADD3 R248, P6, R125, R2, RZ ;  /* 0x000000027df87210 */ /* 0x010fe20007fde0ff */
[----:B------:R-:W-:-:S06]  /*34b90*/  IMAD R124, R124, 0x168, RZ ;  /* 0x000001687c7c7824 */ /* 0x000fcc00078e02ff */
[----:B------:R-:W4:Y:S01]  /*34ba0*/  LDC R78, c[0x0][0x278] ;  /* 0x00009e00ff4e7b82 */ /* 0x000f220000000800 */
[----:B------:R-:W-:-:S05]  /*34bb0*/  LEA.HI.X.SX32 R249, R232, R3, 0x1, P6 ;  /* 0x00000003e8f97211 */ /* 0x000fca00030f0eff */
[----:B------:R5:W-:Y:S01]  /*34bc0*/  STL.64 [R1+0x190], R248 ;  /* 0x000190f801007387 */ /* 0x000be20000100a00 */
[-C--:B--2---:R-:W-:Y:S01]  /*34bd0*/  IADD3 R152, P5, R121, R2.reuse, RZ ;  /* 0x0000000279987210 */ /* 0x084fe20007fbe0ff */
[----:B------:R-:W2:Y:S01]  /*34be0*/  LDC R232, c[0x0][0x278] ;  /* 0x00009e00ffe87b82 */ /* 0x000ea20000000800 */
[----:B------:R-:W-:Y:S02]  /*34bf0*/  IMAD R131, R131, 0xb1, RZ ;  /* 0x000000b183837824 */ /* 0x000fe400078e02ff */
[----:B------:R-:W-:Y:S02]  /*34c00*/  IMAD R130, R130, 0x166, RZ ;  /* 0x0000016682827824 */ /* 0x000fe400078e02ff */
[----:B------:R-:W-:Y:S02]  /*34c10*/  IMAD R120, R120, 0x16c, RZ ;  /* 0x0000016c78787824 */ /* 0x000fe400078e02ff */
[----:B------:R-:W-:Y:S01]  /*34c20*/  IMAD R127, R127, 0xb3, RZ ;  /* 0x000000b37f7f7824 */ /* 0x000fe200078e02ff */
[----:B------:R-:W4:Y:S01]  /*34c30*/  LDC R76, c[0x0][0x278] ;  /* 0x00009e00ff4c7b82 */ /* 0x000f220000000800 */
[----:B-----5:R-:W-:-:S04]  /*34c40*/  IADD3 R248, P6, R117, R2, RZ ;  /* 0x0000000275f87210 */ /* 0x020fc80007fde0ff */
[----:B------:R-:W-:-:S03]  /*34c50*/  LEA.HI.X.SX32 R249, R5, R3, 0x1, P6 ;  /* 0x0000000305f97211 */ /* 0x000fc600030f0eff */
[----:B------:R-:W5:Y:S01]  /*34c60*/  LDC R5, c[0x0][0x278] ;  /* 0x00009e00ff057b82 */ /* 0x000f620000000800 */
[----:B------:R-:W-:-:S07]  /*34c70*/  LEA.HI.X.SX32 R153, R93, R3, 0x1, P5 ;  /* 0x000000035d997211 */ /* 0x000fce00028f0eff */
[----:B------:R-:W1:Y:S01]  /*34c80*/  LDC R93, c[0x0][0x278] ;  /* 0x00009e00ff5d7b82 */ /* 0x000e620000000800 */
[----:B------:R0:W-:Y:S01]  /*34c90*/  STL.64 [R1+0x188], R152 ;  /* 0x0001889801007387 */ /* 0x0001e20000100a00 */
[----:B------:R-:W-:-:S03]  /*34ca0*/  IADD3 R250, P6, R111, R2, RZ ;  /* 0x000000026ffa7210 */ /* 0x000fc60007fde0ff */
[----:B------:R1:W-:Y:S01]  /*34cb0*/  STL.64 [R1+0x180], R248 ;  /* 0x000180f801007387 */ /* 0x0003e20000100a00 */
[----:B------:R-:W-:Y:S02]  /*34cc0*/  IMAD R126, R126, 0x16a, RZ ;  /* 0x0000016a7e7e7824 */ /* 0x000fe400078e02ff */
[----:B------:R-:W-:Y:S01]  /*34cd0*/  IMAD R116, R116, 0x170, RZ ;  /* 0x0000017074747824 */ /* 0x000fe200078e02ff */
[----:B------:R-:W4:Y:S01]  /*34ce0*/  LDC R83, c[0x0][0x278] ;  /* 0x00009e00ff537b82 */ /* 0x000f220000000800 */
[----:B0-----:R-:W-:Y:S01]  /*34cf0*/  IADD3 R152, P5, R115, R2, RZ ;  /* 0x0000000273987210 */ /* 0x001fe20007fbe0ff */
[----:B-----5:R-:W-:-:S03]  /*34d00*/  IMAD R242, R5, 0x5d, RZ ;  /* 0x0000005d05f27824 */ /* 0x020fc600078e02ff */
[-C--:B------:R-:W-:Y:S01]  /*34d10*/  LEA.HI.X.SX32 R153, R4, R3.reuse, 0x1, P5 ;  /* 0x0000000304997211 */ /* 0x080fe200028f0eff */
[----:B------:R-:W-:Y:S01]  /*34d20*/  IMAD R123, R123, 0xb5, RZ ;  /* 0x000000b57b7b7824 */ /* 0x000fe200078e02ff */
[----:B------:R-:W-:Y:S01]  /*34d30*/  IADD3 R4, P5, R105, R2, RZ ;  /* 0x0000000269047210 */ /* 0x000fe20007fbe0ff */
[----:B------:R-:W-:Y:S01]  /*34d40*/  IMAD R122, R122, 0x16e, RZ ;  /* 0x0000016e7a7a7824 */ /* 0x000fe200078e02ff */
[-C--:B------:R-:W-:Y:S01]  /*34d50*/  LEA.HI.X.SX32 R251, R242, R3.reuse, 0x1, P6 ;  /* 0x00000003f2fb7211 */ /* 0x080fe200030f0eff */
[----:B------:R-:W-:Y:S01]  /*34d60*/  IMAD R114, R114, 0x174, RZ ;  /* 0x0000017472727824 */ /* 0x000fe200078e02ff */
[----:B------:R-:W-:Y:S01]  /*34d70*/  LEA.HI.X.SX32 R5, R240, R3, 0x1, P5 ;  /* 0x00000003f0057211 */ /* 0x000fe200028f0eff */
[----:B-1----:R-:W-:Y:S01]  /*34d80*/  IMAD R248, R93, 0xbe, RZ ;  /* 0x000000be5df87824 */ /* 0x002fe200078e02ff */
[----:B------:R0:W-:Y:S01]  /*34d90*/  STL.64 [R1+0x178], R152 ;  /* 0x0001789801007387 */ /* 0x0001e20000100a00 */
[----:B--2---:R-:W-:Y:S01]  /*34da0*/  IMAD R232, R232, 0x5f, RZ ;  /* 0x0000005fe8e87824 */ /* 0x004fe200078e02ff */
[----:B------:R-:W1:Y:S01]  /*34db0*/  LDC R74, c[0x0][0x278] ;  /* 0x00009e00ff4a7b82 */ /* 0x000e620000000800 */
[----:B------:R-:W-:-:S02]  /*34dc0*/  IMAD R249, R154, 0xc6, RZ ;  /* 0x000000c69af97824 */ /* 0x000fc400078e02ff */
[----:B------:R-:W-:Y:S02]  /*34dd0*/  IMAD R240, R150, 0x63, RZ ;  /* 0x0000006396f07824 */ /* 0x000fe400078e02ff */
[----:B------:R-:W-:Y:S02]  /*34de0*/  IMAD R119, R119, 0xb7, RZ ;  /* 0x000000b777777824 */ /* 0x000fe400078e02ff */
[----:B------:R-:W-:Y:S01]  /*34df0*/  IMAD R118, R118, 0x172, RZ ;  /* 0x0000017276767824 */ /* 0x000fe200078e02ff */
[----:B------:R-:W2:Y:S01]  /*34e00*/  LDC R72, c[0x0][0x278] ;  /* 0x00009e00ff487b82 */ /* 0x000ea20000000800 */
[----:B0-----:R-:W5:Y:S04]  /*34e10*/  LDL.LU.64 R152, [R1+0x1030] ;  /* 0x0010300001987983 */ /* 0x001f680000300a00 */
[----:B------:R0:W-:Y:S01]  /*34e20*/  STL.64 [R1+0x170], R250 ;  /* 0x000170fa01007387 */ /* 0x0001e20000100a00 */
[----:B------:R-:W-:-:S02]  /*34e30*/  IMAD R110, R110, 0x178, RZ ;  /* 0x000001786e6e7824 */ /* 0x000fc400078e02ff */
[----:B------:R-:W5:Y:S01]  /*34e40*/  LDC R79, c[0x0][0x278] ;  /* 0x00009e00ff4f7b82 */ /* 0x000f620000000800 */
[----:B------:R3:W-:Y:S01]  /*34e50*/  STL.64 [R1+0x168], R4 ;  /* 0x0001680401007387 */ /* 0x0007e20000100a00 */
[----:B------:R-:W-:Y:S02]  /*34e60*/  IMAD R113, R113, 0xb9, RZ ;  /* 0x000000b971717824 */ /* 0x000fe400078e02ff */
[----:B------:R-:W-:Y:S02]  /*34e70*/  IMAD R112, R112, 0x176, RZ ;  /* 0x0000017670707824 */ /* 0x000fe400078e02ff */
[----:B------:R-:W-:Y:S02]  /*34e80*/  IMAD R104, R104, 0x17c, RZ ;  /* 0x0000017c68687824 */ /* 0x000fe400078e02ff */
[----:B------:R-:W2:Y:S01]  /*34e90*/  LDC R223, c[0x0][0x278] ;  /* 0x00009e00ffdf7b82 */ /* 0x000ea20000000800 */
[-C--:B0-----:R-:W-:Y:S02]  /*34ea0*/  IADD3 R250, P6, R248, R2.reuse, RZ ;  /* 0x00000002f8fa7210 */ /* 0x081fe40007fde0ff */
[----:B---3--:R-:W-:-:S02]  /*34eb0*/  IADD3 R4, P5, R101, R2, RZ ;  /* 0x0000000265047210 */ /* 0x008fc40007fbe0ff */
[-C--:B------:R-:W-:Y:S01]  /*34ec0*/  LEA.HI.X.SX32 R251, R232, R3.reuse, 0x1, P6 ;  /* 0x00000003e8fb7211 */ /* 0x080fe200030f0eff */
[----:B------:R-:W-:Y:S01]  /*34ed0*/  IMAD R109, R109, 0xbb, RZ ;  /* 0x000000bb6d6d7824 */ /* 0x000fe200078e02ff */
[----:B------:R-:W-:Y:S01]  /*34ee0*/  LEA.HI.X.SX32 R5, R19, R3, 0x1, P5 ;  /* 0x0000000313057211 */ /* 0x000fe200028f0eff */
[----:B------:R-:W0:Y:S02]  /*34ef0*/  LDC R232, c[0x0][0x278] ;  /* 0x00009e00ffe87b82 */ /* 0x000e240000000800 */
[----:B------:R-:W-:Y:S04]  /*34f00*/  STL.64 [R1+0x160], R250 ;  /* 0x000160fa01007387 */ /* 0x000fe80000100a00 */
[----:B------:R3:W-:Y:S01]  /*34f10*/  STL.64 [R1+0x158], R4 ;  /* 0x0001580401007387 */ /* 0x0007e20000100a00 */
[----:B------:R-:W-:Y:S01]  /*34f20*/  IMAD R108, R108, 0x17a, RZ ;  /* 0x0000017a6c6c7824 */ /* 0x000fe200078e02ff */
[----:B------:R-:W2:Y:S01]  /*34f30*/  LDC R70, c[0x0][0x278] ;  /* 0x00009e00ff467b82 */ /* 0x000ea20000000800 */
[----:B------:R-:W-:-:S02]  /*34f40*/  IMAD R107, R107, 0xbd, RZ ;  /* 0x000000bd6b6b7824 */ /* 0x000fc400078e02ff */
[----:B------:R-:W-:Y:S02]  /*34f50*/  IMAD R106, R106, 0x17e, RZ ;  /* 0x0000017e6a6a7824 */ /* 0x000fe400078e02ff */
[----:B------:R-:W-:Y:S02]  /*34f60*/  IMAD R103, R103, 0x180, RZ ;  /* 0x0000018067677824 */ /* 0x000fe400078e02ff */
[----:B------:R-:W-:Y:S01]  /*34f70*/  IMAD R102, R102, 0x182, RZ ;  /* 0x0000018266667824 */ /* 0x000fe200078e02ff */
[----:B------:R-:W2:Y:S08]  /*34f80*/  LDC R68, c[0x0][0x278] ;  /* 0x00009e00ff447b82 */ /* 0x000eb00000000800 */
[----:B---3--:R-:W3:Y:S01]  /*34f90*/  LDC R5, c[0x0][0x278] ;  /* 0x00009e00ff057b82 */ /* 0x008ee20000000800 */
[----:B------:R-:W-:Y:S01]  /*34fa0*/  IMAD R4, R155, 0x61, RZ ;  /* 0x000000619b047824 */ /* 0x000fe200078e02ff */
[----:B------:R-:W-:-:S02]  /*34fb0*/  IADD3 R250, P6, R97, R2, RZ ;  /* 0x0000000261fa7210 */ /* 0x000fc40007fde0ff */
[-C--:B------:R-:W-:Y:S02]  /*34fc0*/  IADD3 R154, P5, R25, R2.reuse, RZ ;  /* 0x00000002199a7210 */ /* 0x080fe40007fbe0ff */
[-C--:B------:R-:W-:Y:S02]  /*34fd0*/  LEA.HI.X.SX32 R251, R4, R3.reuse, 0x1, P6 ;  /* 0x0000000304fb7211 */ /* 0x080fe400030f0eff */
[----:B------:R-:W-:Y:S01]  /*34fe0*/  IADD3 R4, P6, R249, R2, RZ ;  /* 0x00000002f9047210 */ /* 0x000fe20007fde0ff */
[----:B------:R-:W-:Y:S01]  /*34ff0*/  IMAD R100, R100, 0x184, RZ ;  /* 0x0000018464647824 */ /* 0x000fe200078e02ff */
[----:B------:R-:W-:Y:S01]  /*35000*/  LEA.HI.X.SX32 R155, R151, R3, 0x1, P5 ;  /* 0x00000003979b7211 */ /* 0x000fe200028f0eff */
[----:B------:R3:W-:Y:S01]  /*35010*/  STL.64 [R1+0x150], R250 ;  /* 0x000150fa01007387 */ /* 0x0007e20000100a00 */
[----:B0-----:R-:W-:Y:S01]  /*35020*/  IMAD R232, R232, 0x65, RZ ;  /* 0x00000065e8e87824 */ /* 0x001fe200078e02ff */
[----:B------:R-:W0:Y:S02]  /*35030*/  LDC R75, c[0x0][0x278] ;  /* 0x00009e00ff4b7b82 */ /* 0x000e240000000800 */
[----:B------:R4:W-:Y:S01]  /*35040*/  STL.64 [R1+0x148], R154 ;  /* 0x0001489a01007387 */ /* 0x0009e20000100a00 */
[----:B------:R-:W-:-:S02]  /*35050*/  IMAD R99, R99, 0xc1, RZ ;  /* 0x000000c163637824 */ /* 0x000fc400078e02ff */
[----:B------:R-:W-:Y:S02]  /*35060*/  IMAD R98, R98, 0x186, RZ ;  /* 0x0000018662627824 */ /* 0x000fe400078e02ff */
[----:B------:R-:W-:Y:S01]  /*35070*/  IMAD R96, R96, 0x188, RZ ;  /* 0x0000018860607824 */ /* 0x000fe200078e02ff */
[----:B------:R-:W0:Y:S01]  /*35080*/  LDC R221, c[0x0][0x278] ;  /* 0x00009e00ffdd7b82 */ /* 0x000e220000000800 */
[----:B---3--:R-:W-:Y:S01]  /*35090*/  IMAD R250, R5, 0xc8, RZ ;  /* 0x000000c805fa7824 */ /* 0x008fe200078e02ff */
[-C--:B------:R-:W-:Y:S01]  /*350a0*/  LEA.HI.X.SX32 R5, R240, R3.reuse, 0x1, P6 ;  /* 0x00000003f0057211 */ /* 0x080fe200030f0eff */
[----:B----4-:R-:W3:Y:S03]  /*350b0*/  LDL.LU.64 R154, [R1+0x1028] ;  /* 0x00102800019a7983 */ /* 0x010ee60000300a00 */
[-C--:B------:R-:W-:Y:S01]  /*350c0*/  IADD3 R150, P5, R250, R2.reuse, RZ ;  /* 0x00000002fa967210 */ /* 0x080fe20007fbe0ff */
[----:B------:R-:W-:Y:S01]  /*350d0*/  IMAD R21, R21, 0xc3, RZ ;  /* 0x000000c315157824 */ /* 0x000fe200078e02ff */
[----:B------:R4:W-:Y:S01]  /*350e0*/  STL.64 [R1+0x140], R4 ;  /* 0x0001400401007387 */ /* 0x0009e20000100a00 */
[----:B------:R-:W-:Y:S01]  /*350f0*/  IMAD R20, R20, 0x18a, RZ ;  /* 0x0000018a14147824 */ /* 0x000fe200078e02ff */
[----:B------:R-:W-:Y:S01]  /*35100*/  LEA.HI.X.SX32 R151, R237, R3, 0x1, P5 ;  /* 0x00000003ed977211 */ /* 0x000fe200028f0eff */
[----:B------:R-:W-:Y:S01]  /*35110*/  IMAD R24, R24, 0x18c, RZ ;  /* 0x0000018c18187824 */ /* 0x000fe200078e02ff */
[----:B------:R-:W0:Y:S01]  /*35120*/  LDC R66, c[0x0][0x278] ;  /* 0x00009e00ff427b82 */ /* 0x000e220000000800 */
[----:B----4-:R-:W-:Y:S01]  /*35130*/  IADD3 R4, P6, R85, R2, RZ ;  /* 0x0000000255047210 */ /* 0x010fe20007fde0ff */
[----:B------:R-:W-:-:S06]  /*35140*/  IMAD R90, R90, 0x18e, RZ ;  /* 0x0000018e5a5a7824 */ /* 0x000fcc00078e02ff */
[----:B------:R-:W4:Y:S01]  /*35150*/  LDC R64, c[0x0][0x278] ;  /* 0x00009e00ff407b82 */ /* 0x000f220000000800 */
[----:B------:R-:W-:Y:S01]  /*35160*/  LEA.HI.X.SX32 R5, R232, R3, 0x1, P6 ;  /* 0x00000003e8057211 */ /* 0x000fe200030f0eff */
[----:B------:R1:W-:Y:S04]  /*35170*/  STL.64 [R1+0x138], R150 ;  /* 0x0001389601007387 */ /* 0x0003e80000100a00 */
[----:B------:R2:W-:Y:S02]  /*35180*/  STL.64 [R1+0x130], R4 ;  /* 0x0001300401007387 */ /* 0x0005e40000100a00 */
[----:B------:R-:W0:Y:S01]  /*35190*/  LDC R232, c[0x0][0x278] ;  /* 0x00009e00ffe87b82 */ /* 0x000e220000000800 */
[----:B-1----:R-:W-:Y:S01]  /*351a0*/  IADD3 R150, P5, R81, R2, RZ ;  /* 0x0000000251967210 */ /* 0x002fe20007fbe0ff */
[----:B------:R-:W-:-:S06]  /*351b0*/  IMAD R88, R88, 0x192, RZ ;  /* 0x0000019258587824 */ /* 0x000fcc00078e02ff */
[----:B------:R-:W1:Y:S01]  /*351c0*/  LDC R71, c[0x0][0x278] ;  /* 0x00009e00ff477b82 */ /* 0x000e620000000800 */
[----:B--2---:R-:W-:Y:S02]  /*351d0*/  IADD3 R4, P6, R77, R2, RZ ;  /* 0x000000024d047210 */ /* 0x004fe40007fde0ff */
[-C--:B------:R-:W-:Y:S02]  /*351e0*/  LEA.HI.X.SX32 R151, R149, R3.reuse, 0x1, P5 ;  /* 0x0000000395977211 */ /* 0x080fe400028f0eff */
[----:B------:R-:W-:Y:S01]  /*351f0*/  LEA.HI.X.SX32 R5, R148, R3, 0x1, P6 ;  /* 0x0000000394057211 */ /* 0x000fe200030f0eff */
[----:B------:R-:W-:Y:S02]  /*35200*/  IMAD R244, R244, 0x194, RZ ;  /* 0x00000194f4f47824 */ /* 0x000fe400078e02ff */
[----:B------:R-:W2:Y:S01]  /*35210*/  LDC R95, c[0x0][0x278] ;  /* 0x00009e00ff5f7b82 */ /* 0x000ea20000000800 */
[----:B------:R-:W-:Y:S04]  /*35220*/  STL.64 [R1+0x128], R150 ;  /* 0x0001289601007387 */ /* 0x000fe80000100a00 */
[----:B------:R4:W-:Y:S01]  /*35230*/  STL.64 [R1+0x120], R4 ;  /* 0x0001200401007387 */ /* 0x0009e20000100a00 */
[----:B------:R-:W-:-:S02]  /*35240*/  IMAD R86, R86, 0x196, RZ ;  /* 0x0000019656567824 */ /* 0x000fc400078e02ff */
[----:B------:R-:W-:Y:S01]  /*35250*/  IMAD R84, R84, 0x198, RZ ;  /* 0x0000019854547824 */ /* 0x000fe200078e02ff */
[----:B------:R-:W1:Y:S08]  /*35260*/  LDC R62, c[0x0][0x278] ;  /* 0x00009e00ff3e7b82 */ /* 0x000e700000000800 */
[----:B----4-:R-:W4:Y:S08]  /*35270*/  LDC R4, c[0x0][0x278] ;  /* 0x00009e00ff047b82 */ /* 0x010f300000000800 */
[----:B------:R-:W2:Y:S01]  /*35280*/  LDC R5, c[0x0][0x278] ;  /* 0x00009e00ff057b82 */ /* 0x000ea20000000800 */
[----:B------:R-:W-:-:S02]  /*35290*/  IADD3 R150, P5, R73, R2, RZ ;  /* 0x0000000249967210 */ /* 0x000fc40007fbe0ff */
[----:B------:R-:W-:Y:S02]  /*352a0*/  IADD3 R148, P6, R69, R2, RZ ;  /* 0x0000000245947210 */ /* 0x000fe40007fde0ff */
[----:B------:R-:W-:Y:S01]  /*352b0*/  LEA.HI.X.SX32 R151, R18, R3, 0x1, P5 ;  /* 0x0000000312977211 */ /* 0x000fe200028f0eff */
[----:B0-----:R-:W-:Y:S02]  /*352c0*/  IMAD R232, R232, 0x6b, RZ ;  /* 0x0000006be8e87824 */ /* 0x001fe400078e02ff */
[----:B------:R-:W-:Y:S01]  /*352d0*/  IMAD R82, R82, 0x19a, RZ ;  /* 0x0000019a52527824 */ /* 0x000fe200078e02ff */
[----:B------:R-:W0:Y:S01]  /*352e0*/  LDC R60, c[0x0][0x278] ;  /* 0x00009e00ff3c7b82 */ /* 0x000e220000000800 */
[----:B------:R2:W-:Y:S01]  /*352f0*/  STL.64 [R1+0x118], R150 ;  /* 0x0001189601007387 */ /* 0x0005e20000100a00 */
[----:B----4-:R-:W-:-:S06]  /*35300*/  IMAD R4, R4, 0x69, RZ ;  /* 0x0000006904047824 */ /* 0x010fcc00078e02ff */
[----:B------:R-:W4:Y:S01]  /*35310*/  LDC R67, c[0x0][0x278] ;  /* 0x00009e00ff437b82 */ /* 0x000f220000000800 */
[----:B--2---:R-:W-:Y:S01]  /*35320*/  IMAD R5, R5, 0xd6, RZ ;  /* 0x000000d605057824 */ /* 0x004fe200078e02ff */
[-C--:B------:R-:W-:Y:S01]  /*35330*/  LEA.HI.X.SX32 R149, R4, R3.reuse, 0x1, P6 ;  /* 0x0000000304957211 */ /* 0x080fe200030f0eff */
[----:B------:R-:W-:Y:S01]  /*35340*/  IMAD R80, R80, 0x19c, RZ ;  /* 0x0000019c50507824 */ /* 0x000fe200078e02ff */
[-C--:B------:R-:W-:Y:S01]  /*35350*/  IADD3 R150, P5, R65, R2.reuse, RZ ;  /* 0x0000000241967210 */ /* 0x080fe20007fbe0ff */
[----:B------:R-:W-:Y:S01]  /*35360*/  IMAD R78, R78, 0x19e, RZ ;  /* 0x0000019e4e4e7824 */ /* 0x000fe200078e02ff */
[----:B------:R-:W-:Y:S02]  /*35370*/  IADD3 R4, P6, R5, R2, RZ ;  /* 0x0000000205047210 */ /* 0x000fe40007fde0ff */
[----:B------:R-:W2:Y:S01]  /*35380*/  LDC R94, c[0x0][0x278] ;  /* 0x00009e00ff5e7b82 */ /* 0x000ea20000000800 */
[-C--:B------:R-:W-:Y:S02]  /*35390*/  LEA.HI.X.SX32 R151, R236, R3.reuse, 0x1, P5 ;  /* 0x00000003ec977211 */ /* 0x080fe400028f0eff */
[----:B------:R-:W-:Y:S01]  /*353a0*/  LEA.HI.X.SX32 R5, R232, R3, 0x1, P6 ;  /* 0x00000003e8057211 */ /* 0x000fe200030f0eff */
[----:B------:R1:W-:Y:S04]  /*353b0*/  STL.64 [R1+0x110], R148 ;  /* 0x0001109401007387 */ /* 0x0003e80000100a00 */
[----:B------:R-:W0:Y:S01]  /*353c0*/  LDC R232, c[0x0][0x278] ;  /* 0x00009e00ffe87b82 */ /* 0x000e220000000800 */
[----:B-1----:R-:W3:Y:S07]  /*353d0*/  LDL.LU.64 R148, [R1+0x1020] ;  /* 0x0010200001947983 */ /* 0x002eee0000300a00 */
[----:B------:R-:W1:Y:S01]  /*353e0*/  LDC R236, c[0x0][0x278] ;  /* 0x00009e00ffec7b82 */ /* 0x000e620000000800 */
[----:B------:R4:W-:Y:S01]  /*353f0*/  STL.64 [R1+0x108], R150 ;  /* 0x0001089601007387 */ /* 0x0009e20000100a00 */
[----:B------:R-:W-:-:S06]  /*35400*/  IMAD R76, R76, 0x1a0, RZ ;  /* 0x000001a04c4c7824 */ /* 0x000fcc00078e02ff */
[----:B------:R-:W5:Y:S01]  /*35410*/  LDC R58, c[0x0][0x278] ;  /* 0x00009e00ff3a7b82 */ /* 0x000f620000000800 */
[----:B----4-:R-:W-:-:S07]  /*35420*/  IADD3 R150, P5, R57, R2, RZ ;  /* 0x0000000239967210 */ /* 0x010fce0007fbe0ff */
[----:B------:R-:W4:Y:S01]  /*35430*/  LDC R56, c[0x0][0x278] ;  /* 0x00009e00ff387b82 */ /* 0x000f220000000800 */
[----:B------:R-:W-:-:S07]  /*35440*/  LEA.HI.X.SX32 R151, R10, R3, 0x1, P5 ;  /* 0x000000030a977211 */ /* 0x000fce00028f0eff */
[----:B------:R-:W2:Y:S01]  /*35450*/  LDC R10, c[0x0][0x278] ;  /* 0x00009e00ff0a7b82 */ /* 0x000ea20000000800 */
[----:B------:R1:W-:Y:S01]  /*35460*/  STL.64 [R1+0x100], R4 ;  /* 0x0001000401007387 */ /* 0x0003e20000100a00 */
[----:B0-----:R-:W-:-:S03]  /*35470*/  IMAD R232, R232, 0x6d, RZ ;  /* 0x0000006de8e87824 */ /* 0x001fc600078e02ff */
[----:B------:R0:W-:Y:S01]  /*35480*/  STL.64 [R1+0xf8], R150 ;  /* 0x0000f89601007387 */ /* 0x0001e20000100a00 */
[----:B------:R-:W-:Y:S02]  /*35490*/  IMAD R74, R74, 0x1a2, RZ ;  /* 0x000001a24a4a7824 */ /* 0x000fe400078e02ff */
[----:B------:R-:W3:Y:S01]  /*354a0*/  LDC R63, c[0x0][0x278] ;  /* 0x00009e00ff3f7b82 */ /* 0x000ee20000000800 */
[----:B-1----:R-:W-:-:S07]  /*354b0*/  IADD3 R4, P6, R53, R2, RZ ;  /* 0x0000000235047210 */ /* 0x002fce0007fde0ff */
[----:B------:R-:W1:Y:S01]  /*354c0*/  LDC R93, c[0x0][0x278] ;  /* 0x00009e00ff5d7b82 */ /* 0x000e620000000800 */
[----:B------:R-:W-:Y:S01]  /*354d0*/  LEA.HI.X.SX32 R5, R232, R3, 0x1, P6 ;  /* 0x00000003e8057211 */ /* 0x000fe200030f0eff */
[----:B0-----:R-:W3:Y:S04]  /*354e0*/  LDL.LU.64 R150, [R1+0x1018] ;  /* 0x0010180001967983 */ /* 0x001ee80000300a00 */
[----:B------:R0:W-:Y:S01]  /*354f0*/  STL.64 [R1+0xf0], R4 ;  /* 0x0000f00401007387 */ /* 0x0001e20000100a00 */
[----:B--2---:R-:W-:Y:S01]  /*35500*/  IMAD R10, R10, 0x6f, RZ ;  /* 0x0000006f0a0a7824 */ /* 0x004fe200078e02ff */
[----:B------:R-:W2:Y:S01]  /*35510*/  LDC R54, c[0x0][0x278] ;  /* 0x00009e00ff367b82 */ /* 0x000ea20000000800 */
[----:B------:R-:W-:Y:S02]  /*35520*/  IMAD R72, R72, 0x1a4, RZ ;  /* 0x000001a448487824 */ /* 0x000fe400078e02ff */
[----:B------:R-:W-:-:S02]  /*35530*/  IMAD R223, R223, 0xd1, RZ ;  /* 0x000000d1dfdf7824 */ /* 0x000fc400078e02ff */
[----:B------:R-:W-:-:S03]  /*35540*/  IMAD R70, R70, 0x1a6, RZ ;  /* 0x000001a646467824 */ /* 0x000fc600078e02ff */
[----:B------:R-:W2:Y:S01]  /*35550*/  LDC R52, c[0x0][0x278] ;  /* 0x00009e00ff347b82 */ /* 0x000ea20000000800 */
[----:B0-----:R-:W-:-:S04]  /*35560*/  IADD3 R4, P6, R45, R2, RZ ;  /* 0x000000022d047210 */ /* 0x001fc80007fde0ff */
[----:B------:R-:W-:-:S03]  /*35570*/  LEA.HI.X.SX32 R5, R10, R3, 0x1, P6 ;  /* 0x000000030a057211 */ /* 0x000fc600030f0eff */
[----:B------:R-:W0:Y:S01]  /*35580*/  LDC R10, c[0x0][0x278] ;  /* 0x00009e00ff0a7b82 */ /* 0x000e220000000800 */
[----:B------:R-:W-:-:S05]  /*35590*/  IMAD R236, R236, 0xdc, RZ ;  /* 0x000000dcecec7824 */ /* 0x000fca00078e02ff */
[----:B------:R-:W-:Y:S02]  /*355a0*/  IADD3 R236, P5, R236, R2, RZ ;  /* 0x00000002ecec7210 */ /* 0x000fe40007fbe0ff */
[----:B------:R-:W3:Y:S02]  /*355b0*/  LDC R59, c[0x0][0x278] ;  /* 0x00009e00ff3b7b82 */ /* 0x000ee40000000800 */
[----:B------:R-:W-:-:S05]  /*355c0*/  LEA.HI.X.SX32 R237, R11, R3, 0x1, P5 ;  /* 0x000000030bed7211 */ /* 0x000fca00028f0eff */
[----:B------:R5:W-:Y:S01]  /*355d0*/  STL.64 [R1+0xe8], R236 ;  /* 0x0000e8ec01007387 */ /* 0x000be20000100a00 */
[----:B------:R-:W-:Y:S01]  /*355e0*/  IMAD R232, R35, 0xe4, RZ ;  /* 0x000000e423e87824 */ /* 0x000fe200078e02ff */
[----:B------:R-:W2:Y:S02]  /*355f0*/  LDC R19, c[0x0][0x278] ;  /* 0x00009e00ff137b82 */ /* 0x000ea40000000800 */
[----:B------:R4:W-:Y:S01]  /*35600*/  STL.64 [R1+0xe0], R4 ;  /* 0x0000e00401007387 */ /* 0x0009e20000100a00 */
[----:B0-----:R-:W-:-:S05]  /*35610*/  IMAD R10, R10, 0x71, RZ ;  /* 0x000000710a0a7824 */ /* 0x001fca00078e02ff */
[----:B------:R-:W0:Y:S01]  /*35620*/  LDC R50, c[0x0][0x278] ;  /* 0x00009e00ff327b82 */ /* 0x000e220000000800 */
[-C--:B-----5:R-:W-:Y:S02]  /*35630*/  IADD3 R236, P5, R41, R2.reuse, RZ ;  /* 0x0000000229ec7210 */ /* 0x0a0fe40007fbe0ff */
[-C--:B----4-:R-:W-:Y:S02]  /*35640*/  IADD3 R4, P6, R37, R2.reuse, RZ ;  /* 0x0000000225047210 */ /* 0x090fe40007fde0ff */
[-C--:B------:R-:W-:Y:S01]  /*35650*/  LEA.HI.X.SX32 R237, R239, R3.reuse, 0x1, P5 ;  /* 0x00000003efed7211 */ /* 0x080fe200028f0eff */
[----:B------:R-:W-:Y:S01]  /*35660*/  IMAD R68, R68, 0x1a8, RZ ;  /* 0x000001a844447824 */ /* 0x000fe200078e02ff */
[----:B------:R-:W-:Y:S01]  /*35670*/  LEA.HI.X.SX32 R5, R10, R3, 0x1, P6 ;  /* 0x000000030a057211 */ /* 0x000fe200030f0eff */
[----:B------:R-:W4:Y:S02]  /*35680*/  LDC R55, c[0x0][0x278] ;  /* 0x00009e00ff377b82 */ /* 0x000f240000000800 */
[----:B------:R5:W-:Y:S04]  /*35690*/  STL.64 [R1+0xd8], R236 ;  /* 0x0000d8ec01007387 */ /* 0x000be80000100a00 */
[----:B------:R1:W-:Y:S02]  /*356a0*/  STL.64 [R1+0xd0], R4 ;  /* 0x0000d00401007387 */ /* 0x0003e40000100a00 */
[----:B------:R-:W2:Y:S01]  /*356b0*/  LDC R10, c[0x0][0x278] ;  /* 0x00009e00ff0a7b82 */ /* 0x000ea20000000800 */
[----:B-----5:R-:W-:Y:S01]  /*356c0*/  IADD3 R236, P5, R232, R2, RZ ;  /* 0x00000002e8ec7210 */ /* 0x020fe20007fbe0ff */
[----:B------:R-:W-:-:S06]  /*356d0*/  IMAD R221, R221, 0xd3, RZ ;  /* 0x000000d3dddd7824 */ /* 0x000fcc00078e02ff */
[----:B------:R-:W5:Y:S01]  /*356e0*/  LDC R48, c[0x0][0x278] ;  /* 0x00009e00ff307b82 */ /* 0x000f620000000800 */
[----:B------:R-:W-:-:S07]  /*356f0*/  LEA.HI.X.SX32 R237, R7, R3, 0x1, P5 ;  /* 0x0000000307ed7211 */ /* 0x000fce00028f0eff */
[----:B-1----:R-:W1:Y:S08]  /*35700*/  LDC R4, c[0x0][0x278] ;  /* 0x00009e00ff047b82 */ /* 0x002e700000000800 */
[----:B------:R-:W0:Y:S08]  /*35710*/  LDC R5, c[0x0][0x278] ;  /* 0x00009e00ff057b82 */ /* 0x000e300000000800 */
[----:B------:R-:W4:Y:S01]  /*35720*/  LDC R7, c[0x0][0x278] ;  /* 0x00009e00ff077b82 */ /* 0x000f220000000800 */
[----:B------:R-:W-:Y:S01]  /*35730*/  IADD3 R144, P6, R144, R2, RZ ;  /* 0x0000000290907210 */ /* 0x000fe20007fde0ff */
[----:B------:R-:W-:-:S02]  /*35740*/  IMAD R232, R145, 0xe8, RZ ;  /* 0x000000e891e87824 */ /* 0x000fc400078e02ff */
[----:B--2---:R-:W-:Y:S02]  /*35750*/  IMAD R251, R10, 0xee, RZ ;  /* 0x000000ee0afb7824 */ /* 0x004fe400078e02ff */
[----:B-1----:R-:W-:Y:S02]  /*35760*/  IMAD R4, R4, 0x73, RZ ;  /* 0x0000007304047824 */ /* 0x002fe400078e02ff */
[----:B------:R-:W1:Y:S01]  /*35770*/  LDC R10, c[0x0][0x278] ;  /* 0x00009e00ff0a7b82 */ /* 0x000e620000000800 */
[----:B------:R2:W-:Y:S01]  /*35780*/  STL.64 [R1+0xc8], R236 ;  /* 0x0000c8ec01007387 */ /* 0x0005e20000100a00 */
[----:B0-----:R-:W-:Y:S01]  /*35790*/  IMAD R5, R5, 0xea, RZ ;  /* 0x000000ea05057824 */ /* 0x001fe200078e02ff */
[----:B------:R-:W-:Y:S01]  /*357a0*/  LEA.HI.X.SX32 R145, R4, R3, 0x1, P6 ;  /* 0x0000000304917211 */ /* 0x000fe200030f0eff */
[----:B------:R-:W-:-:S04]  /*357b0*/  IMAD R66, R66, 0x1aa, RZ ;  /* 0x000001aa42427824 */ /* 0x000fc800078e02ff */
[----:B------:R-:W0:Y:S01]  /*357c0*/  LDC R18, c[0x0][0x278] ;  /* 0x00009e00ff127b82 */ /* 0x000e220000000800 */
[-C--:B------:R-:W-:Y:S01]  /*357d0*/  IADD3 R4, P6, R5, R2.reuse, RZ ;  /* 0x0000000205047210 */ /* 0x080fe20007fde0ff */
[----:B----4-:R-:W-:Y:S01]  /*357e0*/  IMAD R7, R7, 0x75, RZ ;  /* 0x0000007507077824 */ /* 0x010fe200078e02ff */
[----:B--2---:R-:W-:Y:S01]  /*357f0*/  IADD3 R236, P5, R232, R2, RZ ;  /* 0x00000002e8ec7210 */ /* 0x004fe20007fbe0ff */
[----:B------:R2:W-:Y:S01]  /*35800*/  STL.64 [R1+0x4c0], R144 ;  /* 0x0004c09001007387 */ /* 0x0005e20000100a00 */
[----:B------:R-:W-:-:S03]  /*35810*/  IMAD R64, R64, 0x1ac, RZ ;  /* 0x000001ac40407824 */ /* 0x000fc600078e02ff */
[----:B------:R-:W4:Y:S01]  /*35820*/  LDC R51, c[0x0][0x278] ;  /* 0x00009e00ff337b82 */ /* 0x000f220000000800 */
[-C--:B------:R-:W-:Y:S02]  /*35830*/  LEA.HI.X.SX32 R5, R7, R3.reuse, 0x1, P6 ;  /* 0x0000000307057211 */ /* 0x080fe400030f0eff */
[----:B------:R-:W-:Y:S01]  /*35840*/  LEA.HI.X.SX32 R237, R147, R3, 0x1, P5 ;  /* 0x0000000393ed7211 */ /* 0x000fe200028f0eff */
[----:B------:R-:W-:Y:S02]  /*35850*/  IMAD R95, R95, 0xd5, RZ ;  /* 0x000000d55f5f7824 */ /* 0x000fe400078e02ff */
[----:B------:R-:W-:Y:S02]  /*35860*/  IMAD R62, R62, 0x1ae, RZ ;  /* 0x000001ae3e3e7824 */ /* 0x000fe400078e02ff */
[----:B------:R-:W-:Y:S01]  /*35870*/  IMAD R60, R60, 0x1b0, RZ ;  /* 0x000001b03c3c7824 */ /* 0x000fe200078e02ff */
[----:B------:R-:W4:Y:S01]  /*35880*/  LDC R46, c[0x0][0x278] ;  /* 0x00009e00ff2e7b82 */ /* 0x000f220000000800 */
[----:B--2---:R-:W2:Y:S04]  /*35890*/  LDL.LU.64 R144, [R1+0x1010] ;  /* 0x0010100001907983 */ /* 0x004ea80000300a00 */
[----:B------:R-:W-:Y:S01]  /*358a0*/  STL.64 [R1+0x4b0], R4 ;  /* 0x0004b00401007387 */ /* 0x000fe20000100a00 */
[----:B-1----:R-:W-:-:S02]  /*358b0*/  IMAD R10, R10, 0x77, RZ ;  /* 0x000000770a0a7824 */ /* 0x002fc400078e02ff */
[----:B------:R-:W-:Y:S01]  /*358c0*/  IMAD R94, R94, 0xd7, RZ ;  /* 0x000000d75e5e7824 */ /* 0x000fe200078e02ff */
[----:B------:R1:W-:Y:S01]  /*358d0*/  STL.64 [R1+0x4b8], R236 ;  /* 0x0004b8ec01007387 */ /* 0x0003e20000100a00 */
[----:B------:R-:W-:Y:S01]  /*358e0*/  IMAD R58, R58, 0x1b2, RZ ;  /* 0x000001b23a3a7824 */ /* 0x000fe200078e02ff */
[----:B------:R-:W4:Y:S01]  /*358f0*/  LDC R44, c[0x0][0x278] ;  /* 0x00009e00ff2c7b82 */ /* 0x000f220000000800 */
[----:B------:R-:W-:Y:S02]  /*35900*/  IMAD R56, R56, 0x1b4, RZ ;  /* 0x000001b438387824 */ /* 0x000fe400078e02ff */
[----:B------:R-:W-:Y:S02]  /*35910*/  IMAD R93, R93, 0xd9, RZ ;  /* 0x000000d95d5d7824 */ /* 0x000fe400078e02ff */
[----:B------:R-:W-:Y:S02]  /*35920*/  IMAD R54, R54, 0x1b6, RZ ;  /* 0x000001b636367824 */ /* 0x000fe400078e02ff */
[----:B------:R-:W-:Y:S01]  /*35930*/  IMAD R52, R52, 0x1b8, RZ ;  /* 0x000001b834347824 */ /* 0x000fe200078e02ff */
[----:B------:R-:W4:Y:S08]  /*35940*/  LDC R11, c[0x0][0x278] ;  /* 0x00009e00ff0b7b82 */ /* 0x000f300000000800 */
[----:B-1----:R-:W1:Y:S08]  /*35950*/  LDC R237, c[0x0][0x278] ;  /* 0x00009e00ffed7b82 */ /* 0x002e700000000800 */
[----:B------:R-:W5:Y:S01]  /*35960*/  LDC R236, c[0x0][0x278] ;  /* 0x00009e00ffec7b82 */ /* 0x000f620000000800 */
[----:B------:R-:W-:-:S04]  /*35970*/  IADD3 R4, P6, R251, R2, RZ ;  /* 0x00000002fb047210 */ /* 0x000fc80007fde0ff */
[----:B------:R-:W-:-:S03]  /*35980*/  LEA.HI.X.SX32 R5, R10, R3, 0x1, P6 ;  /* 0x000000030a057211 */ /* 0x000fc600030f0eff */
[----:B------:R-:W0:Y:S01]  /*35990*/  LDC R10, c[0x0][0x278] ;  /* 0x00009e00ff0a7b82 */ /* 0x000e220000000800 */
[----:B------:R-:W-:-:S04]  /*359a0*/  IADD3 R146, P5, R146, R2, RZ ;  /* 0x0000000292927210 */ /* 0x000fc80007fbe0ff */
[----:B------:R-:W-:Y:S01]  /*359b0*/  LEA.HI.X.SX32 R147, R235, R3, 0x1, P5 ;  /* 0x00000003eb937211 */ /* 0x000fe200028f0eff */
[----:B-1----:R-:W-:Y:S02]  /*359c0*/  IMAD R239, R237, 0xf0, RZ ;  /* 0x000000f0edef7824 */ /* 0x002fe400078e02ff */
[----:B------:R-:W1:Y:S01]  /*359d0*/  LDC R235, c[0x0][0x278] ;  /* 0x00009e00ffeb7b82 */ /* 0x000e620000000800 */
[----:B-----5:R-:W-:-:S07]  /*359e0*/  IMAD R237, R236, 0xf2, RZ ;  /* 0x000000f2eced7824 */ /* 0x020fce00078e02ff */
[----:B------:R-:W5:Y:S08]  /*359f0*/  LDC R42, c[0x0][0x278] ;  /* 0x00009e00ff2a7b82 */ /* 0x000f700000000800 */
[----:B------:R-:W4:Y:S01]  /*35a00*/  LDC R236, c[0x0][0x278] ;  /* 0x00009e00ffec7b82 */ /* 0x000f220000000800 */
[----:B------:R3:W-:Y:S01]  /*35a10*/  STL.64 [R1+0x4a8], R146 ;  /* 0x0004a89201007387 */ /* 0x0007e20000100a00 */
[----:B0-----:R-:W-:-:S03]  /*35a20*/  IMAD R10, R10, 0x79, RZ ;  /* 0x000000790a0a7824 */ /* 0x001fc600078e02ff */
[----:B------:R0:W-:Y:S01]  /*35a30*/  STL.64 [R1+0x4a0], R4 ;  /* 0x0004a00401007387 */ /* 0x0001e20000100a00 */
[----:B------:R-:W-:Y:S02]  /*35a40*/  IMAD R19, R19, 0xdb, RZ ;  /* 0x000000db13137824 */ /* 0x000fe400078e02ff */
[----:B------:R-:W-:Y:S01]  /*35a50*/  IMAD R50, R50, 0x1ba, RZ ;  /* 0x000001ba32327824 */ /* 0x000fe200078e02ff */
[----:B------:R-:W5:Y:S01]  /*35a60*/  LDC R40, c[0x0][0x278] ;  /* 0x00009e00ff287b82 */ /* 0x000f620000000800 */
[-C--:B---3--:R-:W-:Y:S02]  /*35a70*/  IADD3 R146, P5, R239, R2.reuse, RZ ;  /* 0x00000002ef927210 */ /* 0x088fe40007fbe0ff */
[----:B0-----:R-:W-:Y:S01]  /*35a80*/  IADD3 R4, P6, R237, R2, RZ ;  /* 0x00000002ed047210 */ /* 0x001fe20007fde0ff */
[----:B------:R-:W-:Y:S01]  /*35a90*/  IMAD R18, R18, 0xdd, RZ ;  /* 0x000000dd12127824 */ /* 0x000fe200078e02ff */
[----:B------:R-:W-:Y:S01]  /*35aa0*/  LEA.HI.X.SX32 R147, R238, R3, 0x1, P5 ;  /* 0x00000003ee937211 */ /* 0x000fe200028f0eff */
[----:B------:R-:W-:-:S02]  /*35ab0*/  IMAD R48, R48, 0x1bc, RZ ;  /* 0x000001bc30307824 */ /* 0x000fc400078e02ff */
[----:B------:R-:W0:Y:S01]  /*35ac0*/  LDC R238, c[0x0][0x278] ;  /* 0x00009e00ffee7b82 */ /* 0x000e220000000800 */
[----:B------:R-:W-:Y:S01]  /*35ad0*/  LEA.HI.X.SX32 R5, R10, R3, 0x1, P6 ;  /* 0x000000030a057211 */ /* 0x000fe200030f0eff */
[----:B-1----:R-:W-:Y:S02]  /*35ae0*/  IMAD R235, R235, 0xf6, RZ ;  /* 0x000000f6ebeb7824 */ /* 0x002fe400078e02ff */
[----:B----4-:R-:W-:-:S04]  /*35af0*/  IMAD R236, R236, 0xf4, RZ ;  /* 0x000000f4ecec7824 */ /* 0x010fc800078e02ff */
[----:B------:R-:W1:Y:S01]  /*35b00*/  LDC R10, c[0x0][0x278] ;  /* 0x00009e00ff0a7b82 */ /* 0x000e620000000800 */
[----:B------:R3:W-:Y:S04]  /*35b10*/  STL.64 [R1+0x498], R146 ;  /* 0x0004989201007387 */ /* 0x0007e80000100a00 */
[----:B------:R4:W-:Y:S03]  /*35b20*/  STL.64 [R1+0x490], R4 ;  /* 0x0004900401007387 */ /* 0x0009e60000100a00 */
[----:B------:R-:W2:Y:S01]  /*35b30*/  LDC R47, c[0x0][0x278] ;  /* 0x00009e00ff2f7b82 */ /* 0x000ea20000000800 */
[----:B---3--:R-:W-:-:S07]  /*35b40*/  IADD3 R146, P5, R236, R2, RZ ;  /* 0x00000002ec927210 */ /* 0x008fce0007fbe0ff */
[----:B------:R-:W3:Y:S01]  /*35b50*/  LDC R7, c[0x0][0x278] ;  /* 0x00009e00ff077b82 */ /* 0x000ee20000000800 */
[----:B----4-:R-:W-:Y:S02]  /*35b60*/  IADD3 R4, P6, R235, R2, RZ ;  /* 0x00000002eb047210 */ /* 0x010fe40007fde0ff */
[-C--:B------:R-:W-:Y:S02]  /*35b70*/  LEA.HI.X.SX32 R147, R141, R3.reuse, 0x1, P5 ;  /* 0x000000038d937211 */ /* 0x080fe400028f0eff */
[----:B------:R-:W-:-:S03]  /*35b80*/  LEA.HI.X.SX32 R5, R140, R3, 0x1, P6 ;  /* 0x000000038c057211 */ /* 0x000fc600030f0eff */
[----:B------:R-:W-:Y:S01]  /*35b90*/  STL.64 [R1+0x488], R146 ;  /* 0x0004889201007387 */ /* 0x000fe20000100a00 */
[----:B------:R-:W4:Y:S03]  /*35ba0*/  LDC R38, c[0x0][0x278] ;  /* 0x00009e00ff267b82 */ /* 0x000f260000000800 */
[----:B------:R5:W-:Y:S01]  /*35bb0*/  STL.64 [R1+0x480], R4 ;  /* 0x0004800401007387 */ /* 0x000be20000100a00 */
[----:B0-----:R-:W-:Y:S02]  /*35bc0*/  IMAD R247, R238, 0xf8, RZ ;  /* 0x000000f8eef77824 */ /* 0x001fe400078e02ff */
[----:B-1----:R-:W-:Y:S02]  /*35bd0*/  IMAD R240, R10, 0xfa, RZ ;  /* 0x000000fa0af07824 */ /* 0x002fe400078e02ff */
[----:B------:R-:W0:Y:S08]  /*35be0*/  LDC R238, c[0x0][0x278] ;  /* 0x00009e00ffee7b82 */ /* 0x000e300000000800 */
[----:B-----5:R-:W1:Y:S08]  /*35bf0*/  LDC R4, c[0x0][0x278] ;  /* 0x00009e00ff047b82 */ /* 0x020e700000000800 */
[----:B------:R-:W5:Y:S01]  /*35c00*/  LDC R10, c[0x0][0x278] ;  /* 0x00009e00ff0a7b82 */ /* 0x000f620000000800 */
[----:B------:R-:W-:-:S02]  /*35c10*/  IADD3 R146, P5, R247, R2, RZ ;  /* 0x00000002f7927210 */ /* 0x000fc40007fbe0ff */
[----:B------:R-:W-:Y:S02]  /*35c20*/  IADD3 R140, P6, R240, R2, RZ ;  /* 0x00000002f08c7210 */ /* 0x000fe40007fde0ff */
[-C--:B------:R-:W-:Y:S01]  /*35c30*/  LEA.HI.X.SX32 R147, R6, R3.reuse, 0x1, P5 ;  /* 0x0000000306937211 */ /* 0x080fe200028f0eff */
[----:B0-----:R-:W-:Y:S02]  /*35c40*/  IMAD R242, R238, 0xfc, RZ ;  /* 0x000000fceef27824 */ /* 0x001fe400078e02ff */
[----:B------:R-:W0:Y:S01]  /*35c50*/  LDC R36, c[0x0][0x278] ;  /* 0x00009e00ff247b82 */ /* 0x000e220000000800 */
[----:B-1----:R-:W-:Y:S01]  /*35c60*/  IMAD R4, R4, 0x7d, RZ ;  /* 0x0000007d04047824 */ /* 0x002fe200078e02ff */
[----:B------:R1:W-:Y:S06]  /*35c70*/  STL.64 [R1+0x478], R146 ;  /* 0x0004789201007387 */ /* 0x0003ec0000100a00 */
[----:B------:R-:W2:Y:S01]  /*35c80*/  LDC R43, c[0x0][0x278] ;  /* 0x00009e00ff2b7b82 */ /* 0x000ea20000000800 */
[----:B------:R-:W-:Y:S01]  /*35c90*/  LEA.HI.X.SX32 R141, R4, R3, 0x1, P6 ;  /* 0x00000003048d7211 */ /* 0x000fe200030f0eff */
[----:B-----5:R-:W-:-:S04]  /*35ca0*/  IMAD R238, R10, 0xfe, RZ ;  /* 0x000000fe0aee7824 */ /* 0x020fc800078e02ff */
[----:B------:R5:W-:Y:S02]  /*35cb0*/  STL.64 [R1+0x470], R140 ;  /* 0x0004708c01007387 */ /* 0x000be40000100a00 */
[----:B------:R-:W2:Y:S01]  /*35cc0*/  LDC R5, c[0x0][0x278] ;  /* 0x00009e00ff057b82 */ /* 0x000ea20000000800 */
[----:B-1----:R-:W-:-:S07]  /*35cd0*/  IADD3 R146, P5, R242, R2, RZ ;  /* 0x00000002f2927210 */ /* 0x002fce0007fbe0ff */
[----:B------:R-:W1:Y:S01]  /*35ce0*/  LDC R34, c[0x0][0x278] ;  /* 0x00009e00ff227b82 */ /* 0x000e620000000800 */
[----:B-----5:R-:W-:-:S04]  /*35cf0*/  IADD3 R140, P6, R238, R2, RZ ;  /* 0x00000002ee8c7210 */ /* 0x020fc80007fde0ff */
[----:B------:R-:W-:-:S03]  /*35d00*/  LEA.HI.X.SX32 R141, R137, R3, 0x1, P6 ;  /* 0x00000003898d7211 */ /* 0x000fc600030f0eff */
[----:B------:R-:W5:Y:S01]  /*35d10*/  LDC R32, c[0x0][0x278] ;  /* 0x00009e00ff207b82 */ /* 0x000f620000000800 */
[-C--:B------:R-:W-:Y:S02]  /*35d20*/  IADD3 R136, P6, R136, R2.reuse, RZ ;  /* 0x0000000288887210 */ /* 0x080fe40007fde0ff */
[-C--:B------:R-:W-:Y:S02]  /*35d30*/  LEA.HI.X.SX32 R147, R143, R3.reuse, 0x1, P5 ;  /* 0x000000038f937211 */ /* 0x080fe400028f0eff */
[-C--:B------:R-:W-:Y:S02]  /*35d40*/  IADD3 R142, P5, R142, R2.reuse, RZ ;  /* 0x000000028e8e7210 */ /* 0x080fe40007fbe0ff */
[-C--:B------:R-:W-:Y:S01]  /*35d50*/  LEA.HI.X.SX32 R137, R133, R3.reuse, 0x1, P6 ;  /* 0x0000000385897211 */ /* 0x080fe200030f0eff */
[----:B------:R-:W5:Y:S01]  /*35d60*/  LDC R39, c[0x0][0x278] ;  /* 0x00009e00ff277b82 */ /* 0x000f620000000800 */
[----:B------:R-:W-:Y:S02]  /*35d70*/  IADD3 R132, P6, R132, R2, RZ ;  /* 0x0000000284847210 */ /* 0x000fe40007fde0ff */
[----:B------:R-:W-:-:S02]  /*35d80*/  LEA.HI.X.SX32 R143, R139, R3, 0x1, P5 ;  /* 0x000000038b8f7211 */ /* 0x000fc400028f0eff */
[-C--:B------:R-:W-:Y:S02]  /*35d90*/  IADD3 R138, P5, R138, R2.reuse, RZ ;  /* 0x000000028a8a7210 */ /* 0x080fe40007fbe0ff */
[-C--:B------:R-:W-:Y:S01]  /*35da0*/  LEA.HI.X.SX32 R133, R129, R3.reuse, 0x1, P6 ;  /* 0x0000000381857211 */ /* 0x080fe200030f0eff */
[----:B------:R-:W5:Y:S01]  /*35db0*/  LDC R4, c[0x0][0x278] ;  /* 0x00009e00ff047b82 */ /* 0x000f620000000800 */
[-C--:B------:R-:W-:Y:S02]  /*35dc0*/  IADD3 R128, P6, R128, R2.reuse, RZ ;  /* 0x0000000280807210 */ /* 0x080fe40007fde0ff */
[-C--:B------:R-:W-:Y:S02]  /*35dd0*/  LEA.HI.X.SX32 R139, R135, R3.reuse, 0x1, P5 ;  /* 0x00000003878b7211 */ /* 0x080fe400028f0eff */
[-C--:B------:R-:W-:Y:S02]  /*35de0*/  IADD3 R134, P5, R134, R2.reuse, RZ ;  /* 0x0000000286867210 */ /* 0x080fe40007fbe0ff */
[-C--:B------:R-:W-:Y:S01]  /*35df0*/  LEA.HI.X.SX32 R129, R125, R3.reuse, 0x1, P6 ;  /* 0x000000037d817211 */ /* 0x080fe200030f0eff */
[----:B------:R3:W-:Y:S01]  /*35e00*/  STL.64 [R1+0x468], R146 ;  /* 0x0004689201007387 */ /* 0x0007e20000100a00 */
[-C--:B------:R-:W-:Y:S01]  /*35e10*/  IADD3 R124, P6, R124, R2.reuse, RZ ;  /* 0x000000027c7c7210 */ /* 0x080fe20007fde0ff */
[----:B------:R-:W-:Y:S01]  /*35e20*/  IMAD R46, R46, 0x1be, RZ ;  /* 0x000001be2e2e7824 */ /* 0x000fe200078e02ff */
[-C--:B------:R-:W-:Y:S01]  /*35e30*/  LEA.HI.X.SX32 R135, R131, R3.reuse, 0x1, P5 ;  /* 0x0000000383877211 */ /* 0x080fe200028f0eff */
[----:B------:R-:W-:Y:S01]  /*35e40*/  IMAD R44, R44, 0x1c0, RZ ;  /* 0x000001c02c2c7824 */ /* 0x000fe200078e02ff */
[-C--:B------:R-:W-:Y:S01]  /*35e50*/  IADD3 R130, P5, R130, R2.reuse, RZ ;  /* 0x0000000282827210 */ /* 0x080fe20007fbe0ff */
[----:B------:R-:W-:Y:S01]  /*35e60*/  IMAD R11, R11, 0xdf, RZ ;  /* 0x000000df0b0b7824 */ /* 0x000fe200078e02ff */
[-C--:B------:R-:W-:Y:S01]  /*35e70*/  LEA.HI.X.SX32 R125, R121, R3.reuse, 0x1, P6 ;  /* 0x00000003797d7211 */ /* 0x080fe200030f0eff */
[----:B------:R-:W-:Y:S01]  /*35e80*/  IMAD R42, R42, 0x1c2, RZ ;  /* 0x000001c22a2a7824 */ /* 0x000fe200078e02ff */
[----:B------:R-:W-:Y:S01]  /*35e90*/  IADD3 R120, P6, R120, R2, RZ ;  /* 0x0000000278787210 */ /* 0x000fe20007fde0ff */
[----:B------:R-:W-:Y:S01]  /*35ea0*/  IMAD R40, R40, 0x1c4, RZ ;  /* 0x000001c428287824 */ /* 0x000fe200078e02ff */
[----:B------:R-:W5:Y:S01]  /*35eb0*/  LDC R30, c[0x0][0x278] ;  /* 0x00009e00ff1e7b82 */ /* 0x000f620000000800 */
[----:B---3--:R-:W3:Y:S04]  /*35ec0*/  LDL.LU.64 R146, [R1+0x1008] ;  /* 0x0010080001927983 */ /* 0x008ee80000300a00 */
[----:B------:R0:W-:Y:S01]  /*35ed0*/  STL.64 [R1+0x460], R140 ;  /* 0x0004608c01007387 */ /* 0x0001e20000100a00 */
[----:B------:R-:W-:-:S02]  /*35ee0*/  LEA.HI.X.SX32 R131, R127, R3, 0x1, P5 ;  /* 0x000000037f837211 */ /* 0x000fc400028f0eff */
[----:B------:R-:W-:Y:S01]  /*35ef0*/  IADD3 R126, P5, R126, R2, RZ ;  /* 0x000000027e7e7210 */ /* 0x000fe20007fbe0ff */
[----:B------:R-:W-:Y:S01]  /*35f00*/  IMAD R7, R7, 0xe1, RZ ;  /* 0x000000e107077824 */ /* 0x000fe200078e02ff */
[----:B------:R-:W-:Y:S01]  /*35f10*/  LEA.HI.X.SX32 R121, R117, R3, 0x1, P6 ;  /* 0x0000000375797211 */ /* 0x000fe200030f0eff */
[----:B----4-:R-:W-:Y:S01]  /*35f20*/  IMAD R38, R38, 0x1c6, RZ ;  /* 0x000001c626267824 */ /* 0x010fe200078e02ff */
[----:B------:R-:W4:Y:S01]  /*35f30*/  LDC R6, c[0x0][0x278] ;  /* 0x00009e00ff067b82 */ /* 0x000f220000000800 */
[----:B0-----:R-:W3:Y:S01]  /*35f40*/  LDL.LU.64 R140, [R1+0x1000] ;  /* 0x00100000018c7983 */ /* 0x001ee20000300a00 */
[----:B------:R-:W-:-:S06]  /*35f50*/  IMAD R36, R36, 0x1c8, RZ ;  /* 0x000001c824247824 */ /* 0x000fcc00078e02ff */
[----:B------:R-:W0:Y:S01]  /*35f60*/  LDC R26, c[0x0][0x278] ;  /* 0x00009e00ff1a7b82 */ /* 0x000e220000000800 */
[----:B------:R2:W-:Y:S01]  /*35f70*/  STL.64 [R1+0x770], R142 ;  /* 0x0007708e01007387 */ /* 0x0005e20000100a00 */
[-C--:B------:R-:W-:Y:S02]  /*35f80*/  IADD3 R116, P6, R116, R2.reuse, RZ ;  /* 0x0000000274747210 */ /* 0x080fe40007fde0ff */
[-C--:B------:R-:W-:Y:S02]  /*35f90*/  LEA.HI.X.SX32 R127, R123, R3.reuse, 0x1, P5 ;  /* 0x000000037b7f7211 */ /* 0x080fe400028f0eff */
[----:B------:R-:W-:Y:S02]  /*35fa0*/  IADD3 R122, P5, R122, R2, RZ ;  /* 0x000000027a7a7210 */ /* 0x000fe40007fbe0ff */
[----:B------:R-:W0:Y:S01]  /*35fb0*/  LDC R22, c[0x0][0x278] ;  /* 0x00009e00ff167b82 */ /* 0x000e220000000800 */
[----:B--2---:R-:W2:Y:S07]  /*35fc0*/  LDL.LU.64 R142, [R1+0xff8] ;  /* 0x000ff800018e7983 */ /* 0x004eae0000300a00 */
[----:B------:R-:W0:Y:S01]  /*35fd0*/  LDC R10, c[0x0][0x278] ;  /* 0x00009e00ff0a7b82 */ /* 0x000e220000000800 */
[----:B------:R1:W-:Y:S01]  /*35fe0*/  STL.64 [R1+0x768], R136 ;  /* 0x0007688801007387 */ /* 0x0003e20000100a00 */
[----:B------:R-:W-:-:S02]  /*35ff0*/  LEA.HI.X.SX32 R117, R115, R3, 0x1, P6 ;  /* 0x0000000373757211 */ /* 0x000fc400030f0eff */
[----:B------:R-:W-:-:S04]  /*36000*/  IADD3 R114, P6, R114, R2, RZ ;  /* 0x0000000272727210 */ /* 0x000fc80007fde0ff */
[----:B------:R-:W0:Y:S01]  /*36010*/  LDC R29, c[0x0][0x278] ;  /* 0x00009e00ff1d7b82 */ /* 0x000e220000000800 */
[----:B-1----:R-:W2:Y:S07]  /*36020*/  LDL.LU.64 R136, [R1+0xff0] ;  /* 0x000ff00001887983 */ /* 0x002eae0000300a00 */
[----:B------:R-:W1:Y:S01]  /*36030*/  LDC R27, c[0x0][0x278] ;  /* 0x00009e00ff1b7b82 */ /* 0x000e620000000800 */
[----:B------:R5:W-:Y:S01]  /*36040*/  STL.64 [R1+0x760], R138 ;  /* 0x0007608a01007387 */ /* 0x000be20000100a00 */
[----:B------:R-:W-:-:S02]  /*36050*/  LEA.HI.X.SX32 R123, R119, R3, 0x1, P5 ;  /* 0x00000003777b7211 */ /* 0x000fc400028f0eff */
[----:B------:R-:W-:-:S04]  /*36060*/  IADD3 R118, P5, R118, R2, RZ ;  /* 0x0000000276767210 */ /* 0x000fc80007fbe0ff */
[----:B------:R-:W1:Y:S01]  /*36070*/  LDC R28, c[0x0][0x278] ;  /* 0x00009e00ff1c7b82 */ /* 0x000e620000000800 */
[----:B-----5:R-:W5:Y:S04]  /*36080*/  LDL.LU.64 R138, [R1+0xfe8] ;  /* 0x000fe800018a7983 */ /* 0x020f680000300a00 */
[----:B------:R4:W-:Y:S01]  /*36090*/  STL.64 [R1+0x758], R132 ;  /* 0x0007588401007387 */ /* 0x0009e20000100a00 */
[-C--:B------:R-:W-:Y:S02]  /*360a0*/  LEA.HI.X.SX32 R115, R111, R3.reuse, 0x1, P6 ;  /* 0x000000036f737211 */ /* 0x080fe400030f0eff */
[----:B------:R-:W-:Y:S01]  /*360b0*/  IADD3 R110, P6, R110, R2, RZ ;  /* 0x000000026e6e7210 */ /* 0x000fe20007fde0ff */
[----:B----4-:R-:W4:Y:S04]  /*360c0*/  LDL.LU.64 R132, [R1+0xfe0] ;  /* 0x000fe00001847983 */ /* 0x010f280000300a00 */
[----:B------:R0:W-:Y:S01]  /*360d0*/  STL.64 [R1+0x750], R134 ;  /* 0x0007508601007387 */ /* 0x0001e20000100a00 */
[----:B------:R-:W-:-:S02]  /*360e0*/  LEA.HI.X.SX32 R119, R113, R3, 0x1, P5 ;  /* 0x0000000371777211 */ /* 0x000fc400028f0eff */
[-C--:B------:R-:W-:Y:S01]  /*360f0*/  IADD3 R112, P5, R112, R2.reuse, RZ ;  /* 0x0000000270707210 */ /* 0x080fe20007fbe0ff */
[----:B0-----:R-:W4:Y:S04]  /*36100*/  LDL.LU.64 R134, [R1+0xfd8] ;  /* 0x000fd80001867983 */ /* 0x001f280000300a00 */
[----:B------:R0:W-:Y:S01]  /*36110*/  STL.64 [R1+0x748], R128 ;  /* 0x0007488001007387 */ /* 0x0001e20000100a00 */
[-C--:B------:R-:W-:Y:S02]  /*36120*/  LEA.HI.X.SX32 R111, R105, R3.reuse, 0x1, P6 ;  /* 0x00000003696f7211 */ /* 0x080fe400030f0eff */
[----:B------:R-:W-:Y:S01]  /*36130*/  IADD3 R104, P6, R104, R2, RZ ;  /* 0x0000000268687210 */ /* 0x000fe20007fde0ff */
[----:B0-----:R-:W4:Y:S04]  /*36140*/  LDL.LU.64 R128, [R1+0xfd0] ;  /* 0x000fd00001807983 */ /* 0x001f280000300a00 */
[----:B------:R0:W-:Y:S01]  /*36150*/  STL.64 [R1+0x740], R130 ;  /* 0x0007408201007387 */ /* 0x0001e20000100a00 */
[----:B------:R-:W-:-:S03]  /*36160*/  LEA.HI.X.SX32 R113, R109, R3, 0x1, P5 ;  /* 0x000000036d717211 */ /* 0x000fc600028f0eff */
[----:B0-----:R-:W4:Y:S04]  /*36170*/  LDL.LU.64 R130, [R1+0xfc8] ;  /* 0x000fc80001827983 */ /* 0x001f280000300a00 */
[----:B------:R0:W-:Y:S01]  /*36180*/  STL.64 [R1+0x738], R124 ;  /* 0x0007387c01007387 */ /* 0x0001e20000100a00 */
[----:B------:R-:W-:Y:S02]  /*36190*/  IADD3 R108, P5, R108, R2, RZ ;  /* 0x000000026c6c7210 */ /* 0x000fe40007fbe0ff */
[-C--:B------:R-:W-:Y:S02]  /*361a0*/  LEA.HI.X.SX32 R105, R248, R3.reuse, 0x1, P6 ;  /* 0x00000003f8697211 */ /* 0x080fe400030f0eff */
[----:B------:R-:W1:Y:S01]  /*361b0*/  LDC R248, c[0x0][0x278] ;  /* 0x00009e00fff87b82 */ /* 0x000e620000000800 */
[----:B0-----:R-:W4:Y:S04]  /*361c0*/  LDL.LU.64 R124, [R1+0xfc0] ;  /* 0x000fc000017c7983 */ /* 0x001f280000300a00 */
[----:B------:R0:W-:Y:S01]  /*361d0*/  STL.64 [R1+0x730], R126 ;  /* 0x0007307e01007387 */ /* 0x0001e20000100a00 */
[----:B------:R-:W-:-:S03]  /*361e0*/  LEA.HI.X.SX32 R109, R107, R3, 0x1, P5 ;  /* 0x000000036b6d7211 */ /* 0x000fc600028f0eff */
[----:B0-----:R-:W4:Y:S04]  /*361f0*/  LDL.LU.64 R126, [R1+0xfb8] ;  /* 0x000fb800017e7983 */ /* 0x001f280000300a00 */
[----:B------:R0:W-:Y:S04]  /*36200*/  STL.64 [R1+0x728], R120 ;  /* 0x0007287801007387 */ /* 0x0001e80000100a00 */
[----:B0-----:R-:W4:Y:S04]  /*36210*/  LDL.LU.64 R120, [R1+0xfb0] ;  /* 0x000fb00001787983 */ /* 0x001f280000300a00 */
[----:B------:R0:W-:Y:S04]  /*36220*/  STL.64 [R1+0x720], R122 ;  /* 0x0007207a01007387 */ /* 0x0001e80000100a00 */
[----:B0-----:R-:W4:Y:S04]  /*36230*/  LDL.LU.64 R122, [R1+0xfa8] ;  /* 0x000fa800017a7983 */ /* 0x001f280000300a00 */
[----:B------:R0:W-:Y:S01]  /*36240*/  STL.64 [R1+0x718], R116 ;  /* 0x0007187401007387 */ /* 0x0001e20000100a00 */
[----:B------:R-:W-:-:S03]  /*36250*/  IADD3 R106, P5, R106, R2, RZ ;  /* 0x000000026a6a7210 */ /* 0x000fc60007fbe0ff */
[----:B0-----:R-:W4:Y:S04]  /*36260*/  LDL.LU.64 R116, [R1+0xfa0] ;  /* 0x000fa00001747983 */ /* 0x001f280000300a00 */
[----:B------:R0:W-:Y:S04]  /*36270*/  STL.64 [R1+0x710], R118 ;  /* 0x0007107601007387 */ /* 0x0001e80000100a00 */
[----:B0-----:R-:W4:Y:S04]  /*36280*/  LDL.LU.64 R118, [R1+0xf98] ;  /* 0x000f980001767983 */ /* 0x001f280000300a00 */
[----:B------:R0:W-:Y:S01]  /*36290*/  STL.64 [R1+0x708], R114 ;  /* 0x0007087201007387 */ /* 0x0001e20000100a00 */
[----:B------:R-:W-:-:S03]  /*362a0*/  LEA.HI.X.SX32 R107, R14, R3, 0x1, P5 ;  /* 0x000000030e6b7211 */ /* 0x000fc600028f0eff */
[----:B0-----:R-:W4:Y:S04]  /*362b0*/  LDL.LU.64 R114, [R1+0xf90] ;  /* 0x000f900001727983 */ /* 0x001f280000300a00 */
[----:B------:R0:W-:Y:S01]  /*362c0*/  STL.64 [R1+0x700], R112 ;  /* 0x0007007001007387 */ /* 0x0001e20000100a00 */
[----:B------:R-:W-:-:S03]  /*362d0*/  IADD3 R102, P5, R102, R2, RZ ;  /* 0x0000000266667210 */ /* 0x000fc60007fbe0ff */
[----:B0-----:R-:W4:Y:S04]  /*362e0*/  LDL.LU.64 R112, [R1+0xf88] ;  /* 0x000f880001707983 */ /* 0x001f280000300a00 */
[----:B------:R0:W-:Y:S04]  /*362f0*/  STL.64 [R1+0x6f8], R110 ;  /* 0x0006f86e01007387 */ /* 0x0001e80000100a00 */
[----:B0-----:R-:W4:Y:S04]  /*36300*/  LDL.LU.64 R110, [R1+0xf80] ;  /* 0x000f8000016e7983 */ /* 0x001f280000300a00 */
[----:B------:R0:W-:Y:S04]  /*36310*/  STL.64 [R1+0x6f0], R108 ;  /* 0x0006f06c01007387 */ /* 0x0001e80000100a00 */
[----:B0-----:R-:W4:Y:S04]  /*36320*/  LDL.LU.64 R108, [R1+0xf78] ;  /* 0x000f7800016c7983 */ /* 0x001f280000300a00 */
[----:B------:R0:W-:Y:S02]  /*36330*/  STL.64 [R1+0x6e8], R104 ;  /* 0x0006e86801007387 */ /* 0x0001e40000100a00 */
[----:B0-----:R-:W-:-:S04]  /*36340*/  IADD3 R104, P6, R103, R2, RZ ;  /* 0x0000000267687210 */ /* 0x001fc80007fde0ff */
[-C--:B------:R-:W-:Y:S02]  /*36350*/  LEA.HI.X.SX32 R105, R101, R3.reuse, 0x1, P6 ;  /* 0x0000000365697211 */ /* 0x080fe400030f0eff */
[-C--:B------:R-:W-:Y:S02]  /*36360*/  IADD3 R100, P6, R100, R2.reuse, RZ ;  /* 0x0000000264647210 */ /* 0x080fe40007fde0ff */
[-C--:B------:R-:W-:Y:S02]  /*36370*/  LEA.HI.X.SX32 R103, R99, R3.reuse, 0x1, P5 ;  /* 0x0000000363677211 */ /* 0x080fe400028f0eff */
[-C--:B------:R-:W-:Y:S02]  /*36380*/  IADD3 R98, P5, R98, R2.reuse, RZ ;  /* 0x0000000262627210 */ /* 0x080fe40007fbe0ff */
[----:B------:R-:W-:Y:S01]  /*36390*/  LEA.HI.X.SX32 R101, R97, R3, 0x1, P6 ;  /* 0x0000000361657211 */ /* 0x000fe200030f0eff */
[----:B------:R0:W-:Y:S01]  /*363a0*/  STL.64 [R1+0x6e0], R106 ;  /* 0x0006e06a01007387 */ /* 0x0001e20000100a00 */
[----:B------:R-:W-:-:S02]  /*363b0*/  IADD3 R96, P6, R96, R2, RZ ;  /* 0x0000000260607210 */ /* 0x000fc40007fde0ff */
[-C--:B------:R-:W-:Y:S01]  /*363c0*/  LEA.HI.X.SX32 R99, R21, R3.reuse, 0x1, P5 ;  /* 0x0000000315637211 */ /* 0x080fe200028f0eff */
[----:B-1----:R-:W-:Y:S01]  /*363d0*/  IMAD R14, R248, 0xeb, RZ ;  /* 0x000000ebf80e7824 */ /* 0x002fe200078e02ff */
[-C--:B------:R-:W-:Y:S01]  /*363e0*/  IADD3 R20, P5, R20, R2.reuse, RZ ;  /* 0x0000000214147210 */ /* 0x080fe20007fbe0ff */
[----:B------:R-:W-:Y:S01]  /*363f0*/  IMAD R248, R91, 0x190, RZ ;  /* 0x000001905bf87824 */ /* 0x000fe200078e02ff */
[-C--:B------:R-:W-:Y:S02]  /*36400*/  LEA.HI.X.SX32 R97, R25, R3.reuse, 0x1, P6 ;  /* 0x0000000319617211 */ /* 0x080fe400030f0eff */
[----:B------:R-:W-:Y:S01]  /*36410*/  IADD3 R24, P6, R24, R2, RZ ;  /* 0x0000000218187210 */ /* 0x000fe20007fde0ff */
[----:B0-----:R-:W4:Y:S04]  /*36420*/  LDL.LU.64 R106, [R1+0xf70] ;  /* 0x000f7000016a7983 */ /* 0x001f280000300a00 */
[----:B------:R0:W-:Y:S01]  /*36430*/  STL.64 [R1+0x6d8], R104 ;  /* 0x0006d86801007387 */ /* 0x0001e20000100a00 */
[----:B------:R-:W-:-:S02]  /*36440*/  LEA.HI.X.SX32 R21, R15, R3, 0x1, P5 ;  /* 0x000000030f157211 */ /* 0x000fc400028f0eff */
[-C--:B------:R-:W-:Y:S02]  /*36450*/  IADD3 R90, P5, R90, R2.reuse, RZ ;  /* 0x000000025a5a7210 */ /* 0x080fe40007fbe0ff */
[-C--:B------:R-:W-:Y:S01]  /*36460*/  LEA.HI.X.SX32 R25, R249, R3.reuse, 0x1, P6 ;  /* 0x00000003f9197211 */ /* 0x080fe200030f0eff */
[----:B0-----:R-:W4:Y:S04]  /*36470*/  LDL.LU.64 R104, [R1+0xf68] ;  /* 0x000f680001687983 */ /* 0x001f280000300a00 */
[----:B------:R0:W-:Y:S01]  /*36480*/  STL.64 [R1+0x6d0], R102 ;  /* 0x0006d06601007387 */ /* 0x0001e20000100a00 */
[-C--:B------:R-:W-:Y:S02]  /*36490*/  IADD3 R248, P6, R248, R2.reuse, RZ ;  /* 0x00000002f8f87210 */ /* 0x080fe40007fde0ff */
[-C--:B------:R-:W-:Y:S01]  /*364a0*/  LEA.HI.X.SX32 R91, R231, R3.reuse, 0x1, P5 ;  /* 0x00000003e75b7211 */ /* 0x080fe200028f0eff */
[----:B0-----:R-:W4:Y:S01]  /*364b0*/  LDL.LU.64 R102, [R1+0xf60] ;  /* 0x000f600001667983 */ /* 0x001f220000300a00 */
[----:B------:R-:W-:Y:S01]  /*364c0*/  LEA.HI.X.SX32 R249, R250, R3, 0x1, P6 ;  /* 0x00000003faf97211 */ /* 0x000fe200030f0eff */
[----:B------:R-:W-:Y:S01]  /*364d0*/  IMAD R15, R89, 0xed, RZ ;  /* 0x000000ed590f7824 */ /* 0x000fe200078e02ff */
[----:B------:R-:W0:Y:S01]  /*364e0*/  LDC R231, c[0x0][0x278] ;  /* 0x00009e00ffe77b82 */ /* 0x000e220000000800 */
[----:B------:R1:W-:Y:S01]  /*364f0*/  STL.64 [R1+0x6c8], R100 ;  /* 0x0006c86401007387 */ /* 0x0003e20000100a00 */
[----:B------:R-:W-:-:S03]  /*36500*/  IADD3 R88, P5, R88, R2, RZ ;  /* 0x0000000258587210 */ /* 0x000fc60007fbe0ff */
[----:B-1----:R-:W4:Y:S04]  /*36510*/  LDL.LU.64 R100, [R1+0xf58] ;  /* 0x000f580001647983 */ /* 0x002f280000300a00 */
[----:B------:R1:W-:Y:S01]  /*36520*/  STL.64 [R1+0x6c0], R98 ;  /* 0x0006c06201007387 */ /* 0x0003e20000100a00 */
[----:B------:R-:W-:-:S03]  /*36530*/  LEA.HI.X.SX32 R89, R229, R3, 0x1, P5 ;  /* 0x00000003e5597211 */ /* 0x000fc600028f0eff */
[----:B-1----:R-:W4:Y:S04]  /*36540*/  LDL.LU.64 R98, [R1+0xf50] ;  /* 0x000f500001627983 */ /* 0x002f280000300a00 */
[----:B------:R1:W-:Y:S01]  /*36550*/  STL.64 [R1+0x6b8], R96 ;  /* 0x0006b86001007387 */ /* 0x0003e20000100a00 */
[----:B------:R-:W-:-:S03]  /*36560*/  IADD3 R86, P5, R86, R2, RZ ;  /* 0x0000000256567210 */ /* 0x000fc60007fbe0ff */
[----:B-1----:R-:W4:Y:S04]  /*36570*/  LDL.LU.64 R96, [R1+0xf48] ;  /* 0x000f480001607983 */ /* 0x002f280000300a00 */
[----:B------:R1:W-:Y:S04]  /*36580*/  STL.64 [R1+0x6b0], R20 ;  /* 0x0006b01401007387 */ /* 0x0003e80000100a00 */
[----:B-1----:R-:W4:Y:S04]  /*36590*/  LDL.LU.64 R20, [R1+0xf40] ;  /* 0x000f400001147983 */ /* 0x002f280000300a00 */
[----:B------:R1:W-:Y:S04]  /*365a0*/  STL.64 [R1+0x6a8], R24 ;  /* 0x0006a81801007387 */ /* 0x0003e80000100a00 */
[----:B-1----:R-:W4:Y:S04]  /*365b0*/  LDL.LU.64 R24, [R1+0xf38] ;  /* 0x000f380001187983 */ /* 0x002f280000300a00 */
[----:B------:R1:W-:Y:S04]  /*365c0*/  STL.64 [R1+0x6a0], R90 ;  /* 0x0006a05a01007387 */ /* 0x0003e80000100a00 */
[----:B-1----:R-:W4:Y:S04]  /*365d0*/  LDL.LU.64 R90, [R1+0xf30] ;  /* 0x000f3000015a7983 */ /* 0x002f280000300a00 */
[----:B------:R1:W-:Y:S04]  /*365e0*/  STL.64 [R1+0x698], R248 ;  /* 0x000698f801007387 */ /* 0x0003e80000100a00 */
[----:B------:R3:W-:Y:S01]  /*365f0*/  STL.64 [R1+0x690], R88 ;  /* 0x0006905801007387 */ /* 0x0007e20000100a00 */
[----:B-1----:R-:W-:Y:S01]  /*36600*/  IADD3 R248, P6, R244, R2, RZ ;  /* 0x00000002f4f87210 */ /* 0x002fe20007fde0ff */
[----:B------:R-:W-:Y:S01]  /*36610*/  IMAD R244, R87, 0x1da, RZ ;  /* 0x000001da57f47824 */ /* 0x000fe200078e02ff */
[----:B------:R-:W-:-:S02]  /*36620*/  LEA.HI.X.SX32 R87, R92, R3, 0x1, P5 ;  /* 0x000000035c577211 */ /* 0x000fc400028f0eff */
[-C--:B------:R-:W-:Y:S01]  /*36630*/  LEA.HI.X.SX32 R249, R85, R3.reuse, 0x1, P6 ;  /* 0x0000000355f97211 */ /* 0x080fe200030f0eff */
[----:B---3--:R-:W3:Y:S01]  /*36640*/  LDL.LU.64 R88, [R1+0xf28] ;  /* 0x000f280001587983 */ /* 0x008ee20000300a00 */
[-C--:B------:R-:W-:Y:S02]  /*36650*/  IADD3 R84, P6, R84, R2.reuse, RZ ;  /* 0x0000000254547210 */ /* 0x080fe40007fde0ff */
[-C--:B------:R-:W-:Y:S01]  /*36660*/  IADD3 R82, P5, R82, R2.reuse, RZ ;  /* 0x0000000252527210 */ /* 0x080fe20007fbe0ff */
[----:B------:R1:W-:Y:S01]  /*36670*/  STL.64 [R1+0x688], R248 ;  /* 0x000688f801007387 */ /* 0x0003e20000100a00 */
[----:B------:R-:W-:Y:S02]  /*36680*/  LEA.HI.X.SX32 R85, R81, R3, 0x1, P6 ;  /* 0x0000000351557211 */ /* 0x000fe400030f0eff */
[----:B------:R-:W-:Y:S01]  /*36690*/  IADD3 R80, P6, R80, R2, RZ ;  /* 0x0000000250507210 */ /* 0x000fe20007fde0ff */
[----:B------:R-:W-:-:S03]  /*366a0*/  IMAD R92, R79, 0xef, RZ ;  /* 0x000000ef4f5c7824 */ /* 0x000fc600078e02ff */
[-C--:B------:R-:W-:Y:S01]  /*366b0*/  LEA.HI.X.SX32 R81, R77, R3.reuse, 0x1, P6 ;  /* 0x000000034d517211 */ /* 0x080fe200030f0eff */
[----:B-1----:R-:W-:Y:S01]  /*366c0*/  IMAD R249, R83, 0x1dc, RZ ;  /* 0x000001dc53f97824 */ /* 0x002fe200078e02ff */
[-C--:B------:R-:W-:Y:S02]  /*366d0*/  LEA.HI.X.SX32 R83, R227, R3.reuse, 0x1, P5 ;  /* 0x00000003e3537211 */ /* 0x080fe400028f0eff */
[-C--:B------:R-:W-:Y:S01]  /*366e0*/  IADD3 R78, P5, R78, R2.reuse, RZ ;  /* 0x000000024e4e7210 */ /* 0x080fe20007fbe0ff */
[----:B------:R1:W-:Y:S01]  /*366f0*/  STL.64 [R1+0x680], R86 ;  /* 0x0006805601007387 */ /* 0x0003e20000100a00 */
[-C--:B------:R-:W-:Y:S01]  /*36700*/  IADD3 R76, P6, R76, R2.reuse, RZ ;  /* 0x000000024c4c7210 */ /* 0x080fe20007fde0ff */
[----:B------:R-:W-:Y:S01]  /*36710*/  IMAD R248, R75, 0x1de, RZ ;  /* 0x000001de4bf87824 */ /* 0x000fe200078e02ff */
[----:B------:R-:W-:Y:S01]  /*36720*/  LEA.HI.X.SX32 R79, R225, R3, 0x1, P5 ;  /* 0x00000003e14f7211 */ /* 0x000fe200028f0eff */
[----:B------:R-:W2:Y:S01]  /*36730*/  LDC R227, c[0x0][0x278] ;  /* 0x00009e00ffe37b82 */ /* 0x000ea20000000800 */
[----:B------:R-:W-:-:S02]  /*36740*/  IADD3 R74, P5, R74, R2, RZ ;  /* 0x000000024a4a7210 */ /* 0x000fc40007fbe0ff */
[-C--:B------:R-:W-:Y:S02]  /*36750*/  LEA.HI.X.SX32 R77, R73, R3.reuse, 0x1, P6 ;  /* 0x00000003494d7211 */ /* 0x080fe400030f0eff */
[-C--:B------:R-:W-:Y:S02]  /*36760*/  IADD3 R72, P6, R72, R2.reuse, RZ ;  /* 0x0000000248487210 */ /* 0x080fe40007fde0ff */
[----:B------:R-:W-:Y:S01]  /*36770*/  LEA.HI.X.SX32 R75, R223, R3, 0x1, P5 ;  /* 0x00000003df4b7211 */ /* 0x000fe200028f0eff */
[----:B-1----:R-:W3:Y:S01]  /*36780*/  LDL.LU.64 R86, [R1+0xf20] ;  /* 0x000f200001567983 */ /* 0x002ee20000300a00 */
[----:B------:R-:W-:-:S03]  /*36790*/  IADD3 R70, P5, R70, R2, RZ ;  /* 0x0000000246467210 */ /* 0x000fc60007fbe0ff */
[----:B------:R1:W-:Y:S01]  /*367a0*/  STL.64 [R1+0x678], R84 ;  /* 0x0006785401007387 */ /* 0x0003e20000100a00 */
[-C--:B------:R-:W-:Y:S01]  /*367b0*/  LEA.HI.X.SX32 R73, R69, R3.reuse, 0x1, P6 ;  /* 0x0000000345497211 */ /* 0x080fe200030f0eff */
[----:B------:R-:W-:Y:S01]  /*367c0*/  IMAD R250, R71, 0x1e0, RZ ;  /* 0x000001e047fa7824 */ /* 0x000fe200078e02ff */
[-C--:B------:R-:W-:Y:S02]  /*367d0*/  IADD3 R68, P6, R68, R2.reuse, RZ ;  /* 0x0000000244447210 */ /* 0x080fe40007fde0ff */
[-C--:B------:R-:W-:Y:S02]  /*367e0*/  LEA.HI.X.SX32 R71, R221, R3.reuse, 0x1, P5 ;  /* 0x00000003dd477211 */ /* 0x080fe400028f0eff */
[-C--:B------:R-:W-:Y:S01]  /*367f0*/  IADD3 R66, P5, R66, R2.reuse, RZ ;  /* 0x0000000242427210 */ /* 0x080fe20007fbe0ff */
[----:B-1----:R-:W3:Y:S04]  /*36800*/  LDL.LU.64 R84, [R1+0xf18] ;  /* 0x000f180001547983 */ /* 0x002ee80000300a00 */
[----:B------:R1:W-:Y:S01]  /*36810*/  STL.64 [R1+0x670], R82 ;  /* 0x0006705201007387 */ /* 0x0003e20000100a00 */
[-C--:B------:R-:W-:Y:S01]  /*36820*/  LEA.HI.X.SX32 R69, R65, R3.reuse, 0x1, P6 ;  /* 0x0000000341457211 */ /* 0x080fe200030f0eff */
[----:B0-----:R-:W-:Y:S01]  /*36830*/  IMAD R229, R231, 0xd6, RZ ;  /* 0x000000d6e7e57824 */ /* 0x001fe200078e02ff */
[-C--:B------:R-:W-:Y:S01]  /*36840*/  IADD3 R64, P6, R64, R2.reuse, RZ ;  /* 0x0000000240407210 */ /* 0x080fe20007fde0ff */
[----:B------:R-:W-:Y:S01]  /*36850*/  IMAD R223, R67, 0xf1, RZ ;  /* 0x000000f143df7824 */ /* 0x000fe200078e02ff */
[-C--:B------:R-:W-:Y:S01]  /*36860*/  LEA.HI.X.SX32 R67, R95, R3.reuse, 0x1, P5 ;  /* 0x000000035f437211 */ /* 0x080fe200028f0eff */
[----:B-1----:R-:W3:Y:S04]  /*36870*/  LDL.LU.64 R82, [R1+0xf10] ;  /* 0x000f100001527983 */ /* 0x002ee80000300a00 */
[----:B------:R0:W-:Y:S01]  /*36880*/  STL.64 [R1+0x668], R80 ;  /* 0x0006685001007387 */ /* 0x0001e20000100a00 */
[-C--:B------:R-:W-:Y:S01]  /*36890*/  IADD3 R62, P5, R62, R2.reuse, RZ ;  /* 0x000000023e3e7210 */ /* 0x080fe20007fbe0ff */
[----:B------:R-:W-:Y:S01]  /*368a0*/  IMAD R231, R63, 0x1e2, RZ ;  /* 0x000001e23fe77824 */ /* 0x000fe200078e02ff */
[----:B------:R-:W-:Y:S01]  /*368b0*/  LEA.HI.X.SX32 R65, R229, R3, 0x1, P6 ;  /* 0x00000003e5417211 */ /* 0x000fe200030f0eff */
[----:B0-----:R-:W3:Y:S04]  /*368c0*/  LDL.LU.64 R80, [R1+0xf08] ;  /* 0x000f080001507983 */ /* 0x001ee80000300a00 */
[----:B------:R0:W-:Y:S01]  /*368d0*/  STL.64 [R1+0x660], R78 ;  /* 0x0006604e01007387 */ /* 0x0001e20000100a00 */
[----:B------:R-:W-:-:S02]  /*368e0*/  IADD3 R60, P6, R60, R2, RZ ;  /* 0x000000023c3c7210 */ /* 0x000fc40007fde0ff */
[----:B------:R-:W-:Y:S01]  /*368f0*/  LEA.HI.X.SX32 R63, R94, R3, 0x1, P5 ;  /* 0x000000035e3f7211 */ /* 0x000fe200028f0eff */
[----:B0-----:R-:W3:Y:S04]  /*36900*/  LDL.LU.64 R78, [R1+0xf00] ;  /* 0x000f0000014e7983 */ /* 0x001ee80000300a00 */
[----:B------:R0:W-:Y:S01]  /*36910*/  STL.64 [R1+0x658], R76 ;  /* 0x0006584c01007387 */ /* 0x0001e20000100a00 */
[-C--:B------:R-:W-:Y:S02]  /*36920*/  IADD3 R58, P5, R58, R2.reuse, RZ ;  /* 0x000000023a3a7210 */ /* 0x080fe40007fbe0ff */
[----:B------:R-:W-:Y:S01]  /*36930*/  MOV R95, R61 ;  /* 0x0000003d005f7202 */ /* 0x000fe20000000f00 */
[----:B0-----:R-:W3:Y:S04]  /*36940*/  LDL.LU.64 R76, [R1+0xef8] ;  /* 0x000ef800014c7983 */ /* 0x001ee80000300a00 */
[----:B------:R0:W-:Y:S01]  /*36950*/  STL.64 [R1+0x650], R74 ;  /* 0x0006504a01007387 */ /* 0x0001e20000100a00 */
[-C--:B------:R-:W-:Y:S01]  /*36960*/  LEA.HI.X.SX32 R95, R57, R3.reuse, 0x1, P6 ;  /* 0x00000003395f7211 */ /* 0x080fe200030f0eff */
[----:B------:R-:W-:Y:S01]  /*36970*/  IMAD R229, R59, 0x1e4, RZ ;  /* 0x000001e43be57824 */ /* 0x000fe200078e02ff */
[----:B------:R-:W-:Y:S01]  /*36980*/  IADD3 R56, P6, R56, R2, RZ ;  /* 0x0000000238387210 */ /* 0x000fe20007fde0ff */
[----:B0-----:R-:W3:Y:S04]  /*36990*/  LDL.LU.64 R74, [R1+0xef0] ;  /* 0x000ef000014a7983 */ /* 0x001ee80000300a00 */
[----:B------:R0:W-:Y:S01]  /*369a0*/  STL.64 [R1+0x648], R72 ;  /* 0x0006484801007387 */ /* 0x0001e20000100a00 */
[----:B------:R-:W-:-:S02]  /*369b0*/  LEA.HI.X.SX32 R59, R93, R3, 0x1, P5 ;  /* 0x000000035d3b7211 */ /* 0x000fc400028f0eff */
[----:B------:R-:W-:Y:S01]  /*369c0*/  IADD3 R54, P5, R54, R2, RZ ;  /* 0x0000000236367210 */ /* 0x000fe20007fbe0ff */
[----:B--2---:R-:W-:Y:S01]  /*369d0*/  IMAD R225, R227, 0xdc, RZ ;  /* 0x000000dce3e17824 */ /* 0x004fe200078e02ff */
[----:B------:R-:W-:Y:S01]  /*369e0*/  MOV R94, R60 ;  /* 0x0000003c005e7202 */ /* 0x000fe20000000f00 */
[----:B0-----:R-:W2:Y:S01]  /*369f0*/  LDL.LU.64 R72, [R1+0xee8] ;  /* 0x000ee80001487983 */ /* 0x001ea20000300a00 */
[-C--:B------:R-:W-:Y:S01]  /*36a00*/  LEA.HI.X.SX32 R57, R53, R3.reuse, 0x1, P6 ;  /* 0x0000000335397211 */ /* 0x080fe200030f0eff */
[----:B------:R-:W0:Y:S02]  /*36a10*/  LDC R93, c[0x0][0x278] ;  /* 0x00009e00ff5d7b82 */ /* 0x000e240000000800 */
[----:B------:R1:W-:Y:S01]  /*36a20*/  STL.64 [R1+0x640], R70 ;  /* 0x0006404601007387 */ /* 0x0003e20000100a00 */
[----:B------:R-:W-:Y:S01]  /*36a30*/  IMAD R94, R55, 0xf3, RZ ;  /* 0x000000f3375e7824 */ /* 0x000fe200078e02ff */
[----:B------:R-:W-:Y:S02]  /*36a40*/  IADD3 R52, P6, R52, R2, RZ ;  /* 0x0000000234347210 */ /* 0x000fe40007fde0ff */
[----:B-1----:R-:W2:Y:S04]  /*36a50*/  LDL.LU.64 R70, [R1+0xee0] ;  /* 0x000ee00001467983 */ /* 0x002ea80000300a00 */
[----:B------:R1:W-:Y:S01]  /*36a60*/  STL.64 [R1+0x638], R68 ;  /* 0x0006384401007387 */ /* 0x0003e20000100a00 */
[----:B------:R-:W-:-:S02]  /*36a70*/  LEA.HI.X.SX32 R55, R19, R3, 0x1, P5 ;  /* 0x0000000313377211 */ /* 0x000fc400028f0eff */
[-C--:B------:R-:W-:Y:S01]  /*36a80*/  IADD3 R50, P5, R50, R2.reuse, RZ ;  /* 0x0000000232327210 */ /* 0x080fe20007fbe0ff */
[----:B-1----:R-:W2:Y:S04]  /*36a90*/  LDL.LU.64 R68, [R1+0xed8] ;  /* 0x000ed80001447983 */ /* 0x002ea80000300a00 */
[----:B------:R1:W-:Y:S01]  /*36aa0*/  STL.64 [R1+0x630], R66 ;  /* 0x0006304201007387 */ /* 0x0003e20000100a00 */
[----:B------:R-:W-:Y:S01]  /*36ab0*/  LEA.HI.X.SX32 R53, R225, R3, 0x1, P6 ;  /* 0x00000003e1357211 */ /* 0x000fe200030f0eff */
[----:B------:R-:W-:Y:S02]  /*36ac0*/  IMAD R227, R51, 0x1e6, RZ ;  /* 0x000001e633e37824 */ /* 0x000fe400078e02ff */
[----:B-1----:R-:W2:Y:S04]  /*36ad0*/  LDL.LU.64 R66, [R1+0xed0] ;  /* 0x000ed00001427983 */ /* 0x002ea80000300a00 */
[----:B------:R1:W-:Y:S01]  /*36ae0*/  STL.64 [R1+0x628], R64 ;  /* 0x0006284001007387 */ /* 0x0003e20000100a00 */
[----:B------:R-:W-:-:S02]  /*36af0*/  IADD3 R48, P6, R48, R2, RZ ;  /* 0x0000000230307210 */ /* 0x000fc40007fde0ff */
[----:B------:R-:W-:Y:S01]  /*36b00*/  LEA.HI.X.SX32 R51, R18, R3, 0x1, P5 ;  /* 0x0000000312337211 */ /* 0x000fe200028f0eff */
[----:B-1----:R-:W2:Y:S04]  /*36b10*/  LDL.LU.64 R64, [R1+0xec8] ;  /* 0x000ec80001407983 */ /* 0x002ea80000300a00 */
[----:B------:R1:W-:Y:S01]  /*36b20*/  STL.64 [R1+0x620], R62 ;  /* 0x0006203e01007387 */ /* 0x0003e20000100a00 */
[----:B------:R-:W-:-:S03]  /*36b30*/  MOV R19, R49 ;  /* 0x0000003100137202 */ /* 0x000fc60000000f00 */
[----:B-1----:R-:W2:Y:S04]  /*36b40*/  LDL.LU.64 R62, [R1+0xec0] ;  /* 0x000ec000013e7983 */ /* 0x002ea80000300a00 */
[----:B------:R1:W-:Y:S01]  /*36b50*/  STL [R1+0x618], R60 ;  /* 0x0006183c01007387 */ /* 0x0003e20000100800 */
[----:B------:R-:W-:-:S03]  /*36b60*/  LEA.HI.X.SX32 R19, R45, R3, 0x1, P6 ;  /* 0x000000032d137211 */ /* 0x000fc600030f0eff */
[----:B-1----:R-:W2:Y:S04]  /*36b70*/  LDL.LU.64 R60, [R1+0xeb8] ;  /* 0x000eb800013c7983 */ /* 0x002ea80000300a00 */
[----:B------:R1:W-:Y:S04]  /*36b80*/  STL [R1+0x61c], R95 ;  /* 0x00061c5f01007387 */ /* 0x0003e80000100800 */
[----:B------:R5:W-:Y:S01]  /*36b90*/  STL.64 [R1+0x610], R58 ;  /* 0x0006103a01007387 */ /* 0x000be20000100a00 */
[----:B------:R-:W-:Y:S02]  /*36ba0*/  MOV R18, R48 ;  /* 0x0000003000127202 */ /* 0x000fe40000000f00 */
[-C--:B------:R-:W-:Y:S01]  /*36bb0*/  IADD3 R46, P5, R46, R2.reuse, RZ ;  /* 0x000000022e2e7210 */ /* 0x080fe20007fbe0ff */
[----:B------:R-:W-:Y:S01]  /*36bc0*/  IMAD R225, R47, 0x1e8, RZ ;  /* 0x000001e82fe17824 */ /* 0x000fe200078e02ff */
[----:B------:R-:W-:Y:S01]  /*36bd0*/  IADD3 R44, P6, R44, R2, RZ ;  /* 0x000000022c2c7210 */ /* 0x000fe20007fde0ff */
[----:B------:R-:W-:Y:S01]  /*36be0*/  IMAD R5, R5, 0xe3, RZ ;  /* 0x000000e305057824 */ /* 0x000fe200078e02ff */
[----:B-1----:R-:W1:Y:S01]  /*36bf0*/  LDC R95, c[0x0][0x278] ;  /* 0x00009e00ff5f7b82 */ /* 0x002e620000000800 */
[----:B-----5:R-:W5:Y:S04]  /*36c00*/  LDL.LU.64 R58, [R1+0xeb0] ;  /* 0x000eb000013a7983 */ /* 0x020f680000300a00 */
[----:B------:R0:W-:Y:S04]  /*36c10*/  STL.64 [R1+0x5f8], R56 ;  /* 0x0005f83801007387 */ /* 0x0001e80000100a00 */
[----:B0-----:R-:W5:Y:S04]  /*36c20*/  LDL.LU.64 R56, [R1+0xea8] ;  /* 0x000ea80001387983 */ /* 0x001f680000300a00 */
[----:B------:R0:W-:Y:S04]  /*36c30*/  STL.64 [R1+0x5f0], R54 ;  /* 0x0005f03601007387 */ /* 0x0001e80000100a00 */
[----:B0-----:R-:W5:Y:S04]  /*36c40*/  LDL.LU.64 R54, [R1+0xea0] ;  /* 0x000ea00001367983 */ /* 0x001f680000300a00 */
[----:B------:R0:W-:Y:S04]  /*36c50*/  STL.64 [R1+0x5e8], R52 ;  /* 0x0005e83401007387 */ /* 0x0001e80000100a00 */
[----:B0-----:R-:W5:Y:S04]  /*36c60*/  LDL.LU.64 R52, [R1+0xe98] ;  /* 0x000e980001347983 */ /* 0x001f680000300a00 */
[----:B------:R0:W-:Y:S04]  /*36c70*/  STL.64 [R1+0x5e0], R50 ;  /* 0x0005e03201007387 */ /* 0x0001e80000100a00 */
[----:B0-----:R-:W5:Y:S04]  /*36c80*/  LDL.LU.64 R50, [R1+0xe90] ;  /* 0x000e900001327983 */ /* 0x001f680000300a00 */
[----:B------:R0:W-:Y:S04]  /*36c90*/  STL [R1+0x5d8], R48 ;  /* 0x0005d83001007387 */ /* 0x0001e80000100800 */
[----:B0-----:R-:W5:Y:S04]  /*36ca0*/  LDL.LU.64 R48, [R1+0xe88] ;  /* 0x000e880001307983 */ /* 0x001f680000300a00 */
[----:B------:R0:W-:Y:S02]  /*36cb0*/  STL [R1+0x5dc], R19 ;  /* 0x0005dc1301007387 */ /* 0x0001e40000100800 */
[----:B0-----:R-:W0:Y:S01]  /*36cc0*/  LDC R19, c[0x0][0x278] ;  /* 0x00009e00ff137b82 */ /* 0x001e220000000800 */
[----:B------:R-:W-:-:S02]  /*36cd0*/  LEA.HI.X.SX32 R47, R11, R3, 0x1, P5 ;  /* 0x000000030b2f7211 */ /* 0x000fc400028f0eff */
[-C--:B------:R-:W-:Y:S02]  /*36ce0*/  IADD3 R42, P5, R42, R2.reuse, RZ ;  /* 0x000000022a2a7210 */ /* 0x080fe40007fbe0ff */
[-C--:B------:R-:W-:Y:S01]  /*36cf0*/  LEA.HI.X.SX32 R45, R41, R3.reuse, 0x1, P6 ;  /* 0x00000003292d7211 */ /* 0x080fe200030f0eff */
[----:B------:R-:W-:Y:S01]  /*36d00*/  IMAD R18, R43, 0xf5, RZ ;  /* 0x000000f52b127824 */ /* 0x000fe200078e02ff */
[-C--:B------:R-:W-:Y:S01]  /*36d10*/  IADD3 R40, P6, R40, R2.reuse, RZ ;  /* 0x0000000228287210 */ /* 0x080fe20007fde0ff */
[----:B------:R-:W-:Y:S01]  /*36d20*/  IMAD R34, R34, 0x1ca, RZ ;  /* 0x000001ca22227824 */ /* 0x000fe200078e02ff */
        /* <DEDUP_REMOVED lines=11> */
[----:B----4-:R-:W4:Y:S01]  /*36de0*/  LDL.LU.64 R46, [R1+0xe80] ;  /* 0x000e8000012e7983 */ /* 0x010f220000300a00 */
[----:B------:R-:W-:-:S03]  /*36df0*/  LEA.HI.X.SX32 R37, R11, R3, 0x1, P6 ;  /* 0x000000030b257211 */ /* 0x000fc600030f0eff */
[----:B------:R1:W-:Y:S01]  /*36e00*/  STL.64 [R1+0x5c8], R44 ;  /* 0x0005c82c01007387 */ /* 0x0003e20000100a00 */
[----:B0-----:R-:W-:Y:S01]  /*36e10*/  IMAD R7, R19, 0xf7, RZ ;  /* 0x000000f713077824 */ /* 0x001fe200078e02ff */
[----:B------:R-:W-:Y:S01]  /*36e20*/  IADD3 R32, P6, R32, R2, RZ ;  /* 0x0000000220207210 */ /* 0x000fe20007fde0ff */
[----:B------:R-:W-:Y:S01]  /*36e30*/  IMAD R19, R31, 0xe6, RZ ;  /* 0x000000e61f137824 */ /* 0x000fe200078e02ff */
[----:B------:R-:W-:Y:S01]  /*36e40*/  LEA.HI.X.SX32 R35, R4, R3, 0x1, P5 ;  /* 0x0000000304237211 */ /* 0x000fe200028f0eff */
[----:B------:R-:W-:Y:S01]  /*36e50*/  IMAD R93, R93, 0x1d0, RZ ;  /* 0x000001d05d5d7824 */ /* 0x000fe200078e02ff */
[----:B-1----:R-:W4:Y:S04]  /*36e60*/  LDL.LU.64 R44, [R1+0xe78] ;  /* 0x000e7800012c7983 */ /* 0x002f280000300a00 */
[----:B------:R0:W-:Y:S01]  /*36e70*/  STL.64 [R1+0x5c0], R42 ;  /* 0x0005c02a01007387 */ /* 0x0001e20000100a00 */
[----:B------:R-:W-:-:S02]  /*36e80*/  MOV R5, R33 ;  /* 0x0000002100057202 */ /* 0x000fc40000000f00 */
[-C--:B------:R-:W-:Y:S02]  /*36e90*/  LEA.HI.X.SX32 R5, R19, R3.reuse, 0x1, P6 ;  /* 0x0000000313057211 */ /* 0x080fe400030f0eff */
[----:B------:R-:W-:Y:S01]  /*36ea0*/  MOV R4, R32 ;  /* 0x0000002000047202 */ /* 0x000fe20000000f00 */
[----:B0-----:R-:W4:Y:S04]  /*36eb0*/  LDL.LU.64 R42, [R1+0xe70] ;  /* 0x000e7000012a7983 */ /* 0x001f280000300a00 */
[----:B------:R0:W-:Y:S01]  /*36ec0*/  STL.64 [R1+0x5b8], R40 ;  /* 0x0005b82801007387 */ /* 0x0001e20000100a00 */
[----:B------:R-:W-:Y:S01]  /*36ed0*/  IADD3 R4, P6, R93, R2, RZ ;  /* 0x000000025d047210 */ /* 0x000fe20007fde0ff */
[----:B------:R-:W-:Y:S01]  /*36ee0*/  IMAD R30, R30, 0x1ce, RZ ;  /* 0x000001ce1e1e7824 */ /* 0x000fe200078e02ff */
[----:B------:R-:W1:Y:S01]  /*36ef0*/  LDC R93, c[0x0][0x278] ;  /* 0x00009e00ff5d7b82 */ /* 0x000e620000000800 */
[----:B0-----:R-:W4:Y:S04]  /*36f00*/  LDL.LU.64 R40, [R1+0xe68] ;  /* 0x000e680001287983 */ /* 0x001f280000300a00 */
[----:B------:R0:W-:Y:S04]  /*36f10*/  STL.64 [R1+0x5b0], R38 ;  /* 0x0005b02601007387 */ /* 0x0001e80000100a00 */
[----:B0-----:R-:W4:Y:S04]  /*36f20*/  LDL.LU.64 R38, [R1+0xe60] ;  /* 0x000e600001267983 */ /* 0x001f280000300a00 */
[----:B------:R0:W-:Y:S04]  /*36f30*/  STL.64 [R1+0x5a8], R36 ;  /* 0x0005a82401007387 */ /* 0x0001e80000100a00 */
[----:B0-----:R-:W4:Y:S04]  /*36f40*/  LDL.LU.64 R36, [R1+0xe58] ;  /* 0x000e580001247983 */ /* 0x001f280000300a00 */
[----:B------:R-:W-:Y:S04]  /*36f50*/  STL [R1+0x8e8], R32 ;  /* 0x0008e82001007387 */ /* 0x000fe80000100800 */
[----:B------:R0:W-:Y:S04]  /*36f60*/  STL.64 [R1+0x8f0], R34 ;  /* 0x0008f02201007387 */ /* 0x0001e80000100a00 */
[----:B0-----:R-:W4:Y:S04]  /*36f70*/  LDL.LU.64 R34, [R1+0xe50] ;  /* 0x000e500001227983 */ /* 0x001f280000300a00 */
[----:B------:R-:W4:Y:S04]  /*36f80*/  LDL.LU.64 R32, [R1+0xe48] ;  /* 0x000e480001207983 */ /* 0x000f280000300a00 */
[----:B------:R0:W-:Y:S02]  /*36f90*/  STL [R1+0x8ec], R5 ;  /* 0x0008ec0501007387 */ /* 0x0001e40000100800 */
[----:B0-----:R-:W-:-:S02]  /*36fa0*/  LEA.HI.X.SX32 R5, R232, R3, 0x1, P6 ;  /* 0x00000003e8057211 */ /* 0x001fc400030f0eff */
[----:B------:R-:W0:Y:S01]  /*36fb0*/  LDC R232, c[0x0][0x278] ;  /* 0x00009e00ffe87b82 */ /* 0x000e220000000800 */
[----:B------:R-:W-:Y:S01]  /*36fc0*/  IMAD R6, R6, 0xe7, RZ ;  /* 0x000000e706067824 */ /* 0x000fe200078e02ff */
[----:B------:R-:W-:-:S04]  /*36fd0*/  IADD3 R30, P5, R30, R2, RZ ;  /* 0x000000021e1e7210 */ /* 0x000fc80007fbe0ff */
[----:B------:R-:W-:-:S05]  /*36fe0*/  LEA.HI.X.SX32 R31, R6, R3, 0x1, P5 ;  /* 0x00000003061f7211 */ /* 0x000fca00028f0eff */
[----:B------:R3:W-:Y:S04]  /*36ff0*/  STL.64 [R1+0x8e0], R30 ;  /* 0x0008e01e01007387 */ /* 0x0007e80000100a00 */
[----:B---3--:R-:W3:Y:S04]  /*37000*/  LDL.LU.64 R30, [R1+0xe40] ;  /* 0x000e4000011e7983 */ /* 0x008ee80000300a00 */
[----:B------:R0:W-:Y:S02]  /*37010*/  STL.64 [R1+0x8f8], R4 ;  /* 0x0008f80401007387 */ /* 0x0001e40000100a00 */
[----:B0-----:R-:W-:-:S02]  /*37020*/  IMAD R5, R232, 0xea, RZ ;  /* 0x000000eae8057824 */ /* 0x001fc400078e02ff */
[----:B------:R-:W0:Y:S01]  /*37030*/  LDC R232, c[0x0][0x278] ;  /* 0x00009e00ffe87b82 */ /* 0x000e220000000800 */
[----:B------:R-:W-:Y:S02]  /*37040*/  IMAD R26, R26, 0x1d2, RZ ;  /* 0x000001d21a1a7824 */ /* 0x000fe400078e02ff */
[----:B------:R-:W-:Y:S02]  /*37050*/  IMAD R22, R22, 0x1d4, RZ ;  /* 0x000001d416167824 */ /* 0x000fe400078e02ff */
[----:B------:R-:W-:Y:S01]  /*37060*/  IMAD R10, R10, 0xe9, RZ ;  /* 0x000000e90a0a7824 */ /* 0x000fe200078e02ff */
[-C--:B------:R-:W-:Y:S01]  /*37070*/  IADD3 R26, P5, R26, R2.reuse, RZ ;  /* 0x000000021a1a7210 */ /* 0x080fe20007fbe0ff */
[----:B-1----:R-:W-:Y:S01]  /*37080*/  IMAD R4, R93, 0x1f0, RZ ;  /* 0x000001f05d047824 */ /* 0x002fe200078e02ff */
[----:B------:R-:W-:Y:S01]  /*37090*/  IADD3 R22, P6, R22, R2, RZ ;  /* 0x0000000216167210 */ /* 0x000fe20007fde0ff */
[----:B------:R-:W-:Y:S01]  /*370a0*/  IMAD R19, R27, 0x1ee, RZ ;  /* 0x000001ee1b137824 */ /* 0x000fe200078e02ff */
[----:B------:R-:W-:Y:S01]  /*370b0*/  LEA.HI.X.SX32 R27, R10, R3, 0x1, P5 ;  /* 0x000000030a1b7211 */ /* 0x000fe200028f0eff */
[----:B------:R-:W-:-:S02]  /*370c0*/  IMAD R93, R29, 0x1d8, RZ ;  /* 0x000001d81d5d7824 */ /* 0x000fc400078e02ff */
[----:B0-----:R-:W-:Y:S02]  /*370d0*/  IMAD R6, R232, 0xf9, RZ ;  /* 0x000000f9e8067824 */ /* 0x001fe400078e02ff */
[----:B------:R-:W0:Y:S01]  /*370e0*/  LDC R232, c[0x0][0x278] ;  /* 0x00009e00ffe87b82 */ /* 0x000e220000000800 */
[----:B------:R-:W-:Y:S02]  /*370f0*/  MOV R11, R23 ;  /* 0x00000017000b7202 */ /* 0x000fe40000000f00 */
[----:B------:R-:W-:Y:S02]  /*37100*/  MOV R10, R22 ;  /* 0x00000016000a7202 */ /* 0x000fe40000000f00 */
[----:B------:R-:W-:Y:S01]  /*37110*/  LEA.HI.X.SX32 R11, R5, R3, 0x1, P6 ;  /* 0x00000003050b7211 */ /* 0x000fe200030f0eff */
[----:B------:R1:W-:Y:S01]  /*37120*/  STL.64 [R1+0x918], R26 ;  /* 0x0009181a01007387 */ /* 0x0003e20000100a00 */
[----:B------:R-:W-:Y:S01]  /*37130*/  IADD3 R10, P6, R93, R2, RZ ;  /* 0x000000025d0a7210 */ /* 0x000fe20007fde0ff */
[----:B------:R-:W-:-:S02]  /*37140*/  IMAD R93, R245, 0xec, RZ ;  /* 0x000000ecf55d7824 */ /* 0x000fc400078e02ff */
[----:B------:R-:W-:Y:S01]  /*37150*/  IMAD R28, R28, 0x1d6, RZ ;  /* 0x000001d61c1c7824 */ /* 0x000fe200078e02ff */
[----:B-1----:R-:W3:Y:S04]  /*37160*/  LDL.LU.64 R26, [R1+0xe38] ;  /* 0x000e3800011a7983 */ /* 0x002ee80000300a00 */
[----:B------:R1:W-:Y:S01]  /*37170*/  STL [R1+0x910], R22 ;  /* 0x0009101601007387 */ /* 0x0003e20000100800 */
[----:B------:R-:W-:-:S03]  /*37180*/  IADD3 R28, P5, R28, R2, RZ ;  /* 0x000000021c1c7210 */ /* 0x000fc60007fbe0ff */
[----:B-1----:R-:W3:Y:S04]  /*37190*/  LDL.LU.64 R22, [R1+0xe30] ;  /* 0x000e300001167983 */ /* 0x002ee80000300a00 */
[----:B------:R1:W-:Y:S01]  /*371a0*/  STL [R1+0x914], R11 ;  /* 0x0009140b01007387 */ /* 0x0003e20000100800 */
[-C--:B------:R-:W-:Y:S02]  /*371b0*/  LEA.HI.X.SX32 R29, R14, R3.reuse, 0x1, P5 ;  /* 0x000000030e1d7211 */ /* 0x080fe400028f0eff */
[----:B-1----:R-:W-:Y:S01]  /*371c0*/  LEA.HI.X.SX32 R11, R93, R3, 0x1, P6 ;  /* 0x000000035d0b7211 */ /* 0x002fe200030f0eff */
[----:B0-----:R-:W-:Y:S02]  /*371d0*/  IMAD R93, R232, 0x1f2, RZ ;  /* 0x000001f2e85d7824 */ /* 0x001fe400078e02ff */
[----:B------:R-:W0:Y:S01]  /*371e0*/  LDC R232, c[0x0][0x278] ;  /* 0x00009e00ffe87b82 */ /* 0x000e220000000800 */
[----:B------:R1:W-:Y:S01]  /*371f0*/  STL.64 [R1+0x908], R28 ;  /* 0x0009081c01007387 */ /* 0x0003e20000100a00 */
[----:B------:R-:W-:-:S04]  /*37200*/  IADD3 R244, P5, R244, R2, RZ ;  /* 0x00000002f4f47210 */ /* 0x000fc80007fbe0ff */
[----:B------:R-:W-:Y:S01]  /*37210*/  LEA.HI.X.SX32 R245, R15, R3, 0x1, P5 ;  /* 0x000000030ff57211 */ /* 0x000fe200028f0eff */
[----:B-1----:R-:W3:Y:S04]  /*37220*/  LDL.LU.64 R28, [R1+0xe28] ;  /* 0x000e2800011c7983 */ /* 0x002ee80000300a00 */
[----:B------:R1:W-:Y:S04]  /*37230*/  STL.64 [R1+0x920], R10 ;  /* 0x0009200a01007387 */ /* 0x0003e80000100a00 */
[----:B------:R2:W-:Y:S01]  /*37240*/  STL.64 [R1+0x940], R244 ;  /* 0x000940f401007387 */ /* 0x0005e20000100a00 */
[----:B-1----:R-:W-:-:S04]  /*37250*/  IADD3 R10, P6, R249, R2, RZ ;  /* 0x00000002f90a7210 */ /* 0x002fc80007fde0ff */
[----:B------:R-:W-:Y:S01]  /*37260*/  LEA.HI.X.SX32 R11, R251, R3, 0x1, P6 ;  /* 0x00000003fb0b7211 */ /* 0x000fe200030f0eff */
[----:B--2---:R-:W2:Y:S04]  /*37270*/  LDL.LU.64 R244, [R1+0xe20] ;  /* 0x000e200001f47983 */ /* 0x004ea80000300a00 */
[----:B------:R0:W-:Y:S02]  /*37280*/  STL.64 [R1+0x938], R10 ;  /* 0x0009380a01007387 */ /* 0x0001e40000100a00 */
[----:B0-----:R-:W-:Y:S02]  /*37290*/  IMAD R11, R232, 0x1f4, RZ ;  /* 0x000001f4e80b7824 */ /* 0x001fe400078e02ff */
[----:B------:R-:W0:Y:S01]  /*372a0*/  LDC R232, c[0x0][0x278] ;  /* 0x00009e00ffe87b82 */ /* 0x000e220000000800 */
[----:B------:R-:W-:-:S04]  /*372b0*/  IADD3 R248, P5, R248, R2, RZ ;  /* 0x00000002f8f87210 */ /* 0x000fc80007fbe0ff */
[----:B------:R-:W-:Y:S02]  /*372c0*/  LEA.HI.X.SX32 R249, R92, R3, 0x1, P5 ;  /* 0x000000035cf97211 */ /* 0x000fe400028f0eff */
[----:B------:R-:W-:-:S03]  /*372d0*/  IADD3 R14, P6, R250, R2, RZ ;  /* 0x00000002fa0e7210 */ /* 0x000fc60007fde0ff */
[----:B------:R1:W-:Y:S01]  /*372e0*/  STL.64 [R1+0x930], R248 ;  /* 0x000930f801007387 */ /* 0x0003e20000100a00 */
[----:B------:R-:W-:Y:S02]  /*372f0*/  LEA.HI.X.SX32 R15, R239, R3, 0x1, P6 ;  /* 0x00000003ef0f7211 */ /* 0x000fe400030f0eff */
[----:B------:R-:W5:Y:S01]  /*37300*/  LDC R239, c[0x0][0x278] ;  /* 0x00009e00ffef7b82 */ /* 0x000f620000000800 */
[----:B-1----:R-:W-:Y:S01]  /*37310*/  IADD3 R248, P5, R231, R2, RZ ;  /* 0x00000002e7f87210 */ /* 0x002fe20007fbe0ff */
[----:B0-----:R-:W-:-:S06]  /*37320*/  IMAD R5, R232, 0xfb, RZ ;  /* 0x000000fbe8057824 */ /* 0x001fcc00078e02ff */
[----:B------:R-:W0:Y:S01]  /*37330*/  LDC R232, c[0x0][0x278] ;  /* 0x00009e00ffe87b82 */ /* 0x000e220000000800 */
[-C--:B------:R-:W-:Y:S01]  /*37340*/  LEA.HI.X.SX32 R249, R223, R3.reuse, 0x1, P5 ;  /* 0x00000003dff97211 */ /* 0x080fe200028f0eff */
[----:B------:R1:W-:Y:S04]  /*37350*/  STL.64 [R1+0x948], R14 ;  /* 0x0009480e01007387 */ /* 0x0003e80000100a00 */
[----:B------:R5:W-:Y:S01]  /*37360*/  STL.64 [R1+0x950], R248 ;  /* 0x000950f801007387 */ /* 0x000be20000100a00 */
[-C--:B-1----:R-:W-:Y:S02]  /*37370*/  IADD3 R14, P6, R229, R2.reuse, RZ ;  /* 0x00000002e50e7210 */ /* 0x082fe40007fde0ff */
[----:B-----5:R-:W-:Y:S02]  /*37380*/  IADD3 R248, P5, R227, R2, RZ ;  /* 0x00000002e3f87210 */ /* 0x020fe40007fbe0ff */
[----:B------:R-:W-:-:S02]  /*37390*/  LEA.HI.X.SX32 R15, R237, R3, 0x1, P6 ;  /* 0x00000003ed0f7211 */ /* 0x000fc400030f0eff */
[----:B------:R-:W-:-:S03]  /*373a0*/  LEA.HI.X.SX32 R249, R94, R3, 0x1, P5 ;  /* 0x000000035ef97211 */ /* 0x000fc600028f0eff */
[----:B------:R1:W-:Y:S01]  /*373b0*/  STL.64 [R1+0x928], R14 ;  /* 0x0009280e01007387 */ /* 0x0003e20000100a00 */
[----:B------:R-:W-:-:S03]  /*373c0*/  IMAD R95, R95, 0x1ec, RZ ;  /* 0x000001ec5f5f7824 */ /* 0x000fc600078e02ff */
[----:B------:R5:W-:Y:S01]  /*373d0*/  STL.64 [R1+0x900], R248 ;  /* 0x000900f801007387 */ /* 0x000be20000100a00 */
[----:B0-----:R-:W-:Y:S02]  /*373e0*/  IMAD R10, R232, 0x1f6, RZ ;  /* 0x000001f6e80a7824 */ /* 0x001fe400078e02ff */
[----:B------:R-:W0:Y:S01]  /*373f0*/  LDC R232, c[0x0][0x278] ;  /* 0x00009e00ffe87b82 */ /* 0x000e220000000800 */
[-C--:B-1----:R-:W-:Y:S02]  /*37400*/  IADD3 R14, P6, R225, R2.reuse, RZ ;  /* 0x00000002e10e7210 */ /* 0x082fe40007fde0ff */
[----:B-----5:R-:W-:Y:S02]  /*37410*/  IADD3 R248, P5, R221, R2, RZ ;  /* 0x00000002ddf87210 */ /* 0x020fe40007fbe0ff */
[-C--:B------:R-:W-:Y:S02]  /*37420*/  LEA.HI.X.SX32 R15, R236, R3.reuse, 0x1, P6 ;  /* 0x00000003ec0f7211 */ /* 0x080fe400030f0eff */
[----:B------:R-:W-:-:S02]  /*37430*/  LEA.HI.X.SX32 R249, R18, R3, 0x1, P5 ;  /* 0x0000000312f97211 */ /* 0x000fc400028f0eff */
[-C--:B------:R-:W-:Y:S02]  /*37440*/  IADD3 R94, P5, R19, R2.reuse, RZ ;  /* 0x00000002135e7210 */ /* 0x080fe40007fbe0ff */
[-C--:B------:R-:W-:Y:S02]  /*37450*/  IADD3 R236, P6, R95, R2.reuse, RZ ;  /* 0x000000025fec7210 */ /* 0x080fe40007fde0ff */
[-C--:B------:R-:W-:Y:S01]  /*37460*/  LEA.HI.X.SX32 R95, R7, R3.reuse, 0x1, P5 ;  /* 0x00000003075f7211 */ /* 0x080fe200028f0eff */
[----:B------:R-:W-:Y:S01]  /*37470*/  IMAD R7, R239, 0x1fa, RZ ;  /* 0x000001faef077824 */ /* 0x000fe200078e02ff */
[-C--:B------:R-:W-:Y:S01]  /*37480*/  LEA.HI.X.SX32 R237, R235, R3.reuse, 0x1, P6 ;  /* 0x00000003ebed7211 */ /* 0x080fe200030f0eff */
[----:B------:R-:W1:Y:S01]  /*37490*/  LDC R239, c[0x0][0x278] ;  /* 0x00009e00ffef7b82 */ /* 0x000e620000000800 */
[----:B------:R-:W-:Y:S04]  /*374a0*/  STL.64 [R1+0x5a0], R14 ;  /* 0x0005a00e01007387 */ /* 0x000fe80000100a00 */
[----:B------:R-:W-:Y:S04]  /*374b0*/  STL.64 [R1+0x598], R248 ;  /* 0x000598f801007387 */ /* 0x000fe80000100a00 */
[----:B------:R5:W-:Y:S04]  /*374c0*/  STL.64 [R1+0x590], R236 ;  /* 0x000590ec01007387 */ /* 0x000be80000100a00 */
[----:B-----5:R-:W5:Y:S04]  /*374d0*/  LDL R237, [R1+0x78] ;  /* 0x0000780001ed7983 */ /* 0x020f680000100800 */
[----:B------:R-:W5:Y:S01]  /*374e0*/  LDL R236, [R1+0x70] ;  /* 0x0000700001ec7983 */ /* 0x000f620000100800 */
[----:B0-----:R-:W-:Y:S01]  /*374f0*/  IMAD R14, R232, 0x1f8, RZ ;  /* 0x000001f8e80e7824 */ /* 0x001fe200078e02ff */
[----:B------:R-:W-:Y:S01]  /*37500*/  IADD3 R92, P5, R93, R2, RZ ;  /* 0x000000025d5c7210 */ /* 0x000fe20007fbe0ff */
[----:B------:R-:W0:Y:S03]  /*37510*/  LDC R232, c[0x0][0x278] ;  /* 0x00009e00ffe87b82 */ /* 0x000e260000000800 */
[----:B------:R-:W-:Y:S01]  /*37520*/  LEA.HI.X.SX32 R93, R6, R3, 0x1, P5 ;  /* 0x00000003065d7211 */ /* 0x000fe200028f0eff */
[----:B-1----:R-:W-:-:S04]  /*37530*/  IMAD R6, R239, 0x1fc, RZ ;  /* 0x000001fcef067824 */ /* 0x002fc800078e02ff */
[----:B------:R-:W1:Y:S01]  /*37540*/  LDC R239, c[0x0][0x278] ;  /* 0x00009e00ffef7b82 */ /* 0x000e620000000800 */
[-C--:B------:R-:W-:Y:S01]  /*37550*/  IADD3 R18, P6, R4, R2.reuse, RZ ;  /* 0x0000000204127210 */ /* 0x080fe20007fde0ff */
[----:B------:R-:W-:Y:S03]  /*37560*/  STL.64 [R1+0x588], R94 ;  /* 0x0005885e01007387 */ /* 0x000fe60000100a00 */
[----:B------:R-:W-:Y:S01]  /*37570*/  LEA.HI.X.SX32 R19, R247, R3, 0x1, P6 ;  /* 0x00000003f7137211 */ /* 0x000fe200030f0eff */
[----:B------:R-:W4:Y:S01]  /*37580*/  LDL R235, [R1+0x540] ;  /* 0x0005400001eb7983 */ /* 0x000f220000100800 */
[-C--:B------:R-:W-:Y:S01]  /*37590*/  IADD3 R10, P5, R10, R2.reuse, RZ ;  /* 0x000000020a0a7210 */ /* 0x080fe20007fbe0ff */
[----:B------:R-:W3:Y:S01]  /*375a0*/  LDC R247, c[0x0][0x278] ;  /* 0x00009e00fff77b82 */ /* 0x000ee20000000800 */
[----:B0-----:R-:W-:Y:S02]  /*375b0*/  IMAD R4, R232, 0xfd, RZ ;  /* 0x000000fde8047824 */ /* 0x001fe400078e02ff */
[----:B------:R-:W4:Y:S04]  /*375c0*/  LDL R232, [R1+0x538] ;  /* 0x0005380001e87983 */ /* 0x000f280000100800 */
[----:B------:R0:W-:Y:S02]  /*375d0*/  STL.64 [R1+0x580], R18 ;  /* 0x0005801201007387 */ /* 0x0001e40000100a00 */
[----:B0-----:R-:W-:-:S02]  /*375e0*/  IADD3 R18, P6, R11, R2, RZ ;  /* 0x000000020b127210 */ /* 0x001fc40007fde0ff */
[-C--:B------:R-:W-:Y:S01]  /*375f0*/  LEA.HI.X.SX32 R11, R5, R3.reuse, 0x1, P5 ;  /* 0x00000003050b7211 */ /* 0x080fe200028f0eff */
[----:B-1----:R-:W-:Y:S01]  /*37600*/  IMAD R5, R239, 0x1fe, RZ ;  /* 0x000001feef057824 */ /* 0x002fe200078e02ff */
[----:B------:R-:W-:Y:S01]  /*37610*/  LEA.HI.X.SX32 R19, R240, R3, 0x1, P6 ;  /* 0x00000003f0137211 */ /* 0x000fe200030f0eff */
[----:B------:R-:W0:Y:S08]  /*37620*/  LDC R239, c[0x0][0x278] ;  /* 0x00009e00ffef7b82 */ /* 0x000e300000000800 */
[----:B------:R-:W1:Y:S01]  /*37630*/  LDC R240, c[0x0][0x278] ;  /* 0x00009e00fff07b82 */ /* 0x000e620000000800 */
[----:B------:R-:W-:Y:S01]  /*37640*/  STL.64 [R1+0x578], R92 ;  /* 0x0005785c01007387 */ /* 0x000fe20000100a00 */
[----:B------:R-:W-:-:S03]  /*37650*/  IADD3 R14, P6, R14, R2, RZ ;  /* 0x000000020e0e7210 */ /* 0x000fc60007fde0ff */
[----:B------:R-:W-:Y:S01]  /*37660*/  STL.64 [R1+0x570], R18 ;  /* 0x0005701201007387 */ /* 0x000fe20000100a00 */
[----:B------:R-:W-:-:S03]  /*37670*/  LEA.HI.X.SX32 R15, R242, R3, 0x1, P6 ;  /* 0x00000003f20f7211 */ /* 0x000fc600030f0eff */
[----:B------:R3:W-:Y:S04]  /*37680*/  STL.64 [R1+0x568], R10 ;  /* 0x0005680a01007387 */ /* 0x0007e80000100a00 */
[----:B------:R1:W-:Y:S04]  /*37690*/  STL.64 [R1+0x560], R14 ;  /* 0x0005600e01007387 */ /* 0x0003e80000100a00 */
[----:B------:R-:W2:Y:S01]  /*376a0*/  LDL R229, [R1+0x88] ;  /* 0x0000880001e57983 */ /* 0x000ea20000100800 */
[----:B---3--:R-:W-:-:S03]  /*376b0*/  IADD3 R10, P5, R7, R2, RZ ;  /* 0x00000002070a7210 */ /* 0x008fc60007fbe0ff */
[----:B------:R-:W2:Y:S01]  /*376c0*/  LDL R231, [R1+0x80] ;  /* 0x0000800001e77983 */ /* 0x000ea20000100800 */
[----:B------:R-:W-:-:S03]  /*376d0*/  LEA.HI.X.SX32 R11, R4, R3, 0x1, P5 ;  /* 0x00000003040b7211 */ /* 0x000fc600028f0eff */
[----:B------:R-:W3:Y:S01]  /*376e0*/  LDL.LU R251, [R1+0x978] ;  /* 0x0009780001fb7983 */ /* 0x000ee20000300800 */
[-C--:B------:R-:W-:Y:S01]  /*376f0*/  IADD3 R6, P5, R6, R2.reuse, RZ ;  /* 0x0000000206067210 */ /* 0x080fe20007fbe0ff */
[----:B-1----:R-:W-:Y:S02]  /*37700*/  IMAD R240, R240, 0x24e, RZ ;  /* 0x0000024ef0f07824 */ /* 0x002fe400078e02ff */
[----:B------:R0:W-:Y:S01]  /*37710*/  STL.64 [R1+0x558], R10 ;  /* 0x0005580a01007387 */ /* 0x0001e20000100a00 */
[----:B------:R-:W-:Y:S02]  /*37720*/  LEA.HI.X.SX32 R7, R238, R3, 0x1, P5 ;  /* 0x00000003ee077211 */ /* 0x000fe400028f0eff */
[-C--:B------:R-:W-:Y:S01]  /*37730*/  IADD3 R14, P5, R5, R2.reuse, RZ ;  /* 0x00000002050e7210 */ /* 0x080fe20007fbe0ff */
[----:B------:R-:W3:Y:S01]  /*37740*/  LDL.LU R250, [R1+0x974] ;  /* 0x0009740001fa7983 */ /* 0x000ee20000300800 */
[----:B------:R-:W-:-:S03]  /*37750*/  IADD3 RZ, P6, R240, R2, RZ ;  /* 0x00000002f0ff7210 */ /* 0x000fc60007fde0ff */
[----:B------:R-:W3:Y:S01]  /*37760*/  LDL R249, [R1+0x98] ;  /* 0x0000980001f97983 */ /* 0x000ee20000100800 */
[----:B0-----:R-:W-:-:S03]  /*37770*/  LEA R11, R239, -R239, 0x8 ;  /* 0x800000efef0b7211 */ /* 0x001fc600078e40ff */
[----:B------:R-:W3:Y:S01]  /*37780*/  LDL R248, [R1+0x90] ;  /* 0x0000900001f87983 */ /* 0x000ee20000100800 */
[----:B------:R-:W-:-:S03]  /*37790*/  LEA.HI.X.SX32 R15, R11, R3, 0x1, P5 ;  /* 0x000000030b0f7211 */ /* 0x000fc600028f0eff */
[----:B------:R-:W3:Y:S01]  /*377a0*/  LDL.LU R242, [R1+0x980] ;  /* 0x0009800001f27983 */ /* 0x000ee20000300800 */
[----:B------:R-:W-:-:S03]  /*377b0*/  IMAD R10, R247, 0x250, RZ ;  /* 0x00000250f70a7824 */ /* 0x000fc600078e02ff */
[----:B------:R-:W3:Y:S04]  /*377c0*/  LDL.LU R240, [R1+0x97c] ;  /* 0x00097c0001f07983 */ /* 0x000ee80000300800 */
[----:B------:R-:W-:Y:S04]  /*377d0*/  STL.64 [R1+0x550], R6 ;  /* 0x0005500601007387 */ /* 0x000fe80000100a00 */
[----:B------:R-:W-:Y:S04]  /*377e0*/  STL.64 [R1+0x548], R14 ;  /* 0x0005480e01007387 */ /* 0x000fe80000100a00 */
[----:B------:R-:W3:Y:S04]  /*377f0*/  LDL R221, [R1+0xa8] ;  /* 0x0000a80001dd7983 */ /* 0x000ee80000100800 */
[----:B------:R-:W3:Y:S01]  /*37800*/  LDL R247, [R1+0xa0] ;  /* 0x0000a00001f77983 */ /* 0x000ee20000100800 */
[----:B------:R-:W-:Y:S06]  /*37810*/  BAR.SYNC.DEFER_BLOCKING 0x0 ;  /* 0x0000000000007b1d */ /* 0x000fec0000010000 */
[----:B------:R-:W0:Y:S04]  /*37820*/  LDS.128 R92, [R0] ;  /* 0x00000000005c7984 */ /* 0x000e280000000c00 */
[----:B0-----:R-:W-:Y:S04]  /*37830*/  STL.64 [R1+0x10], R92 ;  /* 0x0000105c01007387 */ /* 0x001fe80000100a00 */
[----:B------:R0:W-:Y:S04]  /*37840*/  STL.64 [R1+0x18], R94 ;  /* 0x0000185e01007387 */ /* 0x0001e80000100a00 */
[----:B------:R-:W3:Y:S04]  /*37850*/  LDL.LU R239, [R1+0x998] ;  /* 0x0009980001ef7983 */ /* 0x000ee80000300800 */
[----:B------:R-:W3:Y:S01]  /*37860*/  LDL.LU R238, [R1+0x994] ;  /* 0x0009940001ee7983 */ /* 0x000ee20000300800 */
[----:B------:R-:W-:-:S02]  /*37870*/  F2FP.F16.F32.PACK_AB R12, R224, R12 ;  /* 0x0000000ce00c723e */ /* 0x000fc400000000ff */
[----:B------:R-:W-:Y:S02]  /*37880*/  F2FP.F16.F32.PACK_AB R13, R226, R13 ;  /* 0x0000000de20d723e */ /* 0x000fe400000000ff */
[----:B------:R-:W-:Y:S02]  /*37890*/  F2FP.F16.F32.PACK_AB R17, R230, R17 ;  /* 0x00000011e611723e */ /* 0x000fe400000000ff */
[----:B------:R-:W-:Y:S02]  /*378a0*/  F2FP.F16.F32.PACK_AB R16, R228, R16 ;  /* 0x00000010e410723e */ /* 0x000fe400000000ff */
[----:B------:R-:W-:Y:S02]  /*378b0*/  F2FP.F16.F32.PACK_AB R8, R220, R8 ;  /* 0x00000008dc08723e */ /* 0x000fe400000000ff */
[----:B------:R-:W-:Y:S02]  /*378c0*/  IADD3 RZ, P5, R10, R2, RZ ;  /* 0x000000020aff7210 */ /* 0x000fe40007fbe0ff */
[----:B-----5:R-:W-:-:S02]  /*378d0*/  F2FP.F16.F32.PACK_AB R6, R237, R236 ;  /* 0x000000eced06723e */ /* 0x020fc400000000ff */
[----:B------:R-:W5:Y:S04]  /*378e0*/  LDL R237, [R1+0xb8] ;  /* 0x0000b80001ed7983 */ /* 0x000f680000100800 */
[----:B------:R-:W5:Y:S01]  /*378f0*/  LDL R236, [R1+0xb0] ;  /* 0x0000b00001ec7983 */ /* 0x000f620000100800 */
[----:B----4-:R-:W-:-:S03]  /*37900*/  F2FP.F16.F32.PACK_AB R7, R235, R232 ;  /* 0x000000e8eb07723e */ /* 0x010fc600000000ff */
[----:B------:R-:W4:Y:S04]  /*37910*/  LDL.LU R235, [R1+0x9a0] ;  /* 0x0009a00001eb7983 */ /* 0x000f280000300800 */
[----:B------:R-:W4:Y:S04]  /*37920*/  LDL.LU R232, [R1+0x99c] ;  /* 0x00099c0001e87983 */ /* 0x000f280000300800 */
[----:B------:R-:W4:Y:S04]  /*37930*/  LDL R226, [R1+0x458] ;  /* 0x0004580001e27983 */ /* 0x000f280000100800 */
[----:B------:R-:W4:Y:S04]  /*37940*/  LDL R224, [R1+0xc0] ;  /* 0x0000c00001e07983 */ /* 0x000f280000100800 */
[----:B------:R-:W4:Y:S04]  /*37950*/  LDL.LU R230, [R1+0x9b8] ;  /* 0x0009b80001e67983 */ /* 0x000f280000300800 */
[----:B------:R-:W4:Y:S04]  /*37960*/  LDL.LU R228, [R1+0x9b4] ;  /* 0x0009b40001e47983 */ /* 0x000f280000300800 */
[----:B------:R-:W4:Y:S04]  /*37970*/  LDL R225, [R1+0x4d0] ;  /* 0x0004d00001e17983 */ /* 0x000f280000100800 */
[----:B------:R-:W4:Y:S01]  /*37980*/  LDL R227, [R1+0x4c8] ;  /* 0x0004c80001e37983 */ /* 0x000f220000100800 */
[----:B--2---:R-:W-:-:S03]  /*37990*/  F2FP.F16.F32.PACK_AB R18, R229, R231 ;  /* 0x000000e7e512723e */ /* 0x004fc600000000ff */
[----:B------:R-:W2:Y:S04]  /*379a0*/  LDL.LU R229, [R1+0x9c0] ;  /* 0x0009c00001e57983 */ /* 0x000ea80000300800 */
[----:B------:R-:W2:Y:S04]  /*379b0*/  LDL.LU R231, [R1+0x9bc] ;  /* 0x0009bc0001e77983 */ /* 0x000ea80000300800 */
[----:B------:R-:W2:Y:S04]  /*379c0*/  LDL R220, [R1+0x4e0] ;  /* 0x0004e00001dc7983 */ /* 0x000ea80000100800 */
[----:B0-----:R-:W2:Y:S04]  /*379d0*/  LDL R94, [R1+0x4d8] ;  /* 0x0004d800015e7983 */ /* 0x001ea80000100800 */
[----:B------:R-:W2:Y:S04]  /*379e0*/  LDL.LU R223, [R1+0x9d8] ;  /* 0x0009d80001df7983 */ /* 0x000ea80000300800 */
[----:B------:R-:W2:Y:S04]  /*379f0*/  LDL.LU R92, [R1+0x9d4] ;  /* 0x0009d400015c7983 */ /* 0x000ea80000300800 */
[----:B------:R-:W2:Y:S04]  /*37a00*/  LDL R93, [R1+0x4f0] ;  /* 0x0004f000015d7983 */ /* 0x000ea80000100800 */
[----:B------:R-:W2:Y:S01]  /*37a10*/  LDL R95, [R1+0x4e8] ;  /* 0x0004e800015f7983 */ /* 0x000ea20000100800 */
[----:B---3--:R-:W-:-:S03]  /*37a20*/  F2FP.F16.F32.PACK_AB R10, R221, R247 ;  /* 0x000000f7dd0a723e */ /* 0x008fc600000000ff */
[----:B------:R-:W3:Y:S04]  /*37a30*/  LDL.LU R221, [R1+0x9e0] ;  /* 0x0009e00001dd7983 */ /* 0x000ee80000300800 */
[----:B------:R-:W3:Y:S01]  /*37a40*/  LDL.LU R247, [R1+0x9dc] ;  /* 0x0009dc0001f77983 */ /* 0x000ee20000300800 */
[----:B------:R-:W-:Y:S02]  /*37a50*/  F2FP.F16.F32.PACK_AB R4, R233, R234 ;  /* 0x000000eae904723e */ /* 0x000fe400000000ff */
[----:B------:R-:W-:Y:S01]  /*37a60*/  F2FP.F16.F32.PACK_AB R5, R241, R243 ;  /* 0x000000f3f105723e */ /* 0x000fe200000000ff */
[----:B------:R-:W-:Y:S06]  /*37a70*/  BAR.SYNC.DEFER_BLOCKING 0x0 ;  /* 0x0000000000007b1d */ /* 0x000fec0000010000 */
[----:B------:R5:W-:Y:S01]  /*37a80*/  STSM.16.M88.4 [R252], R4 ;  /* 0x00000004fc007844 */ /* 0x000be20000000200 */
[----:B------:R-:W-:Y:S01]  /*37a90*/  F2FP.F16.F32.PACK_AB R19, R251, R250 ;  /* 0x000000fafb13723e */ /* 0x000fe200000000ff */
[----:B------:R-:W-:Y:S01]  /*37aa0*/  BAR.SYNC.DEFER_BLOCKING 0x0 ;  /* 0x0000000000007b1d */ /* 0x000fe20000010000 */
[----:B------:R-:W-:-:S05]  /*37ab0*/  F2FP.F16.F32.PACK_AB R14, R249, R248 ;  /* 0x000000f8f90e723e */ /* 0x000fca00000000ff */
[----:B------:R-:W-:Y:S02]  /*37ac0*/  LDS.128 R248, [R0] ;  /* 0x0000000000f87984 */ /* 0x000fe40000000c00 */
[----:B------:R-:W-:Y:S06]  /*37ad0*/  BAR.SYNC.DEFER_BLOCKING 0x0 ;  /* 0x0000000000007b1d */ /* 0x000fec0000010000 */
[----:B------:R-:W-:Y:S01]  /*37ae0*/  STSM.16.M88.4 [R252], R16 ;  /* 0x00000010fc007844 */ /* 0x000fe20000000200 */
[----:B------:R-:W-:Y:S01]  /*37af0*/  F2FP.F16.F32.PACK_AB R15, R242, R240 ;  /* 0x000000f0f20f723e */ /* 0x000fe200000000ff */
[----:B------:R-:W-:Y:S06]  /*37b00*/  BAR.SYNC.DEFER_BLOCKING 0x0 ;  /* 0x0000000000007b1d */ /* 0x000fec0000010000 */
[----:B------:R-:W-:Y:S02]  /*37b10*/  LDS.128 R240, [R0] ;  /* 0x0000000000f07984 */ /* 0x000fe40000000c00 */
[----:B------:R-:W-:Y:S06]  /*37b20*/  BAR.SYNC.DEFER_BLOCKING 0x0 ;  /* 0x0000000000007b1d */ /* 0x000fec0000010000 */
[----:B------:R0:W-:Y:S01]  /*37b30*/  STSM.16.M88.4 [R252], R12 ;  /* 0x0000000cfc007844 */ /* 0x0001e20000000200 */
[----:B------:R-:W-:-:S02]  /*37b40*/  F2FP.F16.F32.PACK_AB R11, R239, R238 ;  /* 0x000000eeef0b723e */ /* 0x000fc400000000ff */
[----:B------:R-:W-:Y:S01]  /*37b50*/  F2FP.F16.F32.PACK_AB R9, R222, R9 ;  /* 0x00000009de09723e */ /* 0x000fe200000000ff */
[----:B------:R-:W-:Y:S01]  /*37b60*/  BAR.SYNC.DEFER_BLOCKING 0x0 ;  /* 0x0000000000007b1d */ /* 0x000fe20000010000 */
[----:B-----5:R-:W-:-:S05]  /*37b70*/  F2FP.F16.F32.PACK_AB R6, R237, R236 ;  /* 0x000000eced06723e */ /* 0x020fca00000000ff */
[----:B------:R-:W-:Y:S02]  /*37b80*/  LDS.128 R236, [R0] ;  /* 0x0000000000ec7984 */ /* 0x000fe40000000c00 */
[----:B------:R-:W-:Y:S06]  /*37b90*/  BAR.SYNC.DEFER_BLOCKING 0x0 ;  /* 0x0000000000007b1d */ /* 0x000fec0000010000 */
[----:B------:R1:W-:Y:S01]  /*37ba0*/  STSM.16.M88.4 [R252], R8 ;  /* 0x00000008fc007844 */ /* 0x0003e20000000200 */
[----:B----4-:R-:W-:Y:S01]  /*37bb0*/  F2FP.F16.F32.PACK_AB R7, R235, R232 ;  /* 0x000000e8eb07723e */ /* 0x010fe200000000ff */
[----:B------:R-:W-:Y:S01]  /*37bc0*/  BAR.SYNC.DEFER_BLOCKING 0x0 ;  /* 0x0000000000007b1d */ /* 0x000fe20000010000 */
[----:B0-----:R-:W-:-:S02]  /*37bd0*/  F2FP.F16.F32.PACK_AB R13, R210, R211 ;  /* 0x000000d3d20d723e */ /* 0x001fc400000000ff */
[----:B------:R-:W-:Y:S02]  /*37be0*/  F2FP.F16.F32.PACK_AB R12, R208, R209 ;  /* 0x000000d1d00c723e */ /* 0x000fe400000000ff */
[----:B------:R-:W-:Y:S01]  /*37bf0*/  F2FP.F16.F32.PACK_AB R4, R216, R217 ;  /* 0x000000d9d804723e */ /* 0x000fe200000000ff */
[----:B------:R-:W4:Y:S01]  /*37c00*/  LDL R211, [R1+0x500] ;  /* 0x0005000001d37983 */ /* 0x000f220000100800 */
[----:B------:R-:W-:-:S03]  /*37c10*/  F2FP.F16.F32.PACK_AB R5, R218, R219 ;  /* 0x000000dbda05723e */ /* 0x000fc600000000ff */
[----:B------:R-:W4:Y:S01]  /*37c20*/  LDL R210, [R1+0x4f8] ;  /* 0x0004f80001d27983 */ /* 0x000f220000100800 */
[----:B------:R-:W-:-:S03]  /*37c30*/  F2FP.F16.F32.PACK_AB R17, R214, R215 ;  /* 0x000000d7d611723e */ /* 0x000fc600000000ff */
[----:B------:R-:W5:Y:S01]  /*37c40*/  LDL.LU R209, [R1+0x9f8] ;  /* 0x0009f80001d17983 */ /* 0x000f620000300800 */
[----:B------:R-:W-:-:S03]  /*37c50*/  F2FP.F16.F32.PACK_AB R16, R212, R213 ;  /* 0x000000d5d410723e */ /* 0x000fc600000000ff */
[----:B------:R-:W5:Y:S04]  /*37c60*/  LDL.LU R208, [R1+0x9f4] ;  /* 0x0009f40001d07983 */ /* 0x000f680000300800 */
[----:B------:R-:W-:Y:S01]  /*37c70*/  LDS.128 R232, [R0] ;  /* 0x0000000000e87984 */ /* 0x000fe20000000c00 */
[----:B------:R-:W-:Y:S01]  /*37c80*/  BAR.SYNC.DEFER_BLOCKING 0x0 ;  /* 0x0000000000007b1d */ /* 0x000fe20000010000 */
[----:B-1----:R-:W-:Y:S02]  /*37c90*/  F2FP.F16.F32.PACK_AB R8, R204, R205 ;  /* 0x000000cdcc08723e */ /* 0x002fe400000000ff */
[----:B------:R-:W-:-:S03]  /*37ca0*/  F2FP.F16.F32.PACK_AB R9, R206, R207 ;  /* 0x000000cfce09723e */ /* 0x000fc600000000ff */
[----:B------:R-:W4:Y:S04]  /*37cb0*/  LDL R215, [R1+0x510] ;  /* 0x0005100001d77983 */ /* 0x000f280000100800 */
[----:B------:R-:W4:Y:S04]  /*37cc0*/  LDL R214, [R1+0x508] ;  /* 0x0005080001d67983 */ /* 0x000f280000100800 */
[----:B------:R-:W5:Y:S04]  /*37cd0*/  LDL.LU R213, [R1+0xa00] ;  /* 0x000a000001d57983 */ /* 0x000f680000300800 */
[----:B------:R-:W5:Y:S04]  /*37ce0*/  LDL.LU R212, [R1+0x9fc] ;  /* 0x0009fc0001d47983 */ /* 0x000f680000300800 */
[----:B------:R-:W5:Y:S01]  /*37cf0*/  LDL R206, [R1+0x520] ;  /* 0x0005200001ce7983 */ /* 0x000f620000100800 */
[----:B--2---:R-:W-:-:S03]  /*37d00*/  F2FP.F16.F32.PACK_AB R10, R220, R94 ;  /* 0x0000005edc0a723e */ /* 0x004fc600000000ff */
[----:B------:R-:W2:Y:S04]  /*37d10*/  LDL R205, [R1+0x518] ;  /* 0x0005180001cd7983 */ /* 0x000ea80000100800 */
[----:B------:R0:W-:Y:S01]  /*37d20*/  STSM.16.M88.4 [R252], R4 ;  /* 0x00000004fc007844 */ /* 0x0001e20000000200 */
[----:B------:R-:W-:-:S03]  /*37d30*/  F2FP.F16.F32.PACK_AB R11, R223, R92 ;  /* 0x0000005cdf0b723e */ /* 0x000fc600000000ff */
[----:B------:R-:W4:Y:S04]  /*37d40*/  LDL.LU R204, [R1+0xa18] ;  /* 0x000a180001cc7983 */ /* 0x000f280000300800 */
[----:B------:R-:W4:Y:S04]  /*37d50*/  LDL.LU R94, [R1+0xa14] ;  /* 0x000a1400015e7983 */ /* 0x000f280000300800 */
[----:B------:R-:W5:Y:S01]  /*37d60*/  LDL R92, [R1+0x530] ;  /* 0x00053000015c7983 */ /* 0x000f620000100800 */
[----:B0-----:R-:W-:Y:S01]  /*37d70*/  F2FP.F16.F32.PACK_AB R6, R93, R95 ;  /* 0x0000005f5d06723e */ /* 0x001fe200000000ff */
[----:B------:R-:W-:Y:S06]  /*37d80*/  BAR.SYNC.DEFER_BLOCKING 0x0 ;  /* 0x0000000000007b1d */ /* 0x000fec0000010000 */
[----:B------:R-:W5:Y:S04]  /*37d90*/  LDL R93, [R1+0x528] ;  /* 0x00052800015d7983 */ /* 0x000f680000100800 */
[----:B------:R-:W2:Y:S01]  /*37da0*/  LDL.LU R95, [R1+0xa20] ;  /* 0x000a2000015f7983 */ /* 0x000ea20000300800 */
[----:B---3--:R-:W-:-:S03]  /*37db0*/  F2FP.F16.F32.PACK_AB R7, R221, R247 ;  /* 0x000000f7dd07723e */ /* 0x008fc600000000ff */
[----:B------:R-:W2:Y:S01]  /*37dc0*/  LDL.LU R247, [R1+0xa1c] ;  /* 0x000a1c0001f77983 */ /* 0x000ea20000300800 */
[----:B------:R-:W-:Y:S02]  /*37dd0*/  F2FP.F16.F32.PACK_AB R19, R230, R228 ;  /* 0x000000e4e613723e */ /* 0x000fe400000000ff */
[----:B------:R-:W-:Y:S02]  /*37de0*/  F2FP.F16.F32.PACK_AB R15, R229, R231 ;  /* 0x000000e7e50f723e */ /* 0x000fe400000000ff */
[----:B------:R-:W-:Y:S01]  /*37df0*/  LDS.128 R228, [R0] ;  /* 0x0000000000e47984 */ /* 0x000fe20000000c00 */
[----:B------:R-:W-:Y:S01]  /*37e00*/  F2FP.F16.F32.PACK_AB R18, R226, R224 ;  /* 0x000000e0e212723e */ /* 0x000fe200000000ff */
[----:B------:R-:W-:Y:S06]  /*37e10*/  BAR.SYNC.DEFER_BLOCKING 0x0 ;  /* 0x0000000000007b1d */ /* 0x000fec0000010000 */
[----:B------:R-:W-:Y:S01]  /*37e20*/  STSM.16.M88.4 [R252], R16 ;  /* 0x00000010fc007844 */ /* 0x000fe20000000200 */
[----:B------:R-:W-:Y:S01]  /*37e30*/  F2FP.F16.F32.PACK_AB R14, R225, R227 ;  /* 0x000000e3e10e723e */ /* 0x000fe200000000ff */
[----:B------:R-:W-:Y:S06]  /*37e40*/  BAR.SYNC.DEFER_BLOCKING 0x0 ;  /* 0x0000000000007b1d */ /* 0x000fec0000010000 */
[----:B------:R-:W-:Y:S02]  /*37e50*/  LDS.128 R224, [R0] ;  /* 0x0000000000e07984 */ /* 0x000fe40000000c00 */
[----:B------:R-:W-:Y:S06]  /*37e60*/  BAR.SYNC.DEFER_BLOCKING 0x0 ;  /* 0x0000000000007b1d */ /* 0x000fec0000010000 */
[----:B------:R0:W-:Y:S02]  /*37e70*/  STSM.16.M88.4 [R252], R12 ;  /* 0x0000000cfc007844 */ /* 0x0001e40000000200 */
[----:B------:R-:W-:Y:S06]  /*37e80*/  BAR.SYNC.DEFER_BLOCKING 0x0 ;  /* 0x0000000000007b1d */ /* 0x000fec0000010000 */
[----:B------:R-:W-:Y:S02]  /*37e90*/  LDS.128 R220, [R0] ;  /* 0x0000000000dc7984 */ /* 0x000fe40000000c00 */
[----:B------:R-:W-:Y:S06]  /*37ea0*/  BAR.SYNC.DEFER_BLOCKING 0x0 ;  /* 0x0000000000007b1d */ /* 0x000fec0000010000 */
[----:B------:R1:W-:Y:S02]  /*37eb0*/  STSM.16.M88.4 [R252], R8 ;  /* 0x00000008fc007844 */ /* 0x0003e40000000200 */
[----:B------:R-:W-:Y:S01]  /*37ec0*/  BAR.SYNC.DEFER_BLOCKING 0x0 ;  /* 0x0000000000007b1d */ /* 0x000fe20000010000 */
[----:B0-----:R-:W-:-:S02]  /*37ed0*/  F2FP.F16.F32.PACK_AB R13, R194, R195 ;  /* 0x000000c3c20d723e */ /* 0x001fc400000000ff */
[----:B------:R-:W-:Y:S02]  /*37ee0*/  F2FP.F16.F32.PACK_AB R12, R192, R193 ;  /* 0x000000c1c00c723e */ /* 0x000fe400000000ff */
[----:B------:R-:W-:Y:S01]  /*37ef0*/  F2FP.F16.F32.PACK_AB R17, R198, R199 ;  /* 0x000000c7c611723e */ /* 0x000fe200000000ff */
[----:B------:R-:W3:Y:S04]  /*37f00*/  LDL.LU R195, [R1+0x968] ;  /* 0x0009680001c37983 */ /* 0x000ee80000300800 */
[----:B------:R-:W3:Y:S01]  /*37f10*/  LDL R194, [R1+0x8d8] ;  /* 0x0008d80001c27983 */ /* 0x000ee20000100800 */
[----:B------:R-:W-:-:S03]  /*37f20*/  F2FP.F16.F32.PACK_AB R4, R200, R201 ;  /* 0x000000c9c804723e */ /* 0x000fc600000000ff */
[----:B------:R-:W3:Y:S01]  /*37f30*/  LDL.LU R193, [R1+0xa38] ;  /* 0x000a380001c17983 */ /* 0x000ee20000300800 */
[----:B------:R-:W-:-:S03]  /*37f40*/  F2FP.F16.F32.PACK_AB R5, R202, R203 ;  /* 0x000000cbca05723e */ /* 0x000fc600000000ff */
[----:B------:R-:W3:Y:S04]  /*37f50*/  LDL.LU R192, [R1+0xa34] ;  /* 0x000a340001c07983 */ /* 0x000ee80000300800 */
[----:B------:R-:W-:Y:S01]  /*37f60*/  LDS.128 R216, [R0] ;  /* 0x0000000000d87984 */ /* 0x000fe20000000c00 */
[----:B------:R-:W-:Y:S01]  /*37f70*/  BAR.SYNC.DEFER_BLOCKING 0x0 ;  /* 0x0000000000007b1d */ /* 0x000fe20000010000 */
[----:B------:R-:W-:Y:S02]  /*37f80*/  F2FP.F16.F32.PACK_AB R16, R196, R197 ;  /* 0x000000c5c410723e */ /* 0x000fe400000000ff */
[----:B-1----:R-:W-:-:S03]  /*37f90*/  F2FP.F16.F32.PACK_AB R9, R190, R191 ;  /* 0x000000bfbe09723e */ /* 0x002fc600000000ff */
[----:B------:R-:W3:Y:S01]  /*37fa0*/  LDL.LU R199, [R1+0x970] ;  /* 0x0009700001c77983 */ /* 0x000ee20000300800 */
[----:B------:R-:W-:-:S03]  /*37fb0*/  F2FP.F16.F32.PACK_AB R8, R188, R189 ;  /* 0x000000bdbc08723e */ /* 0x000fc600000000ff */
[----:B------:R-:W3:Y:S04]  /*37fc0*/  LDL.LU R198, [R1+0x96c] ;  /* 0x00096c0001c67983 */ /* 0x000ee80000300800 */
[----:B------:R-:W3:Y:S04]  /*37fd0*/  LDL.LU R197, [R1+0xa40] ;  /* 0x000a400001c57983 */ /* 0x000ee80000300800 */
[----:B------:R-:W3:Y:S04]  /*37fe0*/  LDL.LU R196, [R1+0xa3c] ;  /* 0x000a3c0001c47983 */ /* 0x000ee80000300800 */
[----:B------:R-:W3:Y:S04]  /*37ff0*/  LDL.LU R190, [R1+0x988] ;  /* 0x0009880001be7983 */ /* 0x000ee80000300800 */
[----:B------:R-:W3:Y:S04]  /*38000*/  LDL.LU R189, [R1+0x984] ;  /* 0x0009840001bd7983 */ /* 0x000ee80000300800 */
[----:B------:R5:W-:Y:S04]  /*38010*/  STSM.16.M88.4 [R252], R4 ;  /* 0x00000004fc007844 */ /* 0x000be80000000200 */
[----:B------:R-:W3:Y:S01]  /*38020*/  LDL.LU R188, [R1+0xa58] ;  /* 0x000a580001bc7983 */ /* 0x000ee20000300800 */
[----:B----4-:R-:W-:-:S03]  /*38030*/  F2FP.F16.F32.PACK_AB R11, R204, R94 ;  /* 0x0000005ecc0b723e */ /* 0x010fc600000000ff */
[----:B------:R-:W4:Y:S01]  /*38040*/  LDL.LU R94, [R1+0xa54] ;  /* 0x000a5400015e7983 */ /* 0x000f220000300800 */
[----:B-----5:R-:W-:-:S03]  /*38050*/  F2FP.F16.F32.PACK_AB R6, R92, R93 ;  /* 0x0000005d5c06723e */ /* 0x020fc600000000ff */
[----:B------:R-:W5:Y:S04]  /*38060*/  LDL.LU R92, [R1+0x990] ;  /* 0x00099000015c7983 */ /* 0x000f680000300800 */
[----:B------:R-:W5:Y:S01]  /*38070*/  LDL.LU R93, [R1+0x98c] ;  /* 0x00098c00015d7983 */ /* 0x000f620000300800 */
[----:B--2---:R-:W-:-:S03]  /*38080*/  F2FP.F16.F32.PACK_AB R7, R95, R247 ;  /* 0x000000f75f07723e */ /* 0x004fc600000000ff */
[----:B------:R-:W2:Y:S04]  /*38090*/  LDL.LU R95, [R1+0xa60] ;  /* 0x000a6000015f7983 */ /* 0x000ea80000300800 */
[----:B------:R-:W2:Y:S01]  /*380a0*/  LDL.LU R247, [R1+0xa5c] ;  /* 0x000a5c0001f77983 */ /* 0x000ea20000300800 */
[----:B------:R-:W-:Y:S02]  /*380b0*/  F2FP.F16.F32.PACK_AB R14, R215, R214 ;  /* 0x000000d6d70e723e */ /* 0x000fe400000000ff */
[----:B------:R-:W-:Y:S01]  /*380c0*/  F2FP.F16.F32.PACK_AB R15, R213, R212 ;  /* 0x000000d4d50f723e */ /* 0x000fe200000000ff */
[----:B------:R-:W-:Y:S01]  /*380d0*/  BAR.SYNC.DEFER_BLOCKING 0x0 ;  /* 0x0000000000007b1d */ /* 0x000fe20000010000 */
[----:B------:R-:W-:Y:S02]  /*380e0*/  F2FP.F16.F32.PACK_AB R18, R211, R210 ;  /* 0x000000d2d312723e */ /* 0x000fe400000000ff */
[----:B------:R-:W-:-:S03]  /*380f0*/  F2FP.F16.F32.PACK_AB R19, R209, R208 ;  /* 0x000000d0d113723e */ /* 0x000fc600000000ff */
[----:B------:R-:W-:Y:S02]  /*38100*/  LDS.128 R212, [R0] ;  /* 0x0000000000d47984 */ /* 0x000fe40000000c00 */
[----:B------:R-:W-:Y:S06]  /*38110*/  BAR.SYNC.DEFER_BLOCKING 0x0 ;  /* 0x0000000000007b1d */ /* 0x000fec0000010000 */
[----:B------:R0:W-:Y:S02]  /*38120*/  STSM.16.M88.4 [R252], R16 ;  /* 0x00000010fc007844 */ /* 0x0001e40000000200 */
[----:B------:R-:W-:Y:S06]  /*38130*/  BAR.SYNC.DEFER_BLOCKING 0x0 ;  /* 0x0000000000007b1d */ /* 0x000fec0000010000 */
[----:B------:R-:W-:Y:S02]  /*38140*/  LDS.128 R208, [R0] ;  /* 0x0000000000d07984 */ /* 0x000fe40000000c00 */
[----:B------:R-:W-:Y:S01]  /*38150*/  BAR.SYNC.DEFER_BLOCKING 0x0 ;  /* 0x0000000000007b1d */ /* 0x000fe20000010000 */
[----:B0-----:R-:W-:-:S02]  /*38160*/  F2FP.F16.F32.PACK_AB R17, R182, R183 ;  /* 0x000000b7b611723e */ /* 0x001fc400000000ff */
[----:B------:R-:W-:Y:S02]  /*38170*/  F2FP.F16.F32.PACK_AB R16, R180, R181 ;  /* 0x000000b5b410723e */ /* 0x000fe400000000ff */
[----:B------:R-:W-:Y:S01]  /*38180*/  F2FP.F16.F32.PACK_AB R5, R186, R187 ;  /* 0x000000bbba05723e */ /* 0x000fe200000000ff */
[----:B------:R-:W5:Y:S04]  /*38190*/  LDL.LU R183, [R1+0x9a8] ;  /* 0x0009a80001b77983 */ /* 0x000f680000300800 */
[----:B------:R-:W5:Y:S01]  /*381a0*/  LDL.LU R182, [R1+0x9a4] ;  /* 0x0009a40001b67983 */ /* 0x000f620000300800 */
[----:B------:R-:W-:-:S03]  /*381b0*/  F2FP.F16.F32.PACK_AB R4, R184, R185 ;  /* 0x000000b9b804723e */ /* 0x000fc600000000ff */
[----:B------:R-:W5:Y:S01]  /*381c0*/  LDL.LU R181, [R1+0xa78] ;  /* 0x000a780001b57983 */ /* 0x000f620000300800 */
[----:B------:R-:W-:-:S03]  /*381d0*/  F2FP.F16.F32.PACK_AB R10, R206, R205 ;  /* 0x000000cdce0a723e */ /* 0x000fc600000000ff */
[----:B------:R-:W5:Y:S04]  /*381e0*/  LDL.LU R180, [R1+0xa74] ;  /* 0x000a740001b47983 */ /* 0x000f680000300800 */
[----:B------:R-:W-:Y:S01]  /*381f0*/  STSM.16.M88.4 [R252], R12 ;  /* 0x0000000cfc007844 */ /* 0x000fe20000000200 */
[----:B------:R-:W-:Y:S06]  /*38200*/  BAR.SYNC.DEFER_BLOCKING 0x0 ;  /* 0x0000000000007b1d */ /* 0x000fec0000010000 */
[----:B------:R-:W5:Y:S04]  /*38210*/  LDL.LU R187, [R1+0x9b0] ;  /* 0x0009b00001bb7983 */ /* 0x000f680000300800 */
[----:B------:R-:W5:Y:S04]  /*38220*/  LDL.LU R186, [R1+0x9ac] ;  /* 0x0009ac0001ba7983 */ /* 0x000f680000300800 */
[----:B------:R-:W5:Y:S04]  /*38230*/  LDL.LU R185, [R1+0xa80] ;  /* 0x000a800001b97983 */ /* 0x000f680000300800 */
[----:B------:R-:W5:Y:S04]  /*38240*/  LDL.LU R184, [R1+0xa7c] ;  /* 0x000a7c0001b87983 */ /* 0x000f680000300800 */
[----:B------:R-:W-:Y:S01]  /*38250*/  LDS.128 R204, [R0] ;  /* 0x0000000000cc7984 */ /* 0x000fe20000000c00 */
        /* <DEDUP_REMOVED lines=8> */
[----:B------:R-:W5:Y:S01]  /*382e0*/  LDL.LU R174, [R1+0x9c8] ;  /* 0x0009c80001ae7983 */ /* 0x000f620000300800 */
[----:B------:R-:W-:-:S03]  /*382f0*/  F2FP.F16.F32.PACK_AB R12, R176, R177 ;  /* 0x000000b1b00c723e */ /* 0x000fc600000000ff */
[----:B------:R-:W5:Y:S04]  /*38300*/  LDL.LU R173, [R1+0x9c4] ;  /* 0x0009c40001ad7983 */ /* 0x000f680000300800 */
[----:B------:R-:W5:Y:S04]  /*38310*/  LDL.LU R172, [R1+0xa98] ;  /* 0x000a980001ac7983 */ /* 0x000f680000300800 */
[----:B------:R-:W5:Y:S04]  /*38320*/  LDL.LU R179, [R1+0xa94] ;  /* 0x000a940001b37983 */ /* 0x000f680000300800 */
[----:B------:R2:W-:Y:S04]  /*38330*/  STSM.16.M88.4 [R252], R4 ;  /* 0x00000004fc007844 */ /* 0x0005e80000000200 */
[----:B------:R-:W5:Y:S01]  /*38340*/  LDL.LU R178, [R1+0x9d0] ;  /* 0x0009d00001b27983 */ /* 0x000f620000300800 */
[----:B---3--:R-:W-:-:S03]  /*38350*/  F2FP.F16.F32.PACK_AB R14, R199, R198 ;  /* 0x000000c6c70e723e */ /* 0x008fc600000000ff */
[----:B------:R-:W3:Y:S01]  /*38360*/  LDL.LU R177, [R1+0x9cc] ;  /* 0x0009cc0001b17983 */ /* 0x000ee20000300800 */
[----:B------:R-:W-:Y:S01]  /*38370*/  F2FP.F16.F32.PACK_AB R15, R197, R196 ;  /* 0x000000c4c50f723e */ /* 0x000fe200000000ff */
[----:B------:R-:W-:Y:S06]  /*38380*/  BAR.SYNC.DEFER_BLOCKING 0x0 ;  /* 0x0000000000007b1d */ /* 0x000fec0000010000 */
[----:B------:R-:W3:Y:S04]  /*38390*/  LDL.LU R176, [R1+0xaa0] ;  /* 0x000aa00001b07983 */ /* 0x000ee80000300800 */
[----:B------:R-:W-:Y:S01]  /*383a0*/  LDS.128 R196, [R0] ;  /* 0x0000000000c47984 */ /* 0x000fe20000000c00 */
[----:B------:R-:W-:-:S02]  /*383b0*/  F2FP.F16.F32.PACK_AB R18, R195, R194 ;  /* 0x000000c2c312723e */ /* 0x000fc400000000ff */
[----:B------:R-:W-:Y:S01]  /*383c0*/  F2FP.F16.F32.PACK_AB R19, R193, R192 ;  /* 0x000000c0c113723e */ /* 0x000fe200000000ff */
[----:B------:R-:W-:Y:S01]  /*383d0*/  BAR.SYNC.DEFER_BLOCKING 0x0 ;  /* 0x0000000000007b1d */ /* 0x000fe20000010000 */
[----:B--2---:R-:W-:-:S05]  /*383e0*/  F2FP.F16.F32.PACK_AB R7, R95, R247 ;  /* 0x000000f75f07723e */ /* 0x004fca00000000ff */
[----:B------:R-:W3:Y:S04]  /*383f0*/  LDL.LU R247, [R1+0xa9c] ;  /* 0x000a9c0001f77983 */ /* 0x000ee80000300800 */
[----:B------:R0:W-:Y:S01]  /*38400*/  STSM.16.M88.4 [R252], R16 ;  /* 0x00000010fc007844 */ /* 0x0001e20000000200 */
[----:B------:R-:W-:Y:S06]  /*38410*/  BAR.SYNC.DEFER_BLOCKING 0x0 ;  /* 0x0000000000007b1d */ /* 0x000fec0000010000 */
[----:B------:R-:W-:Y:S02]  /*38420*/  LDS.128 R192, [R0] ;  /* 0x0000000000c07984 */ /* 0x000fe40000000c00 */
[----:B------:R-:W-:Y:S06]  /*38430*/  BAR.SYNC.DEFER_BLOCKING 0x0 ;  /* 0x0000000000007b1d */ /* 0x000fec0000010000 */
[----:B------:R1:W-:Y:S01]  /*38440*/  STSM.16.M88.4 [R252], R12 ;  /* 0x0000000cfc007844 */ /* 0x0003e20000000200 */
[----:B------:R-:W-:-:S02]  /*38450*/  F2FP.F16.F32.PACK_AB R10, R190, R189 ;  /* 0x000000bdbe0a723e */ /* 0x000fc400000000ff */
[----:B----4-:R-:W-:Y:S01]  /*38460*/  F2FP.F16.F32.PACK_AB R11, R188, R94 ;  /* 0x0000005ebc0b723e */ /* 0x010fe200000000ff */
[----:B------:R-:W-:Y:S06]  /*38470*/  BAR.SYNC.DEFER_BLOCKING 0x0 ;  /* 0x0000000000007b1d */ /* 0x000fec0000010000 */
[----:B------:R-:W-:Y:S02]  /*38480*/  LDS.128 R188, [R0] ;  /* 0x0000000000bc7984 */ /* 0x000fe40000000c00 */
[----:B------:R-:W-:Y:S06]  /*38490*/  BAR.SYNC.DEFER_BLOCKING 0x0 ;  /* 0x0000000000007b1d */ /* 0x000fec0000010000 */
[----:B------:R-:W-:Y:S01]  /*384a0*/  STSM.16.M88.4 [R252], R8 ;  /* 0x00000008fc007844 */ /* 0x000fe20000000200 */
[----:B-----5:R-:W-:Y:S01]  /*384b0*/  F2FP.F16.F32.PACK_AB R6, R92, R93 ;  /* 0x0000005d5c06723e */ /* 0x020fe200000000ff */
[----:B------:R-:W-:Y:S01]  /*384c0*/  BAR.SYNC.DEFER_BLOCKING 0x0 ;  /* 0x0000000000007b1d */ /* 0x000fe20000010000 */
[----:B------:R-:W-:-:S02]  /*384d0*/  F2FP.F16.F32.PACK_AB R4, R168, R169 ;  /* 0x000000a9a804723e */ /* 0x000fc400000000ff */
[----:B------:R-:W-:-:S03]  /*384e0*/  F2FP.F16.F32.PACK_AB R5, R170, R171 ;  /* 0x000000abaa05723e */ /* 0x000fc600000000ff */
[----:B------:R-:W2:Y:S02]  /*384f0*/  LDS.128 R92, [R0] ;  /* 0x00000000005c7984 */ /* 0x000ea40000000c00 */
[----:B------:R-:W-:Y:S01]  /*38500*/  BAR.SYNC.DEFER_BLOCKING 0x0 ;  /* 0x0000000000007b1d */ /* 0x000fe20000010000 */
[----:B0-----:R-:W-:Y:S02]  /*38510*/  F2FP.F16.F32.PACK_AB R17, R166, R167 ;  /* 0x000000a7a611723e */ /* 0x001fe400000000ff */
[----:B------:R-:W-:-:S03]  /*38520*/  F2FP.F16.F32.PACK_AB R16, R164, R165 ;  /* 0x000000a5a410723e */ /* 0x000fc600000000ff */
[----:B------:R-:W-:Y:S01]  /*38530*/  STSM.16.M88.4 [R252], R4 ;  /* 0x00000004fc007844 */ /* 0x000fe20000000200 */
[----:B-1----:R-:W-:-:S03]  /*38540*/  F2FP.F16.F32.PACK_AB R14, R187, R186 ;  /* 0x000000babb0e723e */ /* 0x002fc600000000ff */
[----:B--2---:R0:W-:Y:S04]  /*38550*/  STL.64 [R1+0xe18], R94 ;  /* 0x000e185e01007387 */ /* 0x0041e80000100a00 */
[----:B------:R-:W2:Y:S04]  /*38560*/  LDL.LU R166, [R1+0x9e8] ;  /* 0x0009e80001a67983 */ /* 0x000ea80000300800 */
[----:B------:R-:W2:Y:S04]  /*38570*/  LDL.LU R165, [R1+0x9e4] ;  /* 0x0009e40001a57983 */ /* 0x000ea80000300800 */
[----:B------:R-:W4:Y:S04]  /*38580*/  LDL.LU R164, [R1+0xab8] ;  /* 0x000ab80001a47983 */ /* 0x000f280000300800 */
[----:B0-----:R-:W4:Y:S01]  /*38590*/  LDL.LU R94, [R1+0xab4] ;  /* 0x000ab400015e7983 */ /* 0x001f220000300800 */
[----:B------:R-:W-:Y:S01]  /*385a0*/  F2FP.F16.F32.PACK_AB R15, R185, R184 ;  /* 0x000000b8b90f723e */ /* 0x000fe200000000ff */
[----:B------:R-:W-:Y:S01]  /*385b0*/  BAR.SYNC.DEFER_BLOCKING 0x0 ;  /* 0x0000000000007b1d */ /* 0x000fe20000010000 */
[----:B------:R-:W-:-:S02]  /*385c0*/  F2FP.F16.F32.PACK_AB R18, R183, R182 ;  /* 0x000000b6b712723e */ /* 0x000fc400000000ff */
[----:B------:R-:W-:-:S03]  /*385d0*/  F2FP.F16.F32.PACK_AB R19, R181, R180 ;  /* 0x000000b4b513723e */ /* 0x000fc600000000ff */
[----:B------:R-:W5:Y:S04]  /*385e0*/  LDL.LU R171, [R1+0x9f0] ;  /* 0x0009f00001ab7983 */ /* 0x000f680000300800 */
[----:B------:R-:W5:Y:S04]  /*385f0*/  LDL.LU R170, [R1+0x9ec] ;  /* 0x0009ec0001aa7983 */ /* 0x000f680000300800 */
[----:B------:R-:W2:Y:S01]  /*38600*/  LDL.LU R169, [R1+0xac0] ;  /* 0x000ac00001a97983 */ /* 0x000ea20000300800 */
[----:B------:R-:W-:-:S03]  /*38610*/  F2FP.F16.F32.PACK_AB R8, R156, R157 ;  /* 0x0000009d9c08723e */ /* 0x000fc600000000ff */
[----:B------:R-:W2:Y:S04]  /*38620*/  LDL.LU R168, [R1+0xabc] ;  /* 0x000abc0001a87983 */ /* 0x000ea80000300800 */
[----:B------:R-:W0:Y:S01]  /*38630*/  LDS.128 R184, [R0] ;  /* 0x0000000000b87984 */ /* 0x000e220000000c00 */
[----:B------:R-:W-:Y:S06]  /*38640*/  BAR.SYNC.DEFER_BLOCKING 0x0 ;  /* 0x0000000000007b1d */ /* 0x000fec0000010000 */
[----:B------:R-:W-:Y:S02]  /*38650*/  STSM.16.M88.4 [R252], R16 ;  /* 0x00000010fc007844 */ /* 0x000fe40000000200 */
[----:B------:R-:W-:Y:S06]  /*38660*/  BAR.SYNC.DEFER_BLOCKING 0x0 ;  /* 0x0000000000007b1d */ /* 0x000fec0000010000 */
[----:B------:R-:W1:Y:S04]  /*38670*/  LDS.128 R180, [R0] ;  /* 0x0000000000b47984 */ /* 0x000e680000000c00 */
[----:B0-----:R-:W-:Y:S01]  /*38680*/  STL.64 [R1+0xe10], R184 ;  /* 0x000e10b801007387 */ /* 0x001fe20000100a00 */
[----:B------:R-:W-:-:S03]  /*38690*/  F2FP.F16.F32.PACK_AB R13, R162, R163 ;  /* 0x000000a3a20d723e */ /* 0x000fc600000000ff */
[----:B------:R-:W-:Y:S01]  /*386a0*/  STL.64 [R1+0xe08], R186 ;  /* 0x000e08ba01007387 */ /* 0x000fe20000100a00 */
[----:B------:R-:W-:Y:S01]  /*386b0*/  F2FP.F16.F32.PACK_AB R12, R160, R161 ;  /* 0x000000a1a00c723e */ /* 0x000fe200000000ff */
[----:B------:R-:W-:Y:S01]  /*386c0*/  BAR.SYNC.DEFER_BLOCKING 0x0 ;  /* 0x0000000000007b1d */ /* 0x000fe20000010000 */
[----:B---3--:R-:W-:-:S05]  /*386d0*/  F2FP.F16.F32.PACK_AB R7, R176, R247 ;  /* 0x000000f7b007723e */ /* 0x008fca00000000ff */
[----:B-1----:R-:W-:Y:S04]  /*386e0*/  STL.64 [R1+0xe00], R182 ;  /* 0x000e00b601007387 */ /* 0x002fe80000100a00 */
[----:B------:R-:W3:Y:S04]  /*386f0*/  LDL.LU R157, [R1+0xa08] ;  /* 0x000a0800019d7983 */ /* 0x000ee80000300800 */
[----:B------:R-:W3:Y:S04]  /*38700*/  LDL.LU R156, [R1+0xa04] ;  /* 0x000a0400019c7983 */ /* 0x000ee80000300800 */
[----:B------:R-:W3:Y:S04]  /*38710*/  LDL.LU R163, [R1+0xad8] ;  /* 0x000ad80001a37983 */ /* 0x000ee80000300800 */
[----:B------:R-:W3:Y:S04]  /*38720*/  LDL.LU R162, [R1+0xad4] ;  /* 0x000ad40001a27983 */ /* 0x000ee80000300800 */
[----:B------:R-:W3:Y:S04]  /*38730*/  LDL.LU R161, [R1+0xa10] ;  /* 0x000a100001a17983 */ /* 0x000ee80000300800 */
[----:B------:R-:W3:Y:S04]  /*38740*/  LDL.LU R160, [R1+0xa0c] ;  /* 0x000a0c0001a07983 */ /* 0x000ee80000300800 */
[----:B------:R-:W5:Y:S04]  /*38750*/  LDL.LU R95, [R1+0xae0] ;  /* 0x000ae000015f7983 */ /* 0x000f680000300800 */
[----:B------:R-:W5:Y:S04]  /*38760*/  LDL.LU R247, [R1+0xadc] ;  /* 0x000adc0001f77983 */ /* 0x000f680000300800 */
[----:B------:R-:W-:Y:S01]  /*38770*/  STSM.16.M88.4 [R252], R12 ;  /* 0x0000000cfc007844 */ /* 0x000fe20000000200 */
[----:B------:R-:W-:-:S02]  /*38780*/  F2FP.F16.F32.PACK_AB R11, R172, R179 ;  /* 0x000000b3ac0b723e */ /* 0x000fc400000000ff */
[----:B------:R-:W-:Y:S01]  /*38790*/  F2FP.F16.F32.PACK_AB R6, R178, R177 ;  /* 0x000000b1b206723e */ /* 0x000fe200000000ff */
[----:B------:R-:W-:Y:S06]  /*387a0*/  BAR.SYNC.DEFER_BLOCKING 0x0 ;  /* 0x0000000000007b1d */ /* 0x000fec0000010000 */
[----:B------:R-:W0:Y:S01]  /*387b0*/  LDS.128 R176, [R0] ;  /* 0x0000000000b07984 */ /* 0x000e220000000c00 */
[----:B------:R-:W-:-:S03]  /*387c0*/  F2FP.F16.F32.PACK_AB R4, R152, R153 ;  /* 0x000000999804723e */ /* 0x000fc600000000ff */
[----:B0-----:R-:W-:Y:S04]  /*387d0*/  STL.64 [R1+0xdf8], R178 ;  /* 0x000df8b201007387 */ /* 0x001fe80000100a00 */
[----:B------:R-:W3:Y:S04]  /*387e0*/  LDL.LU R152, [R1+0xa28] ;  /* 0x000a280001987983 */ /* 0x000ee80000300800 */
[----:B------:R-:W3:Y:S04]  /*387f0*/  LDL.LU R182, [R1+0xa24] ;  /* 0x000a240001b67983 */ /* 0x000ee80000300800 */
[----:B------:R-:W3:Y:S04]  /*38800*/  LDL.LU R183, [R1+0xb04] ;  /* 0x000b040001b77983 */ /* 0x000ee80000300800 */
[----:B------:R-:W3:Y:S04]  /*38810*/  LDL.LU R186, [R1+0xb00] ;  /* 0x000b000001ba7983 */ /* 0x000ee80000300800 */
[----:B------:R-:W3:Y:S04]  /*38820*/  LDL.LU R187, [R1+0xa30] ;  /* 0x000a300001bb7983 */ /* 0x000ee80000300800 */
[----:B------:R-:W3:Y:S04]  /*38830*/  LDL.LU R184, [R1+0xa2c] ;  /* 0x000a2c0001b87983 */ /* 0x000ee80000300800 */
[----:B------:R-:W3:Y:S01]  /*38840*/  LDL.LU R185, [R1+0xb0c] ;  /* 0x000b0c0001b97983 */ /* 0x000ee20000300800 */
[----:B----4-:R-:W-:-:S03]  /*38850*/  F2FP.F16.F32.PACK_AB R19, R164, R94 ;  /* 0x0000005ea413723e */ /* 0x010fc600000000ff */
[----:B------:R-:W4:Y:S01]  /*38860*/  LDL.LU R94, [R1+0xb08] ;  /* 0x000b0800015e7983 */ /* 0x000f220000300800 */
[----:B------:R-:W-:Y:S02]  /*38870*/  F2FP.F16.F32.PACK_AB R9, R158, R159 ;  /* 0x0000009f9e09723e */ /* 0x000fe400000000ff */
[----:B------:R-:W-:Y:S01]  /*38880*/  F2FP.F16.F32.PACK_AB R10, R174, R173 ;  /* 0x000000adae0a723e */ /* 0x000fe200000000ff */
[----:B------:R-:W-:Y:S06]  /*38890*/  BAR.SYNC.DEFER_BLOCKING 0x0 ;  /* 0x0000000000007b1d */ /* 0x000fec0000010000 */
[----:B------:R0:W-:Y:S02]  /*388a0*/  STSM.16.M88.4 [R252], R8 ;  /* 0x00000008fc007844 */ /* 0x0001e40000000200 */
[----:B------:R-:W-:Y:S01]  /*388b0*/  BAR.SYNC.DEFER_BLOCKING 0x0 ;  /* 0x0000000000007b1d */ /* 0x000fe20000010000 */
[----:B------:R-:W-:-:S02]  /*388c0*/  F2FP.F16.F32.PACK_AB R5, R154, R155 ;  /* 0x0000009b9a05723e */ /* 0x000fc400000000ff */
[----:B------:R-:W-:-:S03]  /*388d0*/  F2FP.F16.F32.PACK_AB R13, R146, R147 ;  /* 0x00000093920d723e */ /* 0x000fc600000000ff */
[----:B------:R-:W-:Y:S02]  /*388e0*/  LDS.128 R172, [R0] ;  /* 0x0000000000ac7984 */ /* 0x000fe40000000c00 */
[----:B------:R-:W-:Y:S01]  /*388f0*/  BAR.SYNC.DEFER_BLOCKING 0x0 ;  /* 0x0000000000007b1d */ /* 0x000fe20000010000 */
[----:B0-----:R-:W-:Y:S02]  /*38900*/  F2FP.F16.F32.PACK_AB R8, R140, R141 ;  /* 0x0000008d8c08723e */ /* 0x001fe400000000ff */
[----:B------:R-:W-:-:S03]  /*38910*/  F2FP.F16.F32.PACK_AB R12, R144, R145 ;  /* 0x00000091900c723e */ /* 0x000fc600000000ff */
[----:B------:R-:W4:Y:S04]  /*38920*/  LDL.LU R140, [R1+0xa48] ;  /* 0x000a4800018c7983 */ /* 0x000f280000300800 */
[----:B------:R-:W4:Y:S04]  /*38930*/  LDL.LU R147, [R1+0xa44] ;  /* 0x000a440001937983 */ /* 0x000f280000300800 */
[----:B------:R-:W4:Y:S04]  /*38940*/  LDL.LU R146, [R1+0xb34] ;  /* 0x000b340001927983 */ /* 0x000f280000300800 */
[----:B------:R-:W4:Y:S04]  /*38950*/  LDL.LU R145, [R1+0xb30] ;  /* 0x000b300001917983 */ /* 0x000f280000300800 */
[----:B------:R5:W-:Y:S04]  /*38960*/  STSM.16.M88.4 [R252], R4 ;  /* 0x00000004fc007844 */ /* 0x000be80000000200 */
[----:B------:R-:W4:Y:S04]  /*38970*/  LDL.LU R144, [R1+0xa50] ;  /* 0x000a500001907983 */ /* 0x000f280000300800 */
[----:B------:R-:W4:Y:S01]  /*38980*/  LDL.LU R178, [R1+0xa4c] ;  /* 0x000a4c0001b27983 */ /* 0x000f220000300800 */
[----:B-----5:R-:W-:-:S03]  /*38990*/  F2FP.F16.F32.PACK_AB R7, R95, R247 ;  /* 0x000000f75f07723e */ /* 0x020fc600000000ff */
[----:B------:R-:W5:Y:S04]  /*389a0*/  LDL.LU R95, [R1+0xb3c] ;  /* 0x000b3c00015f7983 */ /* 0x000f680000300800 */
[----:B------:R-:W5:Y:S01]  /*389b0*/  LDL.LU R247, [R1+0xb38] ;  /* 0x000b380001f77983 */ /* 0x000f620000300800 */
[----:B------:R-:W-:Y:S02]  /*389c0*/  F2FP.F16.F32.PACK_AB R14, R171, R170 ;  /* 0x000000aaab0e723e */ /* 0x000fe400000000ff */
[----:B--2---:R-:W-:Y:S01]  /*389d0*/  F2FP.F16.F32.PACK_AB R15, R169, R168 ;  /* 0x000000a8a90f723e */ /* 0x004fe200000000ff */
[----:B------:R-:W-:Y:S01]  /*389e0*/  BAR.SYNC.DEFER_BLOCKING 0x0 ;  /* 0x0000000000007b1d */ /* 0x000fe20000010000 */
[----:B------:R-:W-:Y:S02]  /*389f0*/  F2FP.F16.F32.PACK_AB R16, R148, R149 ;  /* 0x000000959410723e */ /* 0x000fe400000000ff */
[----:B------:R-:W-:-:S02]  /*38a00*/  F2FP.F16.F32.PACK_AB R17, R150, R151 ;  /* 0x000000979611723e */ /* 0x000fc400000000ff */
[----:B------:R-:W-:Y:S01]  /*38a10*/  F2FP.F16.F32.PACK_AB R18, R166, R165 ;  /* 0x000000a5a612723e */ /* 0x000fe200000000ff */
[----:B------:R-:W2:Y:S04]  /*38a20*/  LDL.LU R179, [R1+0xa68] ;  /* 0x000a680001b37983 */ /* 0x000ea80000300800 */
[----:B------:R-:W-:Y:S01]  /*38a30*/  LDS.128 R168, [R0] ;  /* 0x0000000000a87984 */ /* 0x000fe20000000c00 */
[----:B------:R-:W-:Y:S06]  /*38a40*/  BAR.SYNC.DEFER_BLOCKING 0x0 ;  /* 0x0000000000007b1d */ /* 0x000fec0000010000 */
[----:B------:R3:W-:Y:S02]  /*38a50*/  STSM.16.M88.4 [R252], R16 ;  /* 0x00000010fc007844 */ /* 0x0007e40000000200 */
[----:B------:R-:W-:Y:S06]  /*38a60*/  BAR.SYNC.DEFER_BLOCKING 0x0 ;  /* 0x0000000000007b1d */ /* 0x000fec0000010000 */
[----:B------:R-:W-:Y:S02]  /*38a70*/  LDS.128 R164, [R0] ;  /* 0x0000000000a47984 */ /* 0x000fe40000000c00 */
[----:B------:R-:W-:Y:S01]  /*38a80*/  BAR.SYNC.DEFER_BLOCKING 0x0 ;  /* 0x0000000000007b1d */ /* 0x000fe20000010000 */
[----:B---3--:R-:W-:-:S02]  /*38a90*/  F2FP.F16.F32.PACK_AB R18, R152, R182 ;  /* 0x000000b69812723e */ /* 0x008fc400000000ff */
[----:B------:R-:W-:-:S03]  /*38aa0*/  F2FP.F16.F32.PACK_AB R19, R183, R186 ;  /* 0x000000bab713723e */ /* 0x000fc600000000ff */
[----:B------:R-:W2:Y:S04]  /*38ab0*/  LDL.LU R182, [R1+0xa64] ;  /* 0x000a640001b67983 */ /* 0x000ea80000300800 */
[----:B------:R-:W3:Y:S04]  /*38ac0*/  LDL.LU R183, [R1+0xb64] ;  /* 0x000b640001b77983 */ /* 0x000ee80000300800 */
[----:B------:R-:W3:Y:S04]  /*38ad0*/  LDL.LU R186, [R1+0xb60] ;  /* 0x000b600001ba7983 */ /* 0x000ee80000300800 */
[----:B------:R0:W-:Y:S02]  /*38ae0*/  STSM.16.M88.4 [R252], R12 ;  /* 0x0000000cfc007844 */ /* 0x0001e40000000200 */
[----:B0-----:R-:W-:-:S02]  /*38af0*/  F2FP.F16.F32.PACK_AB R14, R187, R184 ;  /* 0x000000b8bb0e723e */ /* 0x001fc400000000ff */
[----:B------:R-:W3:Y:S04]  /*38b00*/  LDL.LU R187, [R1+0xa70] ;  /* 0x000a700001bb7983 */ /* 0x000ee80000300800 */
[----:B------:R-:W3:Y:S01]  /*38b10*/  LDL.LU R184, [R1+0xa6c] ;  /* 0x000a6c0001b87983 */ /* 0x000ee20000300800 */
[----:B----4-:R-:W-:-:S03]  /*38b20*/  F2FP.F16.F32.PACK_AB R15, R185, R94 ;  /* 0x0000005eb90f723e */ /* 0x010fc600000000ff */
[----:B------:R-:W4:Y:S04]  /*38b30*/  LDL.LU R185, [R1+0xb6c] ;  /* 0x000b6c0001b97983 */ /* 0x000f280000300800 */
[----:B------:R-:W4:Y:S01]  /*38b40*/  LDL.LU R94, [R1+0xb68] ;  /* 0x000b6800015e7983 */ /* 0x000f220000300800 */
        /* <DEDUP_REMOVED lines=14> */
[----:B------:R-:W-:Y:S02]  /*38c30*/  F2FP.F16.F32.PACK_AB R13, R130, R131 ;  /* 0x00000083820d723e */ /* 0x000fe400000000ff */
[----:B------:R-:W-:Y:S01]  /*38c40*/  F2FP.F16.F32.PACK_AB R12, R128, R129 ;  /* 0x00000081800c723e */ /* 0x000fe200000000ff */
[----:B------:R-:W3:Y:S04]  /*38c50*/  LDL.LU R124, [R1+0xa88] ;  /* 0x000a8800017c7983 */ /* 0x000ee80000300800 */
[----:B------:R-:W3:Y:S04]  /*38c60*/  LDL.LU R131, [R1+0xa84] ;  /* 0x000a840001837983 */ /* 0x000ee80000300800 */
[----:B------:R-:W3:Y:S04]  /*38c70*/  LDL.LU R130, [R1+0xb94] ;  /* 0x000b940001827983 */ /* 0x000ee80000300800 */
[----:B------:R-:W3:Y:S04]  /*38c80*/  LDL.LU R129, [R1+0xb90] ;  /* 0x000b900001817983 */ /* 0x000ee80000300800 */
[----:B------:R0:W-:Y:S04]  /*38c90*/  STSM.16.M88.4 [R252], R4 ;  /* 0x00000004fc007844 */ /* 0x0001e80000000200 */
[----:B------:R-:W3:Y:S01]  /*38ca0*/  LDL.LU R128, [R1+0xa90] ;  /* 0x000a900001807983 */ /* 0x000ee20000300800 */
[----:B------:R-:W-:Y:S01]  /*38cb0*/  BAR.SYNC.DEFER_BLOCKING 0x0 ;  /* 0x0000000000007b1d */ /* 0x000fe20000010000 */
[----:B0-----:R-:W-:-:S05]  /*38cc0*/  F2FP.F16.F32.PACK_AB R6, R144, R178 ;  /* 0x000000b29006723e */ /* 0x001fca00000000ff */
[----:B------:R-:W3:Y:S04]  /*38cd0*/  LDL.LU R178, [R1+0xa8c] ;  /* 0x000a8c0001b27983 */ /* 0x000ee80000300800 */
[----:B------:R-:W-:Y:S01]  /*38ce0*/  LDS.128 R152, [R0] ;  /* 0x0000000000987984 */ /* 0x000fe20000000c00 */
[----:B-----5:R-:W-:-:S03]  /*38cf0*/  F2FP.F16.F32.PACK_AB R7, R95, R247 ;  /* 0x000000f75f07723e */ /* 0x020fc600000000ff */
[----:B------:R-:W5:Y:S04]  /*38d00*/  LDL.LU R95, [R1+0xb9c] ;  /* 0x000b9c00015f7983 */ /* 0x000f680000300800 */
[----:B------:R-:W5:Y:S01]  /*38d10*/  LDL.LU R247, [R1+0xb98] ;  /* 0x000b980001f77983 */ /* 0x000f620000300800 */
[----:B------:R-:W-:Y:S02]  /*38d20*/  F2FP.F16.F32.PACK_AB R16, R132, R133 ;  /* 0x000000858410723e */ /* 0x000fe400000000ff */
[----:B------:R-:W-:Y:S01]  /*38d30*/  F2FP.F16.F32.PACK_AB R17, R134, R135 ;  /* 0x000000878611723e */ /* 0x000fe200000000ff */
[----:B------:R-:W-:Y:S06]  /*38d40*/  BAR.SYNC.DEFER_BLOCKING 0x0 ;  /* 0x0000000000007b1d */ /* 0x000fec0000010000 */
[----:B------:R2:W-:Y:S02]  /*38d50*/  STSM.16.M88.4 [R252], R16 ;  /* 0x00000010fc007844 */ /* 0x0005e40000000200 */
[----:B------:R-:W-:Y:S06]  /*38d60*/  BAR.SYNC.DEFER_BLOCKING 0x0 ;  /* 0x0000000000007b1d */ /* 0x000fec0000010000 */
[----:B------:R-:W-:Y:S02]  /*38d70*/  LDS.128 R148, [R0] ;  /* 0x0000000000947984 */ /* 0x000fe40000000c00 */
[----:B------:R-:W-:Y:S06]  /*38d80*/  BAR.SYNC.DEFER_BLOCKING 0x0 ;  /* 0x0000000000007b1d */ /* 0x000fec0000010000 */
[----:B------:R4:W-:Y:S01]  /*38d90*/  STSM.16.M88.4 [R252], R12 ;  /* 0x0000000cfc007844 */ /* 0x0009e20000000200 */
[----:B------:R-:W-:Y:S01]  /*38da0*/  F2FP.F16.F32.PACK_AB R10, R140, R147 ;  /* 0x000000938c0a723e */ /* 0x000fe200000000ff */
[----:B------:R-:W-:Y:S01]  /*38db0*/  BAR.SYNC.DEFER_BLOCKING 0x0 ;  /* 0x0000000000007b1d */ /* 0x000fe20000010000 */
[----:B------:R-:W-:-:S02]  /*38dc0*/  F2FP.F16.F32.PACK_AB R11, R146, R145 ;  /* 0x00000091920b723e */ /* 0x000fc400000000ff */
[----:B--2---:R-:W-:-:S03]  /*38dd0*/  F2FP.F16.F32.PACK_AB R18, R179, R182 ;  /* 0x000000b6b312723e */ /* 0x004fc600000000ff */
[----:B------:R-:W-:Y:S01]  /*38de0*/  LDS.128 R144, [R0] ;  /* 0x0000000000907984 */ /* 0x000fe20000000c00 */
[----:B----4-:R-:W-:-:S03]  /*38df0*/  F2FP.F16.F32.PACK_AB R15, R185, R94 ;  /* 0x0000005eb90f723e */ /* 0x010fc600000000ff */
[----:B------:R-:W2:Y:S04]  /*38e00*/  LDL.LU R185, [R1+0xaa8] ;  /* 0x000aa80001b97983 */ /* 0x000ea80000300800 */
[----:B------:R-:W2:Y:S01]  /*38e10*/  LDL.LU R94, [R1+0xaa4] ;  /* 0x000aa400015e7983 */ /* 0x000ea20000300800 */
[----:B------:R-:W-:Y:S01]  /*38e20*/  F2FP.F16.F32.PACK_AB R9, R126, R127 ;  /* 0x0000007f7e09723e */ /* 0x000fe200000000ff */
[----:B------:R-:W-:Y:S06]  /*38e30*/  BAR.SYNC.DEFER_BLOCKING 0x0 ;  /* 0x0000000000007b1d */ /* 0x000fec0000010000 */
[----:B------:R-:W4:Y:S04]  /*38e40*/  LDL.LU R179, [R1+0xbc4] ;  /* 0x000bc40001b37983 */ /* 0x000f280000300800 */
[----:B------:R-:W4:Y:S04]  /*38e50*/  LDL.LU R182, [R1+0xbc0] ;  /* 0x000bc00001b67983 */ /* 0x000f280000300800 */
[----:B------:R-:W-:Y:S01]  /*38e60*/  STSM.16.M88.4 [R252], R8 ;  /* 0x00000008fc007844 */ /* 0x000fe20000000200 */
[----:B------:R-:W-:Y:S01]  /*38e70*/  BAR.SYNC.DEFER_BLOCKING 0x0 ;  /* 0x0000000000007b1d */ /* 0x000fe20000010000 */
[----:B------:R-:W-:-:S02]  /*38e80*/  F2FP.F16.F32.PACK_AB R4, R120, R121 ;  /* 0x000000797804723e */ /* 0x000fc400000000ff */
[----:B------:R-:W-:-:S03]  /*38e90*/  F2FP.F16.F32.PACK_AB R5, R122, R123 ;  /* 0x0000007b7a05723e */ /* 0x000fc600000000ff */
[----:B------:R-:W-:Y:S02]  /*38ea0*/  LDS.128 R140, [R0] ;  /* 0x00000000008c7984 */ /* 0x000fe40000000c00 */
[----:B------:R-:W-:Y:S01]  /*38eb0*/  BAR.SYNC.DEFER_BLOCKING 0x0 ;  /* 0x0000000000007b1d */ /* 0x000fe20000010000 */
[----:B---3--:R-:W-:Y:S02]  /*38ec0*/  F2FP.F16.F32.PACK_AB R19, R183, R186 ;  /* 0x000000bab713723e */ /* 0x008fe400000000ff */
[----:B------:R-:W-:-:S03]  /*38ed0*/  F2FP.F16.F32.PACK_AB R14, R187, R184 ;  /* 0x000000b8bb0e723e */ /* 0x000fc600000000ff */
[----:B------:R-:W3:Y:S04]  /*38ee0*/  LDL.LU R183, [R1+0xab0] ;  /* 0x000ab00001b77983 */ /* 0x000ee80000300800 */
[----:B------:R-:W3:Y:S04]  /*38ef0*/  LDL.LU R186, [R1+0xaac] ;  /* 0x000aac0001ba7983 */ /* 0x000ee80000300800 */
[----:B------:R-:W3:Y:S04]  /*38f00*/  LDL.LU R187, [R1+0xbcc] ;  /* 0x000bcc0001bb7983 */ /* 0x000ee80000300800 */
[----:B------:R-:W3:Y:S04]  /*38f10*/  LDL.LU R184, [R1+0xbc8] ;  /* 0x000bc80001b87983 */ /* 0x000ee80000300800 */
[----:B------:R5:W-:Y:S01]  /*38f20*/  STSM.16.M88.4 [R252], R4 ;  /* 0x00000004fc007844 */ /* 0x000be20000000200 */
[----:B------:R-:W-:Y:S01]  /*38f30*/  BAR.SYNC.DEFER_BLOCKING 0x0 ;  /* 0x0000000000007b1d */ /* 0x000fe20000010000 */
[----:B------:R-:W-:-:S02]  /*38f40*/  F2FP.F16.F32.PACK_AB R16, R116, R117 ;  /* 0x000000757410723e */ /* 0x000fc400000000ff */
[----:B------:R-:W-:-:S03]  /*38f50*/  F2FP.F16.F32.PACK_AB R17, R118, R119 ;  /* 0x000000777611723e */ /* 0x000fc600000000ff */
[----:B------:R-:W-:Y:S02]  /*38f60*/  LDS.128 R136, [R0] ;  /* 0x0000000000887984 */ /* 0x000fe40000000c00 */
[----:B------:R-:W-:Y:S01]  /*38f70*/  BAR.SYNC.DEFER_BLOCKING 0x0 ;  /* 0x0000000000007b1d */ /* 0x000fe20000010000 */
[----:B-----5:R-:W-:-:S05]  /*38f80*/  F2FP.F16.F32.PACK_AB R7, R95, R247 ;  /* 0x000000f75f07723e */ /* 0x020fca00000000ff */
[----:B------:R-:W5:Y:S04]  /*38f90*/  LDL.LU R95, [R1+0xac8] ;  /* 0x000ac800015f7983 */ /* 0x000f680000300800 */
[----:B------:R-:W5:Y:S04]  /*38fa0*/  LDL.LU R247, [R1+0xac4] ;  /* 0x000ac40001f77983 */ /* 0x000f680000300800 */
[----:B------:R2:W-:Y:S01]  /*38fb0*/  STSM.16.M88.4 [R252], R16 ;  /* 0x00000010fc007844 */ /* 0x0005e20000000200 */
[----:B------:R-:W-:Y:S01]  /*38fc0*/  BAR.SYNC.DEFER_BLOCKING 0x0 ;  /* 0x0000000000007b1d */ /* 0x000fe20000010000 */
[----:B------:R-:W-:-:S02]  /*38fd0*/  F2FP.F16.F32.PACK_AB R12, R114, R115 ;  /* 0x00000073720c723e */ /* 0x000fc400000000ff */
[----:B------:R-:W-:Y:S02]  /*38fe0*/  F2FP.F16.F32.PACK_AB R13, R112, R113 ;  /* 0x00000071700d723e */ /* 0x000fe400000000ff */
[----:B------:R-:W-:Y:S02]  /*38ff0*/  F2FP.F16.F32.PACK_AB R10, R124, R131 ;  /* 0x000000837c0a723e */ /* 0x000fe400000000ff */
[----:B------:R-:W-:Y:S01]  /*39000*/  F2FP.F16.F32.PACK_AB R11, R130, R129 ;  /* 0x00000081820b723e */ /* 0x000fe200000000ff */
[----:B------:R-:W5:Y:S01]  /*39010*/  LDL.LU R112, [R1+0xbf4] ;  /* 0x000bf40001707983 */ /* 0x000f620000300800 */
[----:B------:R-:W-:-:S03]  /*39020*/  F2FP.F16.F32.PACK_AB R6, R128, R178 ;  /* 0x000000b28006723e */ /* 0x000fc600000000ff */
[----:B------:R-:W5:Y:S04]  /*39030*/  LDL.LU R115, [R1+0xbf0] ;  /* 0x000bf00001737983 */ /* 0x000f680000300800 */
[----:B------:R-:W5:Y:S04]  /*39040*/  LDL.LU R114, [R1+0xad0] ;  /* 0x000ad00001727983 */ /* 0x000f680000300800 */
[----:B------:R-:W5:Y:S04]  /*39050*/  LDL.LU R178, [R1+0xacc] ;  /* 0x000acc0001b27983 */ /* 0x000f680000300800 */
[----:B------:R-:W-:Y:S01]  /*39060*/  LDS.128 R132, [R0] ;  /* 0x0000000000847984 */ /* 0x000fe20000000c00 */
[----:B------:R-:W-:Y:S06]  /*39070*/  BAR.SYNC.DEFER_BLOCKING 0x0 ;  /* 0x0000000000007b1d */ /* 0x000fec0000010000 */
[----:B------:R3:W-:Y:S02]  /*39080*/  STSM.16.M88.4 [R252], R12 ;  /* 0x0000000cfc007844 */ /* 0x0007e40000000200 */
[----:B------:R-:W-:Y:S01]  /*39090*/  BAR.SYNC.DEFER_BLOCKING 0x0 ;  /* 0x0000000000007b1d */ /* 0x000fe20000010000 */
[----:B------:R-:W-:-:S02]  /*390a0*/  F2FP.F16.F32.PACK_AB R8, R110, R111 ;  /* 0x0000006f6e08723e */ /* 0x000fc400000000ff */
[----:B------:R-:W-:-:S03]  /*390b0*/  F2FP.F16.F32.PACK_AB R9, R108, R109 ;  /* 0x0000006d6c09723e */ /* 0x000fc600000000ff */
[----:B------:R-:W-:Y:S02]  /*390c0*/  LDS.128 R128, [R0] ;  /* 0x0000000000807984 */ /* 0x000fe40000000c00 */
[----:B------:R-:W-:Y:S06]  /*390d0*/  BAR.SYNC.DEFER_BLOCKING 0x0 ;  /* 0x0000000000007b1d */ /* 0x000fec0000010000 */
[----:B------:R-:W-:Y:S02]  /*390e0*/  STSM.16.M88.4 [R252], R8 ;  /* 0x00000008fc007844 */ /* 0x000fe40000000200 */
[----:B------:R-:W-:Y:S01]  /*390f0*/  BAR.SYNC.DEFER_BLOCKING 0x0 ;  /* 0x0000000000007b1d */ /* 0x000fe20000010000 */
[----:B------:R-:W-:-:S02]  /*39100*/  F2FP.F16.F32.PACK_AB R4, R106, R107 ;  /* 0x0000006b6a04723e */ /* 0x000fc400000000ff */
[----:B------:R-:W-:-:S03]  /*39110*/  F2FP.F16.F32.PACK_AB R5, R104, R105 ;  /* 0x000000696805723e */ /* 0x000fc600000000ff */
[----:B------:R-:W-:Y:S02]  /*39120*/  LDS.128 R124, [R0] ;  /* 0x00000000007c7984 */ /* 0x000fe40000000c00 */
[----:B------:R-:W-:Y:S01]  /*39130*/  BAR.SYNC.DEFER_BLOCKING 0x0 ;  /* 0x0000000000007b1d */ /* 0x000fe20000010000 */
[----:B--2---:R-:W-:-:S05]  /*39140*/  F2FP.F16.F32.PACK_AB R18, R185, R94 ;  /* 0x0000005eb912723e */ /* 0x004fca00000000ff */
[----:B------:R-:W2:Y:S04]  /*39150*/  LDL.LU R185, [R1+0xbfc] ;  /* 0x000bfc0001b97983 */ /* 0x000ea80000300800 */
[----:B------:R-:W2:Y:S04]  /*39160*/  LDL.LU R94, [R1+0xbf8] ;  /* 0x000bf800015e7983 */ /* 0x000ea80000300800 */
[----:B------:R-:W-:Y:S01]  /*39170*/  STSM.16.M88.4 [R252], R4 ;  /* 0x00000004fc007844 */ /* 0x000fe20000000200 */
[----:B------:R-:W-:Y:S01]  /*39180*/  BAR.SYNC.DEFER_BLOCKING 0x0 ;  /* 0x0000000000007b1d */ /* 0x000fe20000010000 */
[----:B------:R-:W-:-:S02]  /*39190*/  F2FP.F16.F32.PACK_AB R16, R102, R103 ;  /* 0x000000676610723e */ /* 0x000fc400000000ff */
[----:B------:R-:W-:-:S03]  /*391a0*/  F2FP.F16.F32.PACK_AB R17, R100, R101 ;  /* 0x000000656411723e */ /* 0x000fc600000000ff */
[----:B------:R-:W0:Y:S01]  /*391b0*/  LDS.128 R120, [R0] ;  /* 0x0000000000787984 */ /* 0x000e220000000c00 */
[----:B----4-:R-:W-:Y:S01]  /*391c0*/  F2FP.F16.F32.PACK_AB R19, R179, R182 ;  /* 0x000000b6b313723e */ /* 0x010fe200000000ff */
[----:B------:R-:W-:Y:S06]  /*391d0*/  BAR.SYNC.DEFER_BLOCKING 0x0 ;  /* 0x0000000000007b1d */ /* 0x000fec0000010000 */
[----:B------:R-:W4:Y:S04]  /*391e0*/  LDL.LU R179, [R1+0xae8] ;  /* 0x000ae80001b37983 */ /* 0x000f280000300800 */
[----:B------:R-:W4:Y:S04]  /*391f0*/  LDL.LU R182, [R1+0xae4] ;  /* 0x000ae40001b67983 */ /* 0x000f280000300800 */
[----:B------:R-:W-:Y:S01]  /*39200*/  STSM.16.M88.4 [R252], R16 ;  /* 0x00000010fc007844 */ /* 0x000fe20000000200 */
[----:B------:R-:W-:Y:S06]  /*39210*/  BAR.SYNC.DEFER_BLOCKING 0x0 ;  /* 0x0000000000007b1d */ /* 0x000fec0000010000 */
[----:B------:R-:W1:Y:S01]  /*39220*/  LDS.128 R116, [R0] ;  /* 0x0000000000747984 */ /* 0x000e620000000c00 */
[----:B---3--:R-:W-:-:S03]  /*39230*/  F2FP.F16.F32.PACK_AB R14, R183, R186 ;  /* 0x000000bab70e723e */ /* 0x008fc600000000ff */
[----:B0-----:R-:W-:Y:S04]  /*39240*/  STL.64 [R1+0xdd8], R120 ;  /* 0x000dd87801007387 */ /* 0x001fe80000100a00 */
[----:B------:R-:W-:Y:S01]  /*39250*/  STL.64 [R1+0xdb8], R122 ;  /* 0x000db87a01007387 */ /* 0x000fe20000100a00 */
[----:B------:R-:W-:-:S03]  /*39260*/  F2FP.F16.F32.PACK_AB R15, R187, R184 ;  /* 0x000000b8bb0f723e */ /* 0x000fc600000000ff */
[----:B-1----:R-:W-:Y:S04]  /*39270*/  STL.64 [R1+0xd98], R116 ;  /* 0x000d987401007387 */ /* 0x002fe80000100a00 */
[----:B------:R-:W-:Y:S01]  /*39280*/  STL.64 [R1+0xd78], R118 ;  /* 0x000d787601007387 */ /* 0x000fe20000100a00 */
[----:B-----5:R-:W-:-:S03]  /*39290*/  F2FP.F16.F32.PACK_AB R10, R95, R247 ;  /* 0x000000f75f0a723e */ /* 0x020fc600000000ff */
[----:B------:R-:W3:Y:S04]  /*392a0*/  LDL.LU R183, [R1+0xc14] ;  /* 0x000c140001b77983 */ /* 0x000ee80000300800 */
[----:B------:R-:W3:Y:S04]  /*392b0*/  LDL.LU R186, [R1+0xc10] ;  /* 0x000c100001ba7983 */ /* 0x000ee80000300800 */
[----:B------:R-:W5:Y:S04]  /*392c0*/  LDL.LU R187, [R1+0xaf0] ;  /* 0x000af00001bb7983 */ /* 0x000f680000300800 */
[----:B------:R-:W5:Y:S04]  /*392d0*/  LDL.LU R184, [R1+0xaec] ;  /* 0x000aec0001b87983 */ /* 0x000f680000300800 */
[----:B------:R-:W3:Y:S04]  /*392e0*/  LDL.LU R95, [R1+0xc1c] ;  /* 0x000c1c00015f7983 */ /* 0x000ee80000300800 */
[----:B------:R-:W3:Y:S01]  /*392f0*/  LDL.LU R247, [R1+0xc18] ;  /* 0x000c180001f77983 */ /* 0x000ee20000300800 */
[----:B------:R-:W-:-:S02]  /*39300*/  F2FP.F16.F32.PACK_AB R12, R98, R99 ;  /* 0x00000063620c723e */ /* 0x000fc400000000ff */
[----:B------:R-:W-:Y:S01]  /*39310*/  F2FP.F16.F32.PACK_AB R13, R96, R97 ;  /* 0x00000061600d723e */ /* 0x000fe200000000ff */
[----:B------:R-:W-:Y:S06]  /*39320*/  BAR.SYNC.DEFER_BLOCKING 0x0 ;  /* 0x0000000000007b1d */ /* 0x000fec0000010000 */
[----:B------:R-:W-:Y:S01]  /*39330*/  STSM.16.M88.4 [R252], R12 ;  /* 0x0000000cfc007844 */ /* 0x000fe20000000200 */
[----:B------:R-:W-:Y:S02]  /*39340*/  F2FP.F16.F32.PACK_AB R11, R112, R115 ;  /* 0x00000073700b723e */ /* 0x000fe400000000ff */
[----:B------:R-:W-:Y:S01]  /*39350*/  F2FP.F16.F32.PACK_AB R6, R114, R178 ;  /* 0x000000b27206723e */ /* 0x000fe200000000ff */
[----:B------:R-:W-:Y:S01]  /*39360*/  BAR.SYNC.DEFER_BLOCKING 0x0 ;  /* 0x0000000000007b1d */ /* 0x000fe20000010000 */
[----:B------:R-:W-:-:S02]  /*39370*/  F2FP.F16.F32.PACK_AB R8, R21, R20 ;  /* 0x000000141508723e */ /* 0x000fc400000000ff */
[----:B------:R-:W-:-:S03]  /*39380*/  F2FP.F16.F32.PACK_AB R9, R25, R24 ;  /* 0x000000181909723e */ /* 0x000fc600000000ff */
[----:B------:R-:W0:Y:S02]  /*39390*/  LDS.128 R112, [R0] ;  /* 0x0000000000707984 */ /* 0x000e240000000c00 */
[----:B------:R-:W-:Y:S06]  /*393a0*/  BAR.SYNC.DEFER_BLOCKING 0x0 ;  /* 0x0000000000007b1d */ /* 0x000fec0000010000 */
[----:B------:R-:W-:Y:S02]  /*393b0*/  STSM.16.M88.4 [R252], R8 ;  /* 0x00000008fc007844 */ /* 0x000fe40000000200 */
[----:B------:R-:W-:Y:S06]  /*393c0*/  BAR.SYNC.DEFER_BLOCKING 0x0 ;  /* 0x0000000000007b1d */ /* 0x000fec0000010000 */
[----:B------:R-:W1:Y:S01]  /*393d0*/  LDS.128 R108, [R0] ;  /* 0x00000000006c7984 */ /* 0x000e620000000c00 */
[----:B--2---:R-:W-:-:S03]  /*393e0*/  F2FP.F16.F32.PACK_AB R7, R185, R94 ;  /* 0x0000005eb907723e */ /* 0x004fc600000000ff */
[----:B------:R-:W2:Y:S04]  /*393f0*/  LDL.LU R185, [R1+0xb14] ;  /* 0x000b140001b97983 */ /* 0x000ea80000300800 */
[----:B------:R-:W2:Y:S04]  /*39400*/  LDL.LU R94, [R1+0xb10] ;  /* 0x000b1000015e7983 */ /* 0x000ea80000300800 */
[----:B0-----:R-:W-:Y:S04]  /*39410*/  STL.64 [R1+0xd68], R112 ;  /* 0x000d687001007387 */ /* 0x001fe80000100a00 */
[----:B------:R-:W-:Y:S04]  /*39420*/  STL.64 [R1+0xd50], R114 ;  /* 0x000d507201007387 */ /* 0x000fe80000100a00 */
[----:B-1----:R-:W-:Y:S04]  /*39430*/  STL.64 [R1+0xd60], R108 ;  /* 0x000d606c01007387 */ /* 0x002fe80000100a00 */
[----:B------:R-:W-:Y:S04]  /*39440*/  STL.64 [R1+0xd58], R110 ;  /* 0x000d586e01007387 */ /* 0x000fe80000100a00 */
[----:B------:R-:W2:Y:S04]  /*39450*/  LDL.LU R96, [R1+0xc34] ;  /* 0x000c340001607983 */ /* 0x000ea80000300800 */
[----:B------:R-:W2:Y:S04]  /*39460*/  LDL.LU R99, [R1+0xc30] ;  /* 0x000c300001637983 */ /* 0x000ea80000300800 */
[----:B------:R-:W2:Y:S04]  /*39470*/  LDL.LU R98, [R1+0xb20] ;  /* 0x000b200001627983 */ /* 0x000ea80000300800 */
[----:B------:R-:W2:Y:S01]  /*39480*/  LDL.LU R178, [R1+0xb18] ;  /* 0x000b180001b27983 */ /* 0x000ea20000300800 */
[----:B----4-:R-:W-:-:S03]  /*39490*/  F2FP.F16.F32.PACK_AB R18, R179, R182 ;  /* 0x000000b6b312723e */ /* 0x010fc600000000ff */
[----:B------:R-:W4:Y:S04]  /*394a0*/  LDL.LU R179, [R1+0xc3c] ;  /* 0x000c3c0001b37983 */ /* 0x000f280000300800 */
[----:B------:R-:W4:Y:S01]  /*394b0*/  LDL.LU R182, [R1+0xc38] ;  /* 0x000c380001b67983 */ /* 0x000f220000300800 */
[----:B------:R-:W-:Y:S02]  /*394c0*/  F2FP.F16.F32.PACK_AB R4, R90, R91 ;  /* 0x0000005b5a04723e */ /* 0x000fe400000000ff */
[----:B------:R-:W-:Y:S01]  /*394d0*/  F2FP.F16.F32.PACK_AB R5, R88, R89 ;  /* 0x000000595805723e */ /* 0x000fe200000000ff */
[----:B------:R-:W-:Y:S01]  /*394e0*/  BAR.SYNC.DEFER_BLOCKING 0x0 ;  /* 0x0000000000007b1d */ /* 0x000fe20000010000 */
[----:B---3--:R-:W-:-:S05]  /*394f0*/  F2FP.F16.F32.PACK_AB R15, R95, R247 ;  /* 0x000000f75f0f723e */ /* 0x008fca00000000ff */
[----:B------:R-:W3:Y:S04]  /*39500*/  LDL.LU R95, [R1+0xb44] ;  /* 0x000b4400015f7983 */ /* 0x000ee80000300800 */
[----:B------:R-:W3:Y:S04]  /*39510*/  LDL.LU R247, [R1+0xb40] ;  /* 0x000b400001f77983 */ /* 0x000ee80000300800 */
[----:B------:R-:W-:Y:S01]  /*39520*/  STSM.16.M88.4 [R252], R4 ;  /* 0x00000004fc007844 */ /* 0x000fe20000000200 */
[----:B------:R-:W-:Y:S01]  /*39530*/  BAR.SYNC.DEFER_BLOCKING 0x0 ;  /* 0x0000000000007b1d */ /* 0x000fe20000010000 */
[----:B------:R-:W-:-:S02]  /*39540*/  F2FP.F16.F32.PACK_AB R16, R86, R87 ;  /* 0x000000575610723e */ /* 0x000fc400000000ff */
[----:B------:R-:W-:-:S03]  /*39550*/  F2FP.F16.F32.PACK_AB R17, R84, R85 ;  /* 0x000000555411723e */ /* 0x000fc600000000ff */
[----:B------:R-:W0:Y:S01]  /*39560*/  LDS.128 R100, [R0] ;  /* 0x0000000000647984 */ /* 0x000e220000000c00 */
[----:B------:R-:W-:Y:S01]  /*39570*/  F2FP.F16.F32.PACK_AB R19, R183, R186 ;  /* 0x000000bab713723e */ /* 0x000fe200000000ff */
[----:B------:R-:W-:Y:S06]  /*39580*/  BAR.SYNC.DEFER_BLOCKING 0x0 ;  /* 0x0000000000007b1d */ /* 0x000fec0000010000 */
[----:B------:R-:W-:Y:S02]  /*39590*/  STSM.16.M88.4 [R252], R16 ;  /* 0x00000010fc007844 */ /* 0x000fe40000000200 */
[----:B------:R-:W-:Y:S01]  /*395a0*/  BAR.SYNC.DEFER_BLOCKING 0x0 ;  /* 0x0000000000007b1d */ /* 0x000fe20000010000 */
[----:B------:R-:W-:-:S02]  /*395b0*/  F2FP.F16.F32.PACK_AB R12, R82, R83 ;  /* 0x00000053520c723e */ /* 0x000fc400000000ff */
[----:B------:R-:W-:-:S03]  /*395c0*/  F2FP.F16.F32.PACK_AB R13, R80, R81 ;  /* 0x00000051500d723e */ /* 0x000fc600000000ff */
[----:B------:R-:W1:Y:S01]  /*395d0*/  LDS.128 R104, [R0] ;  /* 0x0000000000687984 */ /* 0x000e620000000c00 */
[----:B-----5:R-:W-:Y:S01]  /*395e0*/  F2FP.F16.F32.PACK_AB R14, R187, R184 ;  /* 0x000000b8bb0e723e */ /* 0x020fe200000000ff */
[----:B------:R-:W-:Y:S06]  /*395f0*/  BAR.SYNC.DEFER_BLOCKING 0x0 ;  /* 0x0000000000007b1d */ /* 0x000fec0000010000 */
[----:B------:R-:W-:Y:S01]  /*39600*/  STSM.16.M88.4 [R252], R12 ;  /* 0x0000000cfc007844 */ /* 0x000fe20000000200 */
[----:B------:R-:W-:Y:S02]  /*39610*/  F2FP.F16.F32.PACK_AB R8, R78, R79 ;  /* 0x0000004f4e08723e */ /* 0x000fe400000000ff */
[----:B------:R-:W-:Y:S01]  /*39620*/  F2FP.F16.F32.PACK_AB R9, R76, R77 ;  /* 0x0000004d4c09723e */ /* 0x000fe200000000ff */
[----:B------:R-:W-:Y:S06]  /*39630*/  BAR.SYNC.DEFER_BLOCKING 0x0 ;  /* 0x0000000000007b1d */ /* 0x000fec0000010000 */
[----:B0-----:R-:W-:Y:S04]  /*39640*/  STL.64 [R1+0xd80], R100 ;  /* 0x000d806401007387 */ /* 0x001fe80000100a00 */
[----:B------:R-:W-:Y:S01]  /*39650*/  STL.64 [R1+0xd70], R102 ;  /* 0x000d706601007387 */ /* 0x000fe20000100a00 */
[----:B--2---:R-:W-:-:S02]  /*39660*/  F2FP.F16.F32.PACK_AB R10, R185, R94 ;  /* 0x0000005eb90a723e */ /* 0x004fc400000000ff */
[----:B------:R-:W-:Y:S02]  /*39670*/  F2FP.F16.F32.PACK_AB R11, R96, R99 ;  /* 0x00000063600b723e */ /* 0x000fe400000000ff */
[----:B------:R-:W-:Y:S02]  /*39680*/  F2FP.F16.F32.PACK_AB R6, R98, R178 ;  /* 0x000000b26206723e */ /* 0x000fe400000000ff */
[----:B------:R-:W0:Y:S01]  /*39690*/  LDS.128 R96, [R0] ;  /* 0x0000000000607984 */ /* 0x000e220000000c00 */
[----:B------:R-:W-:Y:S06]  /*396a0*/  BAR.SYNC.DEFER_BLOCKING 0x0 ;  /* 0x0000000000007b1d */ /* 0x000fec0000010000 */
[----:B-1----:R-:W-:Y:S04]  /*396b0*/  STL.64 [R1+0xd90], R104 ;  /* 0x000d906801007387 */ /* 0x002fe80000100a00 */
[----:B------:R-:W-:Y:S04]  /*396c0*/  STL.64 [R1+0xd88], R106 ;  /* 0x000d886a01007387 */ /* 0x000fe80000100a00 */
[----:B------:R-:W2:Y:S04]  /*396d0*/  LDL.LU R183, [R1+0xc54] ;  /* 0x000c540001b77983 */ /* 0x000ea80000300800 */
[----:B------:R-:W2:Y:S04]  /*396e0*/  LDL.LU R186, [R1+0xc50] ;  /* 0x000c500001ba7983 */ /* 0x000ea80000300800 */
[----:B------:R-:W-:Y:S01]  /*396f0*/  STSM.16.M88.4 [R252], R8 ;  /* 0x00000008fc007844 */ /* 0x000fe20000000200 */
[----:B------:R-:W-:Y:S06]  /*39700*/  BAR.SYNC.DEFER_BLOCKING 0x0 ;  /* 0x0000000000007b1d */ /* 0x000fec0000010000 */
[----:B------:R-:W5:Y:S04]  /*39710*/  LDL.LU R187, [R1+0xb50] ;  /* 0x000b500001bb7983 */ /* 0x000f680000300800 */
[----:B------:R-:W5:Y:S04]  /*39720*/  LDL.LU R184, [R1+0xb48] ;  /* 0x000b480001b87983 */ /* 0x000f680000300800 */
[----:B------:R-:W5:Y:S04]  /*39730*/  LDL.LU R185, [R1+0xc5c] ;  /* 0x000c5c0001b97983 */ /* 0x000f680000300800 */
[----:B------:R-:W5:Y:S04]  /*39740*/  LDL.LU R94, [R1+0xc58] ;  /* 0x000c5800015e7983 */ /* 0x000f680000300800 */
[----:B------:R-:W1:Y:S04]  /*39750*/  LDS.128 R88, [R0] ;  /* 0x0000000000587984 */ /* 0x000e680000000c00 */
[----:B0-----:R-:W-:Y:S04]  /*39760*/  STL.64 [R1+0xda8], R96 ;  /* 0x000da86001007387 */ /* 0x001fe80000100a00 */
[----:B------:R-:W-:Y:S01]  /*39770*/  STL.64 [R1+0xda0], R98 ;  /* 0x000da06201007387 */ /* 0x000fe20000100a00 */
[----:B----4-:R-:W-:-:S03]  /*39780*/  F2FP.F16.F32.PACK_AB R7, R179, R182 ;  /* 0x000000b6b307723e */ /* 0x010fc600000000ff */
[----:B-1----:R-:W-:Y:S04]  /*39790*/  STL.64 [R1+0xdc0], R88 ;  /* 0x000dc05801007387 */ /* 0x002fe80000100a00 */
[----:B------:R-:W-:Y:S04]  /*397a0*/  STL.64 [R1+0xdb0], R90 ;  /* 0x000db05a01007387 */ /* 0x000fe80000100a00 */
[----:B------:R-:W4:Y:S04]  /*397b0*/  LDL.LU R123, [R1+0xb74] ;  /* 0x000b7400017b7983 */ /* 0x000f280000300800 */
[----:B------:R-:W4:Y:S04]  /*397c0*/  LDL.LU R120, [R1+0xb70] ;  /* 0x000b700001787983 */ /* 0x000f280000300800 */
[----:B------:R-:W4:Y:S04]  /*397d0*/  LDL.LU R121, [R1+0xc74] ;  /* 0x000c740001797983 */ /* 0x000f280000300800 */
[----:B------:R-:W4:Y:S04]  /*397e0*/  LDL.LU R178, [R1+0xc70] ;  /* 0x000c700001b27983 */ /* 0x000f280000300800 */
[----:B------:R-:W4:Y:S04]  /*397f0*/  LDL.LU R179, [R1+0xb80] ;  /* 0x000b800001b37983 */ /* 0x000f280000300800 */
[----:B------:R-:W4:Y:S01]  /*39800*/  LDL.LU R182, [R1+0xb78] ;  /* 0x000b780001b67983 */ /* 0x000f220000300800 */
[----:B---3--:R-:W-:-:S03]  /*39810*/  F2FP.F16.F32.PACK_AB R18, R95, R247 ;  /* 0x000000f75f12723e */ /* 0x008fc600000000ff */
[----:B------:R-:W3:Y:S04]  /*39820*/  LDL.LU R95, [R1+0xc7c] ;  /* 0x000c7c00015f7983 */ /* 0x000ee80000300800 */
[----:B------:R-:W3:Y:S01]  /*39830*/  LDL.LU R247, [R1+0xc78] ;  /* 0x000c780001f77983 */ /* 0x000ee20000300800 */
[----:B------:R-:W-:Y:S02]  /*39840*/  F2FP.F16.F32.PACK_AB R4, R74, R75 ;  /* 0x0000004b4a04723e */ /* 0x000fe400000000ff */
[----:B------:R-:W-:Y:S01]  /*39850*/  F2FP.F16.F32.PACK_AB R5, R72, R73 ;  /* 0x000000494805723e */ /* 0x000fe200000000ff */
[----:B------:R-:W-:Y:S01]  /*39860*/  BAR.SYNC.DEFER_BLOCKING 0x0 ;  /* 0x0000000000007b1d */ /* 0x000fe20000010000 */
[----:B------:R-:W-:Y:S02]  /*39870*/  F2FP.F16.F32.PACK_AB R16, R70, R71 ;  /* 0x000000474610723e */ /* 0x000fe400000000ff */
[----:B------:R-:W-:-:S03]  /*39880*/  F2FP.F16.F32.PACK_AB R17, R68, R69 ;  /* 0x000000454411723e */ /* 0x000fc600000000ff */
[----:B------:R-:W4:Y:S04]  /*39890*/  LDL.LU R117, [R1+0xba4] ;  /* 0x000ba40001757983 */ /* 0x000f280000300800 */
[----:B------:R-:W4:Y:S04]  /*398a0*/  LDL.LU R122, [R1+0xba0] ;  /* 0x000ba000017a7983 */ /* 0x000f280000300800 */
[----:B------:R-:W-:Y:S01]  /*398b0*/  STSM.16.M88.4 [R252], R4 ;  /* 0x00000004fc007844 */ /* 0x000fe20000000200 */
[----:B------:R-:W-:Y:S06]  /*398c0*/  BAR.SYNC.DEFER_BLOCKING 0x0 ;  /* 0x0000000000007b1d */ /* 0x000fec0000010000 */
[----:B------:R-:W0:Y:S01]  /*398d0*/  LDS.128 R84, [R0] ;  /* 0x0000000000547984 */ /* 0x000e220000000c00 */
[----:B--2---:R-:W-:Y:S01]  /*398e0*/  F2FP.F16.F32.PACK_AB R19, R183, R186 ;  /* 0x000000bab713723e */ /* 0x004fe200000000ff */
[----:B------:R-:W-:Y:S06]  /*398f0*/  BAR.SYNC.DEFER_BLOCKING 0x0 ;  /* 0x0000000000007b1d */ /* 0x000fec0000010000 */
[----:B------:R-:W2:Y:S04]  /*39900*/  LDL.LU R183, [R1+0xc94] ;  /* 0x000c940001b77983 */ /* 0x000ea80000300800 */
[----:B------:R-:W2:Y:S04]  /*39910*/  LDL.LU R186, [R1+0xc90] ;  /* 0x000c900001ba7983 */ /* 0x000ea80000300800 */
[----:B------:R-:W-:Y:S01]  /*39920*/  STSM.16.M88.4 [R252], R16 ;  /* 0x00000010fc007844 */ /* 0x000fe20000000200 */
[----:B------:R-:W-:Y:S01]  /*39930*/  BAR.SYNC.DEFER_BLOCKING 0x0 ;  /* 0x0000000000007b1d */ /* 0x000fe20000010000 */
[----:B-----5:R-:W-:-:S05]  /*39940*/  F2FP.F16.F32.PACK_AB R14, R187, R184 ;  /* 0x000000b8bb0e723e */ /* 0x020fca00000000ff */
[----:B------:R-:W5:Y:S04]  /*39950*/  LDL.LU R187, [R1+0xbb0] ;  /* 0x000bb00001bb7983 */ /* 0x000f680000300800 */
[----:B------:R-:W5:Y:S04]  /*39960*/  LDL.LU R184, [R1+0xba8] ;  /* 0x000ba80001b87983 */ /* 0x000f680000300800 */
[----:B------:R-:W1:Y:S01]  /*39970*/  LDS.128 R76, [R0] ;  /* 0x00000000004c7984 */ /* 0x000e620000000c00 */
[----:B------:R-:W-:-:S03]  /*39980*/  F2FP.F16.F32.PACK_AB R15, R185, R94 ;  /* 0x0000005eb90f723e */ /* 0x000fc600000000ff */
[----:B------:R-:W5:Y:S04]  /*39990*/  LDL.LU R185, [R1+0xc9c] ;  /* 0x000c9c0001b97983 */ /* 0x000f680000300800 */
[----:B------:R-:W5:Y:S04]  /*399a0*/  LDL.LU R94, [R1+0xc98] ;  /* 0x000c9800015e7983 */ /* 0x000f680000300800 */
[----:B0-----:R-:W-:Y:S04]  /*399b0*/  STL.64 [R1+0xdd0], R84 ;  /* 0x000dd05401007387 */ /* 0x001fe80000100a00 */
[----:B------:R-:W-:Y:S04]  /*399c0*/  STL.64 [R1+0xdc8], R86 ;  /* 0x000dc85601007387 */ /* 0x000fe80000100a00 */
[----:B-1----:R-:W-:Y:S04]  /*399d0*/  STL.64 [R1+0xde8], R76 ;  /* 0x000de84c01007387 */ /* 0x002fe80000100a00 */
[----:B------:R-:W-:Y:S01]  /*399e0*/  STL.64 [R1+0xde0], R78 ;  /* 0x000de04e01007387 */ /* 0x000fe20000100a00 */
[----:B---3--:R-:W-:-:S03]  /*399f0*/  F2FP.F16.F32.PACK_AB R7, R95, R247 ;  /* 0x000000f75f07723e */ /* 0x008fc600000000ff */
[----:B------:R-:W3:Y:S04]  /*39a00*/  LDL.LU R95, [R1+0xbd4] ;  /* 0x000bd400015f7983 */ /* 0x000ee80000300800 */
[----:B------:R-:W3:Y:S01]  /*39a10*/  LDL.LU R247, [R1+0xbd0] ;  /* 0x000bd00001f77983 */ /* 0x000ee20000300800 */
[----:B------:R-:W-:Y:S02]  /*39a20*/  F2FP.F16.F32.PACK_AB R12, R66, R67 ;  /* 0x00000043420c723e */ /* 0x000fe400000000ff */
[----:B------:R-:W-:Y:S01]  /*39a30*/  F2FP.F16.F32.PACK_AB R13, R64, R65 ;  /* 0x00000041400d723e */ /* 0x000fe200000000ff */
[----:B------:R-:W-:Y:S06]  /*39a40*/  BAR.SYNC.DEFER_BLOCKING 0x0 ;  /* 0x0000000000007b1d */ /* 0x000fec0000010000 */
[----:B------:R-:W-:Y:S02]  /*39a50*/  STSM.16.M88.4 [R252], R12 ;  /* 0x0000000cfc007844 */ /* 0x000fe40000000200 */
[----:B------:R-:W-:Y:S06]  /*39a60*/  BAR.SYNC.DEFER_BLOCKING 0x0 ;  /* 0x0000000000007b1d */ /* 0x000fec0000010000 */
[----:B------:R-:W0:Y:S01]  /*39a70*/  LDS.128 R80, [R0] ;  /* 0x0000000000507984 */ /* 0x000e220000000c00 */
[----:B----4-:R-:W-:-:S02]  /*39a80*/  F2FP.F16.F32.PACK_AB R10, R123, R120 ;  /* 0x000000787b0a723e */ /* 0x010fc400000000ff */
[----:B------:R-:W-:Y:S01]  /*39a90*/  F2FP.F16.F32.PACK_AB R11, R121, R178 ;  /* 0x000000b2790b723e */ /* 0x000fe200000000ff */
[----:B------:R-:W4:Y:S01]  /*39aa0*/  LDL.LU R123, [R1+0xcb4] ;  /* 0x000cb400017b7983 */ /* 0x000f220000300800 */
[----:B------:R-:W-:-:S03]  /*39ab0*/  F2FP.F16.F32.PACK_AB R6, R179, R182 ;  /* 0x000000b6b306723e */ /* 0x000fc600000000ff */
[----:B------:R-:W4:Y:S04]  /*39ac0*/  LDL.LU R120, [R1+0xcb0] ;  /* 0x000cb00001787983 */ /* 0x000f280000300800 */
[----:B------:R-:W4:Y:S04]  /*39ad0*/  LDL.LU R121, [R1+0xbe0] ;  /* 0x000be00001797983 */ /* 0x000f280000300800 */
[----:B------:R-:W4:Y:S04]  /*39ae0*/  LDL.LU R178, [R1+0xbd8] ;  /* 0x000bd80001b27983 */ /* 0x000f280000300800 */
[----:B------:R-:W4:Y:S04]  /*39af0*/  LDL.LU R179, [R1+0xcbc] ;  /* 0x000cbc0001b37983 */ /* 0x000f280000300800 */
[----:B------:R-:W4:Y:S04]  /*39b00*/  LDL.LU R182, [R1+0xcb8] ;  /* 0x000cb80001b67983 */ /* 0x000f280000300800 */
[----:B0-----:R-:W-:Y:S01]  /*39b10*/  STL.64 [R1+0xdf0], R82 ;  /* 0x000df05201007387 */ /* 0x001fe20000100a00 */
[----:B------:R-:W-:-:S02]  /*39b20*/  F2FP.F16.F32.PACK_AB R8, R62, R63 ;  /* 0x0000003f3e08723e */ /* 0x000fc400000000ff */
[----:B------:R-:W-:Y:S01]  /*39b30*/  F2FP.F16.F32.PACK_AB R9, R60, R61 ;  /* 0x0000003d3c09723e */ /* 0x000fe200000000ff */
[----:B------:R-:W-:Y:S06]  /*39b40*/  BAR.SYNC.DEFER_BLOCKING 0x0 ;  /* 0x0000000000007b1d */ /* 0x000fec0000010000 */
[----:B------:R3:W-:Y:S02]  /*39b50*/  STSM.16.M88.4 [R252], R8 ;  /* 0x00000008fc007844 */ /* 0x0007e40000000200 */
[----:B------:R-:W-:Y:S01]  /*39b60*/  BAR.SYNC.DEFER_BLOCKING 0x0 ;  /* 0x0000000000007b1d */ /* 0x000fe20000010000 */
[----:B------:R-:W-:-:S02]  /*39b70*/  F2FP.F16.F32.PACK_AB R4, R58, R59 ;  /* 0x0000003b3a04723e */ /* 0x000fc400000000ff */
[----:B------:R-:W-:-:S03]  /*39b80*/  F2FP.F16.F32.PACK_AB R5, R56, R57 ;  /* 0x000000393805723e */ /* 0x000fc600000000ff */
[----:B------:R-:W0:Y:S02]  /*39b90*/  LDS.128 R72, [R0] ;  /* 0x0000000000487984 */ /* 0x000e240000000c00 */
[----:B------:R-:W-:Y:S01]  /*39ba0*/  BAR.SYNC.DEFER_BLOCKING 0x0 ;  /* 0x0000000000007b1d */ /* 0x000fe20000010000 */
[----:B--2---:R-:W-:-:S05]  /*39bb0*/  F2FP.F16.F32.PACK_AB R19, R183, R186 ;  /* 0x000000bab713723e */ /* 0x004fca00000000ff */
[----:B------:R-:W2:Y:S04]  /*39bc0*/  LDL.LU R183, [R1+0xc04] ;  /* 0x000c040001b77983 */ /* 0x000ea80000300800 */
[----:B------:R-:W2:Y:S01]  /*39bd0*/  LDL.LU R186, [R1+0xc00] ;  /* 0x000c000001ba7983 */ /* 0x000ea20000300800 */
[----:B-----5:R-:W-:-:S03]  /*39be0*/  F2FP.F16.F32.PACK_AB R14, R187, R184 ;  /* 0x000000b8bb0e723e */ /* 0x020fc600000000ff */
[----:B------:R-:W5:Y:S04]  /*39bf0*/  LDL.LU R187, [R1+0xcd4] ;  /* 0x000cd40001bb7983 */ /* 0x000f680000300800 */
[----:B------:R-:W5:Y:S01]  /*39c00*/  LDL.LU R184, [R1+0xcd0] ;  /* 0x000cd00001b87983 */ /* 0x000f620000300800 */
[----:B------:R-:W-:-:S03]  /*39c10*/  F2FP.F16.F32.PACK_AB R15, R185, R94 ;  /* 0x0000005eb90f723e */ /* 0x000fc600000000ff */
[----:B------:R-:W5:Y:S04]  /*39c20*/  LDL.LU R185, [R1+0xc0c] ;  /* 0x000c0c0001b97983 */ /* 0x000f680000300800 */
[----:B------:R-:W5:Y:S01]  /*39c30*/  LDL.LU R94, [R1+0xc08] ;  /* 0x000c0800015e7983 */ /* 0x000f620000300800 */
[----:B---3--:R-:W-:-:S03]  /*39c40*/  F2FP.F16.F32.PACK_AB R10, R95, R247 ;  /* 0x000000f75f0a723e */ /* 0x008fc600000000ff */
[----:B------:R-:W3:Y:S04]  /*39c50*/  LDL.LU R95, [R1+0xcdc] ;  /* 0x000cdc00015f7983 */ /* 0x000ee80000300800 */
[----:B------:R-:W3:Y:S04]  /*39c60*/  LDL.LU R247, [R1+0xcd8] ;  /* 0x000cd80001f77983 */ /* 0x000ee80000300800 */
[----:B------:R1:W-:Y:S01]  /*39c70*/  STSM.16.M88.4 [R252], R4 ;  /* 0x00000004fc007844 */ /* 0x0003e20000000200 */
[----:B------:R-:W-:Y:S01]  /*39c80*/  BAR.SYNC.DEFER_BLOCKING 0x0 ;  /* 0x0000000000007b1d */ /* 0x000fe20000010000 */
[----:B------:R-:W-:-:S02]  /*39c90*/  F2FP.F16.F32.PACK_AB R16, R54, R55 ;  /* 0x000000373610723e */ /* 0x000fc400000000ff */
[----:B------:R-:W-:Y:S02]  /*39ca0*/  F2FP.F16.F32.PACK_AB R17, R52, R53 ;  /* 0x000000353411723e */ /* 0x000fe400000000ff */
[----:B------:R-:W-:Y:S01]  /*39cb0*/  F2FP.F16.F32.PACK_AB R18, R117, R122 ;  /* 0x0000007a7512723e */ /* 0x000fe200000000ff */
[----:B------:R-:W3:Y:S04]  /*39cc0*/  LDL.LU R113, [R1+0xaf4] ;  /* 0x000af40001717983 */ /* 0x000ee80000300800 */
[----:B------:R-:W3:Y:S04]  /*39cd0*/  LDL R24, [R1+0x68] ;  /* 0x0000680001187983 */ /* 0x000ee80000100800 */
[----:B------:R-:W3:Y:S04]  /*39ce0*/  LDL.LU R25, [R1+0xafc] ;  /* 0x000afc0001197983 */ /* 0x000ee80000300800 */
[----:B------:R-:W3:Y:S04]  /*39cf0*/  LDL.LU R20, [R1+0xaf8] ;  /* 0x000af80001147983 */ /* 0x000ee80000300800 */
[----:B------:R-:W0:Y:S01]  /*39d00*/  LDS.128 R68, [R0] ;  /* 0x0000000000447984 */ /* 0x000e220000000c00 */
[----:B------:R-:W-:Y:S06]  /*39d10*/  BAR.SYNC.DEFER_BLOCKING 0x0 ;  /* 0x0000000000007b1d */ /* 0x000fec0000010000 */
[----:B------:R-:W3:Y:S04]  /*39d20*/  LDL.LU R21, [R1+0xc24] ;  /* 0x000c240001157983 */ /* 0x000ee80000300800 */
[----:B------:R-:W3:Y:S04]  /*39d30*/  LDL.LU R118, [R1+0xc20] ;  /* 0x000c200001767983 */ /* 0x000ee80000300800 */
[----:B------:R-:W3:Y:S04]  /*39d40*/  LDL.LU R119, [R1+0xce4] ;  /* 0x000ce40001777983 */ /* 0x000ee80000300800 */
[----:B------:R-:W3:Y:S04]  /*39d50*/  LDL.LU R116, [R1+0xce0] ;  /* 0x000ce00001747983 */ /* 0x000ee80000300800 */
[----:B------:R2:W-:Y:S01]  /*39d60*/  STSM.16.M88.4 [R252], R16 ;  /* 0x00000010fc007844 */ /* 0x0005e20000000200 */
[----:B------:R-:W-:Y:S01]  /*39d70*/  BAR.SYNC.DEFER_BLOCKING 0x0 ;  /* 0x0000000000007b1d */ /* 0x000fe20000010000 */
[----:B----4-:R-:W-:-:S02]  /*39d80*/  F2FP.F16.F32.PACK_AB R11, R123, R120 ;  /* 0x000000787b0b723e */ /* 0x010fc400000000ff */
[----:B-1----:R-:W-:-:S03]  /*39d90*/  F2FP.F16.F32.PACK_AB R6, R121, R178 ;  /* 0x000000b27906723e */ /* 0x002fc600000000ff */
[----:B------:R-:W4:Y:S04]  /*39da0*/  LDL.LU R117, [R1+0xc2c] ;  /* 0x000c2c0001757983 */ /* 0x000f280000300800 */
[----:B------:R-:W4:Y:S01]  /*39db0*/  LDL.LU R122, [R1+0xc28] ;  /* 0x000c2800017a7983 */ /* 0x000f220000300800 */
[----:B------:R-:W-:-:S03]  /*39dc0*/  F2FP.F16.F32.PACK_AB R7, R179, R182 ;  /* 0x000000b6b307723e */ /* 0x000fc600000000ff */
[----:B------:R-:W4:Y:S04]  /*39dd0*/  LDL.LU R123, [R1+0xcec] ;  /* 0x000cec00017b7983 */ /* 0x000f280000300800 */
[----:B------:R-:W4:Y:S04]  /*39de0*/  LDL.LU R120, [R1+0xce8] ;  /* 0x000ce80001787983 */ /* 0x000f280000300800 */
[----:B------:R-:W1:Y:S04]  /*39df0*/  LDS.128 R64, [R0] ;  /* 0x0000000000407984 */ /* 0x000e680000000c00 */
[----:B------:R-:W4:Y:S04]  /*39e00*/  LDL.LU R121, [R1+0xb24] ;  /* 0x000b240001797983 */ /* 0x000f280000300800 */
[----:B------:R-:W4:Y:S04]  /*39e10*/  LDL.LU R178, [R1+0xb1c] ;  /* 0x000b1c0001b27983 */ /* 0x000f280000300800 */
[----:B------:R-:W4:Y:S04]  /*39e20*/  LDL.LU R179, [R1+0xb2c] ;  /* 0x000b2c0001b37983 */ /* 0x000f280000300800 */
[----:B------:R-:W4:Y:S01]  /*39e30*/  LDL.LU R182, [R1+0xb28] ;  /* 0x000b280001b67983 */ /* 0x000f220000300800 */
[----:B------:R-:W-:-:S02]  /*39e40*/  F2FP.F16.F32.PACK_AB R12, R50, R51 ;  /* 0x00000033320c723e */ /* 0x000fc400000000ff */
[----:B------:R-:W-:Y:S01]  /*39e50*/  F2FP.F16.F32.PACK_AB R13, R48, R49 ;  /* 0x00000031300d723e */ /* 0x000fe200000000ff */
[----:B------:R-:W-:Y:S06]  /*39e60*/  BAR.SYNC.DEFER_BLOCKING 0x0 ;  /* 0x0000000000007b1d */ /* 0x000fec0000010000 */
[----:B------:R0:W-:Y:S02]  /*39e70*/  STSM.16.M88.4 [R252], R12 ;  /* 0x0000000cfc007844 */ /* 0x0001e40000000200 */
[----:B------:R-:W-:Y:S01]  /*39e80*/  BAR.SYNC.DEFER_BLOCKING 0x0 ;  /* 0x0000000000007b1d */ /* 0x000fe20000010000 */
[----:B------:R-:W-:-:S02]  /*39e90*/  F2FP.F16.F32.PACK_AB R8, R46, R47 ;  /* 0x0000002f2e08723e */ /* 0x000fc400000000ff */
[----:B------:R-:W-:-:S03]  /*39ea0*/  F2FP.F16.F32.PACK_AB R9, R44, R45 ;  /* 0x0000002d2c09723e */ /* 0x000fc600000000ff */
[----:B------:R-:W1:Y:S02]  /*39eb0*/  LDS.128 R52, [R0] ;  /* 0x0000000000347984 */ /* 0x000e640000000c00 */
[----:B------:R-:W-:Y:S01]  /*39ec0*/  BAR.SYNC.DEFER_BLOCKING 0x0 ;  /* 0x0000000000007b1d */ /* 0x000fe20000010000 */
[----:B--2---:R-:W-:-:S05]  /*39ed0*/  F2FP.F16.F32.PACK_AB R18, R183, R186 ;  /* 0x000000bab712723e */ /* 0x004fca00000000ff */
[----:B------:R-:W2:Y:S04]  /*39ee0*/  LDL.LU R183, [R1+0xc44] ;  /* 0x000c440001b77983 */ /* 0x000ea80000300800 */
[----:B------:R-:W2:Y:S01]  /*39ef0*/  LDL.LU R186, [R1+0xc40] ;  /* 0x000c400001ba7983 */ /* 0x000ea20000300800 */
[----:B-----5:R-:W-:-:S03]  /*39f00*/  F2FP.F16.F32.PACK_AB R19, R187, R184 ;  /* 0x000000b8bb13723e */ /* 0x020fc600000000ff */
[----:B------:R-:W5:Y:S04]  /*39f10*/  LDL.LU R187, [R1+0xcf4] ;  /* 0x000cf40001bb7983 */ /* 0x000f680000300800 */
[----:B------:R-:W5:Y:S01]  /*39f20*/  LDL.LU R184, [R1+0xcf0] ;  /* 0x000cf00001b87983 */ /* 0x000f620000300800 */
[----:B0-----:R-:W-:-:S03]  /*39f30*/  F2FP.F16.F32.PACK_AB R14, R185, R94 ;  /* 0x0000005eb90e723e */ /* 0x001fc600000000ff */
        /* <DEDUP_REMOVED lines=9> */
[----:B------:R-:W-:Y:S02]  /*39fd0*/  F2FP.F16.F32.PACK_AB R16, R38, R39 ;  /* 0x000000272610723e */ /* 0x000fe400000000ff */
[----:B------:R-:W-:Y:S01]  /*39fe0*/  F2FP.F16.F32.PACK_AB R17, R36, R37 ;  /* 0x000000252411723e */ /* 0x000fe200000000ff */
[----:B------:R-:W3:Y:S04]  /*39ff0*/  LDL.LU R108, [R1+0xb54] ;  /* 0x000b5400016c7983 */ /* 0x000ee80000300800 */
[----:B------:R-:W3:Y:S01]  /*3a000*/  LDL.LU R109, [R1+0xb4c] ;  /* 0x000b4c00016d7983 */ /* 0x000ee20000300800 */
[----:B0-----:R-:W-:-:S03]  /*3a010*/  F2FP.F16.F32.PACK_AB R9, R113, R24 ;  /* 0x000000187109723e */ /* 0x001fc600000000ff */
[----:B------:R-:W3:Y:S04]  /*3a020*/  LDL.LU R114, [R1] ;  /* 0x0000000001727983 */ /* 0x000ee80000300800 */
[----:B------:R-:W3:Y:S04]  /*3a030*/  LDL.LU R115, [R1+0xb5c] ;  /* 0x000b5c0001737983 */ /* 0x000ee80000300800 */
[----:B------:R-:W0:Y:S01]  /*3a040*/  LDS.128 R60, [R0] ;  /* 0x00000000003c7984 */ /* 0x000e220000000c00 */
[----:B------:R-:W-:Y:S06]  /*3a050*/  BAR.SYNC.DEFER_BLOCKING 0x0 ;  /* 0x0000000000007b1d */ /* 0x000fec0000010000 */
[----:B------:R-:W3:Y:S01]  /*3a060*/  LDL.LU R112, [R1+0xb58] ;  /* 0x000b580001707983 */ /* 0x000ee20000300800 */
[----:B------:R-:W-:-:S03]  /*3a070*/  F2FP.F16.F32.PACK_AB R10, R21, R118 ;  /* 0x00000076150a723e */ /* 0x000fc600000000ff */
[----:B------:R-:W3:Y:S04]  /*3a080*/  LDL.LU R113, [R1+0xc64] ;  /* 0x000c640001717983 */ /* 0x000ee80000300800 */
[----:B------:R-:W3:Y:S04]  /*3a090*/  LDL.LU R24, [R1+0xc60] ;  /* 0x000c600001187983 */ /* 0x000ee80000300800 */
[----:B------:R1:W-:Y:S01]  /*3a0a0*/  STSM.16.M88.4 [R252], R4 ;  /* 0x00000004fc007844 */ /* 0x0003e20000000200 */
[----:B------:R-:W-:Y:S06]  /*3a0b0*/  BAR.SYNC.DEFER_BLOCKING 0x0 ;  /* 0x0000000000007b1d */ /* 0x000fec0000010000 */
[----:B------:R-:W0:Y:S02]  /*3a0c0*/  LDS.128 R56, [R0] ;  /* 0x0000000000387984 */ /* 0x000e240000000c00 */
[----:B------:R-:W-:Y:S06]  /*3a0d0*/  BAR.SYNC.DEFER_BLOCKING 0x0 ;  /* 0x0000000000007b1d */ /* 0x000fec0000010000 */
[----:B------:R4:W-:Y:S02]  /*3a0e0*/  STSM.16.M88.4 [R252], R16 ;  /* 0x00000010fc007844 */ /* 0x0009e40000000200 */
[----:B------:R-:W-:Y:S01]  /*3a0f0*/  BAR.SYNC.DEFER_BLOCKING 0x0 ;  /* 0x0000000000007b1d */ /* 0x000fe20000010000 */
[----:B-1----:R-:W-:-:S02]  /*3a100*/  F2FP.F16.F32.PACK_AB R5, R25, R20 ;  /* 0x000000141905723e */ /* 0x002fc400000000ff */
[----:B------:R-:W-:-:S03]  /*3a110*/  F2FP.F16.F32.PACK_AB R11, R119, R116 ;  /* 0x00000074770b723e */ /* 0x000fc600000000ff */
[----:B------:R-:W3:Y:S04]  /*3a120*/  LDL.LU R25, [R1+0xd04] ;  /* 0x000d040001197983 */ /* 0x000ee80000300800 */
[----:B------:R-:W3:Y:S01]  /*3a130*/  LDL.LU R20, [R1+0xd00] ;  /* 0x000d000001147983 */ /* 0x000ee20000300800 */
[----:B------:R-:W-:-:S03]  /*3a140*/  F2FP.F16.F32.PACK_AB R12, R34, R35 ;  /* 0x00000023220c723e */ /* 0x000fc600000000ff */
[----:B------:R-:W3:Y:S01]  /*3a150*/  LDL.LU R21, [R1+0xc6c] ;  /* 0x000c6c0001157983 */ /* 0x000ee20000300800 */
[----:B------:R-:W-:-:S03]  /*3a160*/  F2FP.F16.F32.PACK_AB R13, R32, R33 ;  /* 0x00000021200d723e */ /* 0x000fc600000000ff */
[----:B------:R-:W3:Y:S04]  /*3a170*/  LDL.LU R118, [R1+0xc68] ;  /* 0x000c680001767983 */ /* 0x000ee80000300800 */
[----:B------:R-:W1:Y:S01]  /*3a180*/  LDS.128 R48, [R0] ;  /* 0x0000000000307984 */ /* 0x000e620000000c00 */
[----:B------:R-:W-:Y:S01]  /*3a190*/  BAR.SYNC.DEFER_BLOCKING 0x0 ;  /* 0x0000000000007b1d */ /* 0x000fe20000010000 */
[----:B----4-:R-:W-:Y:S02]  /*3a1a0*/  F2FP.F16.F32.PACK_AB R6, R117, R122 ;  /* 0x0000007a7506723e */ /* 0x010fe400000000ff */
[----:B------:R-:W-:-:S03]  /*3a1b0*/  F2FP.F16.F32.PACK_AB R7, R123, R120 ;  /* 0x000000787b07723e */ /* 0x000fc600000000ff */
[----:B------:R-:W4:Y:S04]  /*3a1c0*/  LDL.LU R119, [R1+0xd0c] ;  /* 0x000d0c0001777983 */ /* 0x000f280000300800 */
[----:B------:R-:W4:Y:S01]  /*3a1d0*/  LDL.LU R116, [R1+0xd08] ;  /* 0x000d080001747983 */ /* 0x000f220000300800 */
[----:B------:R-:W-:-:S03]  /*3a1e0*/  F2FP.F16.F32.PACK_AB R17, R121, R178 ;  /* 0x000000b27911723e */ /* 0x000fc600000000ff */
[----:B------:R-:W4:Y:S04]  /*3a1f0*/  LDL.LU R117, [R1+0x8] ;  /* 0x0000080001757983 */ /* 0x000f280000300800 */
[----:B------:R-:W4:Y:S04]  /*3a200*/  LDL.LU R122, [R1+0x4] ;  /* 0x00000400017a7983 */ /* 0x000f280000300800 */
[----:B------:R-:W4:Y:S04]  /*3a210*/  LDL.LU R123, [R1+0xb84] ;  /* 0x000b8400017b7983 */ /* 0x000f280000300800 */
[----:B------:R-:W4:Y:S04]  /*3a220*/  LDL.LU R120, [R1+0xb7c] ;  /* 0x000b7c0001787983 */ /* 0x000f280000300800 */
[----:B------:R0:W-:Y:S04]  /*3a230*/  STSM.16.M88.4 [R252], R12 ;  /* 0x0000000cfc007844 */ /* 0x0001e80000000200 */
[----:B------:R-:W4:Y:S04]  /*3a240*/  LDL R121, [R1+0x20] ;  /* 0x0000200001797983 */ /* 0x000f280000100800 */
[----:B------:R-:W4:Y:S01]  /*3a250*/  LDL.LU R178, [R1+0xc] ;  /* 0x00000c0001b27983 */ /* 0x000f220000300800 */
[----:B------:R-:W-:Y:S01]  /*3a260*/  BAR.SYNC.DEFER_BLOCKING 0x0 ;  /* 0x0000000000007b1d */ /* 0x000fe20000010000 */
[----:B0-----:R-:W-:-:S02]  /*3a270*/  F2FP.F16.F32.PACK_AB R13, R179, R182 ;  /* 0x000000b6b30d723e */ /* 0x001fc400000000ff */
[----:B--2---:R-:W-:-:S03]  /*3a280*/  F2FP.F16.F32.PACK_AB R18, R183, R186 ;  /* 0x000000bab712723e */ /* 0x004fc600000000ff */
[----:B------:R-:W2:Y:S04]  /*3a290*/  LDL.LU R179, [R1+0xb8c] ;  /* 0x000b8c0001b37983 */ /* 0x000ea80000300800 */
[----:B------:R-:W2:Y:S04]  /*3a2a0*/  LDL.LU R182, [R1+0xb88] ;  /* 0x000b880001b67983 */ /* 0x000ea80000300800 */
[----:B------:R-:W2:Y:S04]  /*3a2b0*/  LDL.LU R183, [R1+0xc84] ;  /* 0x000c840001b77983 */ /* 0x000ea80000300800 */
[----:B------:R-:W2:Y:S04]  /*3a2c0*/  LDL.LU R186, [R1+0xc80] ;  /* 0x000c800001ba7983 */ /* 0x000ea80000300800 */
[----:B------:R-:W0:Y:S01]  /*3a2d0*/  LDS.128 R44, [R0] ;  /* 0x00000000002c7984 */ /* 0x000e220000000c00 */
        /* <DEDUP_REMOVED lines=8> */
[----:B------:R-:W3:Y:S01]  /*3a360*/  LDL.LU R247, [R1+0xd18] ;  /* 0x000d180001f77983 */ /* 0x000ee20000300800 */
[----:B------:R-:W-:Y:S01]  /*3a370*/  F2FP.F16.F32.PACK_AB R8, R30, R31 ;  /* 0x0000001f1e08723e */ /* 0x000fe200000000ff */
[----:B------:R-:W-:Y:S01]  /*3a380*/  BAR.SYNC.DEFER_BLOCKING 0x0 ;  /* 0x0000000000007b1d */ /* 0x000fe20000010000 */
[----:B------:R-:W-:-:S05]  /*3a390*/  F2FP.F16.F32.PACK_AB R4, R26, R27 ;  /* 0x0000001b1a04723e */ /* 0x000fca00000000ff */
[----:B------:R-:W3:Y:S04]  /*3a3a0*/  LDL R104, [R1+0x30] ;  /* 0x0000300001687983 */ /* 0x000ee80000100800 */
[----:B------:R-:W3:Y:S04]  /*3a3b0*/  LDL R105, [R1+0x28] ;  /* 0x0000280001697983 */ /* 0x000ee80000100800 */
[----:B------:R-:W3:Y:S04]  /*3a3c0*/  LDL.LU R102, [R1+0xbb4] ;  /* 0x000bb40001667983 */ /* 0x000ee80000300800 */
[----:B------:R-:W3:Y:S04]  /*3a3d0*/  LDL.LU R103, [R1+0xbac] ;  /* 0x000bac0001677983 */ /* 0x000ee80000300800 */
[----:B------:R1:W-:Y:S01]  /*3a3e0*/  STSM.16.M88.4 [R252], R8 ;  /* 0x00000008fc007844 */ /* 0x0003e20000000200 */
[----:B------:R-:W-:Y:S01]  /*3a3f0*/  BAR.SYNC.DEFER_BLOCKING 0x0 ;  /* 0x0000000000007b1d */ /* 0x000fe20000010000 */
[----:B------:R-:W-:-:S05]  /*3a400*/  F2FP.F16.F32.PACK_AB R16, R22, R23 ;  /* 0x000000171610723e */ /* 0x000fca00000000ff */
[----:B------:R-:W3:Y:S04]  /*3a410*/  LDL R100, [R1+0x40] ;  /* 0x0000400001647983 */ /* 0x000ee80000100800 */
[----:B------:R-:W3:Y:S01]  /*3a420*/  LDL R101, [R1+0x38] ;  /* 0x0000380001657983 */ /* 0x000ee20000100800 */
[----:B-1----:R-:W-:-:S03]  /*3a430*/  F2FP.F16.F32.PACK_AB R9, R108, R109 ;  /* 0x0000006d6c09723e */ /* 0x002fc600000000ff */
[----:B------:R-:W3:Y:S04]  /*3a440*/  LDL.LU R110, [R1+0xbbc] ;  /* 0x000bbc00016e7983 */ /* 0x000ee80000300800 */
[----:B------:R-:W3:Y:S04]  /*3a450*/  LDL.LU R111, [R1+0xbb8] ;  /* 0x000bb800016f7983 */ /* 0x000ee80000300800 */
[----:B------:R-:W1:Y:S01]  /*3a460*/  LDS.128 R32, [R0] ;  /* 0x0000000000207984 */ /* 0x000e620000000c00 */
[----:B------:R-:W-:Y:S01]  /*3a470*/  BAR.SYNC.DEFER_BLOCKING 0x0 ;  /* 0x0000000000007b1d */ /* 0x000fe20000010000 */
[----:B------:R-:W-:-:S05]  /*3a480*/  F2FP.F16.F32.PACK_AB R10, R113, R24 ;  /* 0x00000018710a723e */ /* 0x000fca00000000ff */
[----:B------:R-:W3:Y:S04]  /*3a490*/  LDL.LU R108, [R1+0xca4] ;  /* 0x000ca400016c7983 */ /* 0x000ee80000300800 */
[----:B------:R-:W3:Y:S04]  /*3a4a0*/  LDL.LU R109, [R1+0xca0] ;  /* 0x000ca000016d7983 */ /* 0x000ee80000300800 */
[----:B------:R0:W-:Y:S01]  /*3a4b0*/  STSM.16.M88.4 [R252], R4 ;  /* 0x00000004fc007844 */ /* 0x0001e20000000200 */
[----:B------:R-:W-:Y:S06]  /*3a4c0*/  BAR.SYNC.DEFER_BLOCKING 0x0 ;  /* 0x0000000000007b1d */ /* 0x000fec0000010000 */
[----:B------:R-:W1:Y:S02]  /*3a4d0*/  LDS.128 R40, [R0] ;  /* 0x0000000000287984 */ /* 0x000e640000000c00 */
[----:B------:R-:W-:Y:S01]  /*3a4e0*/  BAR.SYNC.DEFER_BLOCKING 0x0 ;  /* 0x0000000000007b1d */ /* 0x000fe20000010000 */
[----:B0-----:R-:W-:-:S02]  /*3a4f0*/  F2FP.F16.F32.PACK_AB R4, R114, R246 ;  /* 0x000000f67204723e */ /* 0x001fc400000000ff */
[----:B------:R-:W-:-:S03]  /*3a500*/  F2FP.F16.F32.PACK_AB R5, R115, R112 ;  /* 0x000000707305723e */ /* 0x000fc600000000ff */
[----:B------:R-:W3:Y:S04]  /*3a510*/  LDL.LU R114, [R1+0xd24] ;  /* 0x000d240001727983 */ /* 0x000ee80000300800 */
[----:B------:R-:W3:Y:S04]  /*3a520*/  LDL.LU R115, [R1+0xd20] ;  /* 0x000d200001737983 */ /* 0x000ee80000300800 */
[----:B------:R-:W3:Y:S01]  /*3a530*/  LDL.LU R112, [R1+0xcac] ;  /* 0x000cac0001707983 */ /* 0x000ee20000300800 */
[----:B------:R-:W-:-:S03]  /*3a540*/  F2FP.F16.F32.PACK_AB R6, R21, R118 ;  /* 0x000000761506723e */ /* 0x000fc600000000ff */
[----:B------:R-:W3:Y:S01]  /*3a550*/  LDL.LU R113, [R1+0xca8] ;  /* 0x000ca80001717983 */ /* 0x000ee20000300800 */
[----:B------:R-:W-:-:S03]  /*3a560*/  F2FP.F16.F32.PACK_AB R8, R245, R244 ;  /* 0x000000f4f508723e */ /* 0x000fc600000000ff */
[----:B------:R0:W-:Y:S04]  /*3a570*/  STSM.16.M88.4 [R252], R16 ;  /* 0x00000010fc007844 */ /* 0x0001e80000000200 */
[----:B------:R-:W3:Y:S01]  /*3a580*/  LDL.LU R118, [R1+0xd2c] ;  /* 0x000d2c0001767983 */ /* 0x000ee20000300800 */
[----:B------:R-:W-:Y:S01]  /*3a590*/  BAR.SYNC.DEFER_BLOCKING 0x0 ;  /* 0x0000000000007b1d */ /* 0x000fe20000010000 */
[----:B----4-:R-:W-:-:S05]  /*3a5a0*/  F2FP.F16.F32.PACK_AB R7, R119, R116 ;  /* 0x000000747707723e */ /* 0x010fca00000000ff */
[----:B------:R-:W4:Y:S04]  /*3a5b0*/  LDL.LU R119, [R1+0xd28] ;  /* 0x000d280001777983 */ /* 0x000f280000300800 */
[----:B------:R-:W4:Y:S01]  /*3a5c0*/  LDL R116, [R1+0x50] ;  /* 0x0000500001747983 */ /* 0x000f220000100800 */
[----:B0-----:R-:W-:-:S03]  /*3a5d0*/  F2FP.F16.F32.PACK_AB R16, R117, R122 ;  /* 0x0000007a7510723e */ /* 0x001fc600000000ff */
[----:B------:R-:W4:Y:S04]  /*3a5e0*/  LDL R117, [R1+0x48] ;  /* 0x0000480001757983 */ /* 0x000f280000100800 */
[----:B------:R-:W4:Y:S01]  /*3a5f0*/  LDL.LU R122, [R1+0xbe4] ;  /* 0x000be400017a7983 */ /* 0x000f220000300800 */
[----:B------:R-:W-:-:S03]  /*3a600*/  F2FP.F16.F32.PACK_AB R17, R123, R120 ;  /* 0x000000787b11723e */ /* 0x000fc600000000ff */
[----:B------:R-:W0:Y:S01]  /*3a610*/  LDS.128 R36, [R0] ;  /* 0x0000000000247984 */ /* 0x000e220000000c00 */
[----:B------:R-:W-:-:S03]  /*3a620*/  F2FP.F16.F32.PACK_AB R244, R121, R178 ;  /* 0x000000b279f4723e */ /* 0x000fc600000000ff */
[----:B------:R-:W4:Y:S04]  /*3a630*/  LDL.LU R178, [R1+0xbdc] ;  /* 0x000bdc0001b27983 */ /* 0x000f280000300800 */
[----:B------:R-:W4:Y:S04]  /*3a640*/  LDL R120, [R1+0x60] ;  /* 0x0000600001787983 */ /* 0x000f280000100800 */
[----:B------:R-:W4:Y:S01]  /*3a650*/  LDL R121, [R1+0x58] ;  /* 0x0000580001797983 */ /* 0x000f220000100800 */
[----:B--2---:R-:W-:-:S03]  /*3a660*/  F2FP.F16.F32.PACK_AB R245, R179, R182 ;  /* 0x000000b6b3f5723e */ /* 0x004fc600000000ff */
[----:B------:R-:W2:Y:S01]  /*3a670*/  LDL.LU R179, [R1+0xbec] ;  /* 0x000bec0001b37983 */ /* 0x000ea20000300800 */
[----:B------:R-:W-:Y:S02]  /*3a680*/  F2FP.F16.F32.PACK_AB R18, R183, R186 ;  /* 0x000000bab712723e */ /* 0x000fe400000000ff */
[----:B-----5:R-:W-:Y:S01]  /*3a690*/  F2FP.F16.F32.PACK_AB R19, R187, R184 ;  /* 0x000000b8bb13723e */ /* 0x020fe200000000ff */
[----:B------:R-:W-:Y:S06]  /*3a6a0*/  BAR.SYNC.DEFER_BLOCKING 0x0 ;  /* 0x0000000000007b1d */ /* 0x000fec0000010000 */
[----:B------:R-:W2:Y:S04]  /*3a6b0*/  LDL.LU R184, [R1+0xbe8] ;  /* 0x000be80001b87983 */ /* 0x000ea80000300800 */
[----:B------:R-:W5:Y:S04]  /*3a6c0*/  LDL.LU R123, [R1+0xcc4] ;  /* 0x000cc400017b7983 */ /* 0x000f680000300800 */
[----:B------:R-:W5:Y:S04]  /*3a6d0*/  LDL.LU R182, [R1+0xcc0] ;  /* 0x000cc00001b67983 */ /* 0x000f680000300800 */
[----:B------:R-:W5:Y:S01]  /*3a6e0*/  LDL.LU R183, [R1+0xd34] ;  /* 0x000d340001b77983 */ /* 0x000f620000300800 */
[----:B------:R-:W-:-:S03]  /*3a6f0*/  F2FP.F16.F32.PACK_AB R246, R185, R94 ;  /* 0x0000005eb9f6723e */ /* 0x000fc600000000ff */
[----:B------:R-:W5:Y:S04]  /*3a700*/  LDL.LU R186, [R1+0xd30] ;  /* 0x000d300001ba7983 */ /* 0x000f680000300800 */
[----:B------:R-:W5:Y:S04]  /*3a710*/  LDL.LU R187, [R1+0xccc] ;  /* 0x000ccc0001bb7983 */ /* 0x000f680000300800 */
[----:B------:R-:W5:Y:S04]  /*3a720*/  LDL.LU R185, [R1+0xcc8] ;  /* 0x000cc80001b97983 */ /* 0x000f680000300800 */
[----:B------:R-:W5:Y:S01]  /*3a730*/  LDL.LU R94, [R1+0xd3c] ;  /* 0x000d3c00015e7983 */ /* 0x000f620000300800 */
[----:B---3--:R-:W-:-:S03]  /*3a740*/  F2FP.F16.F32.PACK_AB R247, R95, R247 ;  /* 0x000000f75ff7723e */ /* 0x008fc600000000ff */
[----:B------:R-:W3:Y:S01]  /*3a750*/  LDL.LU R95, [R1+0xd38] ;  /* 0x000d3800015f7983 */ /* 0x000ee20000300800 */
[----:B------:R-:W-:-:S05]  /*3a760*/  F2FP.F16.F32.PACK_AB R12, R29, R28 ;  /* 0x0000001c1d0c723e */ /* 0x000fca00000000ff */
[----:B------:R-:W-:Y:S01]  /*3a770*/  STSM.16.M88.4 [R252], R12 ;  /* 0x0000000cfc007844 */ /* 0x000fe20000000200 */
[----:B------:R-:W-:Y:S01]  /*3a780*/  BAR.SYNC.DEFER_BLOCKING 0x0 ;  /* 0x0000000000007b1d */ /* 0x000fe20000010000 */
[----:B------:R-:W-:-:S05]  /*3a790*/  F2FP.F16.F32.PACK_AB R11, R25, R20 ;  /* 0x00000014190b723e */ /* 0x000fca00000000ff */
[----:B------:R-:W0:Y:S02]  /*3a7a0*/  LDS.128 R28, [R0] ;  /* 0x00000000001c7984 */ /* 0x000e240000000c00 */
[----:B------:R-:W-:Y:S06]  /*3a7b0*/  BAR.SYNC.DEFER_BLOCKING 0x0 ;  /* 0x0000000000007b1d */ /* 0x000fec0000010000 */
[----:B------:R1:W-:Y:S02]  /*3a7c0*/  STSM.16.M88.4 [R252], R8 ;  /* 0x00000008fc007844 */ /* 0x0003e40000000200 */
[----:B------:R-:W-:Y:S06]  /*3a7d0*/  BAR.SYNC.DEFER_BLOCKING 0x0 ;  /* 0x0000000000007b1d */ /* 0x000fec0000010000 */
[----:B------:R-:W0:Y:S02]  /*3a7e0*/  LDS.128 R24, [R0] ;  /* 0x0000000000187984 */ /* 0x000e240000000c00 */
[----:B------:R-:W-:Y:S06]  /*3a7f0*/  BAR.SYNC.DEFER_BLOCKING 0x0 ;  /* 0x0000000000007b1d */ /* 0x000fec0000010000 */
[----:B------:R-:W-:Y:S02]  /*3a800*/  STSM.16.M88.4 [R252], R4 ;  /* 0x00000004fc007844 */ /* 0x000fe40000000200 */
[----:B------:R-:W-:Y:S06]  /*3a810*/  BAR.SYNC.DEFER_BLOCKING 0x0 ;  /* 0x0000000000007b1d */ /* 0x000fec0000010000 */
[----:B------:R-:W0:Y:S02]  /*3a820*/  LDS.128 R12, [R0] ;  /* 0x00000000000c7984 */ /* 0x000e240000000c00 */
[----:B------:R-:W-:Y:S06]  /*3a830*/  BAR.SYNC.DEFER_BLOCKING 0x0 ;  /* 0x0000000000007b1d */ /* 0x000fec0000010000 */
[----:B------:R-:W-:Y:S02]  /*3a840*/  STSM.16.M88.4 [R252], R16 ;  /* 0x00000010fc007844 */ /* 0x000fe40000000200 */
[----:B------:R-:W-:Y:S06]  /*3a850*/  BAR.SYNC.DEFER_BLOCKING 0x0 ;  /* 0x0000000000007b1d */ /* 0x000fec0000010000 */
[----:B------:R-:W0:Y:S02]  /*3a860*/  LDS.128 R20, [R0] ;  /* 0x0000000000147984 */ /* 0x000e240000000c00 */
[----:B------:R-:W-:Y:S01]  /*3a870*/  BAR.SYNC.DEFER_BLOCKING 0x0 ;  /* 0x0000000000007b1d */ /* 0x000fe20000010000 */
[----:B----4-:R-:W-:-:S02]  /*3a880*/  F2FP.F16.F32.PACK_AB R84, R120, R121 ;  /* 0x000000797854723e */ /* 0x010fc400000000ff */
[----:B-1----:R-:W-:-:S03]  /*3a890*/  F2FP.F16.F32.PACK_AB R9, R102, R103 ;  /* 0x000000676609723e */ /* 0x002fc600000000ff */
[----:B------:R1:W-:Y:S01]  /*3a8a0*/  STSM.16.M88.4 [R252], R244 ;  /* 0x000000f4fc007844 */ /* 0x0003e20000000200 */
[----:B--2---:R-:W-:Y:S02]  /*3a8b0*/  F2FP.F16.F32.PACK_AB R85, R179, R184 ;  /* 0x000000b8b355723e */ /* 0x004fe400000000ff */
[----:B------:R-:W-:Y:S01]  /*3a8c0*/  F2FP.F16.F32.PACK_AB R11, R114, R115 ;  /* 0x00000073720b723e */ /* 0x000fe200000000ff */
[----:B------:R-:W-:Y:S01]  /*3a8d0*/  BAR.SYNC.DEFER_BLOCKING 0x0 ;  /* 0x0000000000007b1d */ /* 0x000fe20000010000 */
[----:B-1----:R-:W-:-:S05]  /*3a8e0*/  F2FP.F16.F32.PACK_AB R245, R122, R178 ;  /* 0x000000b27af5723e */ /* 0x002fca00000000ff */
[----:B------:R-:W2:Y:S04]  /*3a8f0*/  LDL.LU R178, [R1+0x10] ;  /* 0x0000100001b27983 */ /* 0x000ea80000300800 */
[----:B------:R-:W4:Y:S04]  /*3a900*/  LDL.LU.64 R120, [R1+0x450] ;  /* 0x0004500001787983 */ /* 0x000f280000300a00 */
[----:B------:R-:W4:Y:S04]  /*3a910*/  LDL.LU.64 R102, [R1+0x448] ;  /* 0x0004480001667983 */ /* 0x000f280000300a00 */
[----:B------:R-:W4:Y:S01]  /*3a920*/  LDL.LU R179, [R1+0x14] ;  /* 0x0000140001b37983 */ /* 0x000f220000300800 */
[----:B-----5:R-:W-:-:S02]  /*3a930*/  F2FP.F16.F32.PACK_AB R246, R123, R182 ;  /* 0x000000b67bf6723e */ /* 0x020fc400000000ff */
[----:B------:R-:W-:Y:S01]  /*3a940*/  F2FP.F16.F32.PACK_AB R247, R183, R186 ;  /* 0x000000bab7f7723e */ /* 0x000fe200000000ff */
[----:B------:R-:W5:Y:S01]  /*3a950*/  LDL.LU R184, [R1+0x18] ;  /* 0x0000180001b87983 */ /* 0x000f620000300800 */
[----:B------:R-:W-:-:S03]  /*3a960*/  F2FP.F16.F32.PACK_AB R86, R187, R185 ;  /* 0x000000b9bb56723e */ /* 0x000fc600000000ff */
[----:B------:R-:W5:Y:S01]  /*3a970*/  LDL.LU.64 R114, [R1+0x440] ;  /* 0x0004400001727983 */ /* 0x000f620000300a00 */
[----:B------:R-:W-:-:S03]  /*3a980*/  F2FP.F16.F32.PACK_AB R4, R100, R101 ;  /* 0x000000656404723e */ /* 0x000fc600000000ff */
[----:B------:R-:W5:Y:S04]  /*3a990*/  LDL.LU.64 R182, [R1+0x438] ;  /* 0x0004380001b67983 */ /* 0x000f680000300a00 */
[----:B------:R-:W5:Y:S04]  /*3a9a0*/  LDL.LU.64 R186, [R1+0x430] ;  /* 0x0004300001ba7983 */ /* 0x000f680000300a00 */
[----:B------:R-:W5:Y:S04]  /*3a9b0*/  LDL.LU.64 R100, [R1+0x428] ;  /* 0x0004280001647983 */ /* 0x000f680000300a00 */
[----:B------:R-:W5:Y:S01]  /*3a9c0*/  LDL.LU R185, [R1+0x1c] ;  /* 0x00001c0001b97983 */ /* 0x000f620000300800 */
[----:B------:R-:W-:-:S03]  /*3a9d0*/  F2FP.F16.F32.PACK_AB R5, R110, R111 ;  /* 0x0000006f6e05723e */ /* 0x000fc600000000ff */
[----:B------:R-:W5:Y:S01]  /*3a9e0*/  LDL.LU.64 R110, [R1+0x420] ;  /* 0x00042000016e7983 */ /* 0x000f620000300a00 */
[----:B------:R-:W-:-:S03]  /*3a9f0*/  F2FP.F16.F32.PACK_AB R10, R108, R109 ;  /* 0x0000006d6c0a723e */ /* 0x000fc600000000ff */
[----:B------:R-:W5:Y:S04]  /*3aa00*/  LDL.LU.64 R108, [R1+0x418] ;  /* 0x00041800016c7983 */ /* 0x000f680000300a00 */
[----:B------:R-:W1:Y:S01]  /*3aa10*/  LDS.128 R16, [R0] ;  /* 0x0000000000107984 */ /* 0x000e620000000c00 */
[----:B---3--:R-:W-:Y:S01]  /*3aa20*/  F2FP.F16.F32.PACK_AB R87, R94, R95 ;  /* 0x0000005f5e57723e */ /* 0x008fe200000000ff */
[----:B------:R-:W-:Y:S06]  /*3aa30*/  BAR.SYNC.DEFER_BLOCKING 0x0 ;  /* 0x0000000000007b1d */ /* 0x000fec0000010000 */
[----:B------:R-:W3:Y:S01]  /*3aa40*/  LDL.LU.64 R94, [R1+0x410] ;  /* 0x00041000015e7983 */ /* 0x000ee20000300a00 */
[----:B------:R-:W-:-:S05]  /*3aa50*/  F2FP.F16.F32.PACK_AB R8, R104, R105 ;  /* 0x000000696808723e */ /* 0x000fca00000000ff */
[----:B------:R-:W-:Y:S01]  /*3aa60*/  STSM.16.M88.4 [R252], R8 ;  /* 0x00000008fc007844 */ /* 0x000fe20000000200 */
[----:B------:R-:W-:Y:S01]  /*3aa70*/  BAR.SYNC.DEFER_BLOCKING 0x0 ;  /* 0x0000000000007b1d */ /* 0x000fe20000010000 */
[----:B------:R-:W-:Y:S02]  /*3aa80*/  F2FP.F16.F32.PACK_AB R6, R112, R113 ;  /* 0x000000717006723e */ /* 0x000fe400000000ff */
[----:B------:R-:W-:Y:S02]  /*3aa90*/  F2FP.F16.F32.PACK_AB R7, R118, R119 ;  /* 0x000000777607723e */ /* 0x000fe400000000ff */
[----:B------:R-:W-:Y:S01]  /*3aaa0*/  F2FP.F16.F32.PACK_AB R244, R116, R117 ;  /* 0x0000007574f4723e */ /* 0x000fe200000000ff */
[----:B------:R-:W3:Y:S04]  /*3aab0*/  LDL.LU.64 R112, [R1+0x408] ;  /* 0x0004080001707983 */ /* 0x000ee80000300a00 */
[----:B------:R-:W3:Y:S04]  /*3aac0*/  LDL.LU.64 R118, [R1+0x400] ;  /* 0x0004000001767983 */ /* 0x000ee80000300a00 */
[----:B------:R-:W3:Y:S04]  /*3aad0*/  LDL.LU.64 R116, [R1+0x3f8] ;  /* 0x0003f80001747983 */ /* 0x000ee80000300a00 */
[----:B------:R-:W3:Y:S04]  /*3aae0*/  LDL.LU.64 R122, [R1+0x3f0] ;  /* 0x0003f000017a7983 */ /* 0x000ee80000300a00 */
[----:B------:R-:W1:Y:S01]  /*3aaf0*/  LDS.128 R8, [R0] ;  /* 0x0000000000087984 */ /* 0x000e620000000c00 */
[----:B------:R-:W-:Y:S06]  /*3ab00*/  BAR.SYNC.DEFER_BLOCKING 0x0 ;  /* 0x0000000000007b1d */ /* 0x000fec0000010000 */
[----:B------:R-:W-:Y:S02]  /*3ab10*/  STSM.16.M88.4 [R252], R4 ;  /* 0x00000004fc007844 */ /* 0x000fe40000000200 */
[----:B------:R-:W-:Y:S06]  /*3ab20*/  BAR.SYNC.DEFER_BLOCKING 0x0 ;  /* 0x0000000000007b1d */ /* 0x000fec0000010000 */
[----:B------:R-:W1:Y:S02]  /*3ab30*/  LDS.128 R4, [R0] ;  /* 0x0000000000047984 */ /* 0x000e640000000c00 */
[----:B------:R-:W-:Y:S06]  /*3ab40*/  BAR.SYNC.DEFER_BLOCKING 0x0 ;  /* 0x0000000000007b1d */ /* 0x000fec0000010000 */
[----:B------:R-:W-:Y:S02]  /*3ab50*/  STSM.16.M88.4 [R252], R244 ;  /* 0x000000f4fc007844 */ /* 0x000fe40000000200 */
[----:B------:R-:W-:Y:S06]  /*3ab60*/  BAR.SYNC.DEFER_BLOCKING 0x0 ;  /* 0x0000000000007b1d */ /* 0x000fec0000010000 */
[----:B------:R-:W1:Y:S02]  /*3ab70*/  LDS.128 R244, [R0] ;  /* 0x0000000000f47984 */ /* 0x000e640000000c00 */
[----:B------:R-:W-:Y:S06]  /*3ab80*/  BAR.SYNC.DEFER_BLOCKING 0x0 ;  /* 0x0000000000007b1d */ /* 0x000fec0000010000 */
[----:B------:R2:W-:Y:S02]  /*3ab90*/  STSM.16.M88.4 [R252], R84 ;  /* 0x00000054fc007844 */ /* 0x0005e40000000200 */
[----:B------:R-:W-:Y:S01]  /*3aba0*/  BAR.SYNC.DEFER_BLOCKING 0x0 ;  /* 0x0000000000007b1d */ /* 0x000fe20000010000 */
[----:B--2---:R-:W-:-:S05]  /*3abb0*/  PRMT R252, R178, 0x7632, R252 ;  /* 0x00007632b2fc7816 */ /* 0x004fca00000000fc */
[----:B------:R-:W-:Y:S04]  /*3abc0*/  STG.E.U16 desc[UR4][R2.64], R178 ;  /* 0x000000b202007986 */ /* 0x000fe8000c101504 */
[----:B----4-:R2:W-:Y:S01]  /*3abd0*/  STG.E.U16 desc[UR4][R120.64], R252 ;  /* 0x000000fc78007986 */ /* 0x0105e2000c101504 */
[----:B------:R-:W-:-:S03]  /*3abe0*/  PRMT R77, R179, 0x7632, R77 ;  /* 0x00007632b34d7816 */ /* 0x000fc6000000004d */
[----:B------:R4:W-:Y:S04]  /*3abf0*/  STG.E.U16 desc[UR4][R102.64], R179 ;  /* 0x000000b366007986 */ /* 0x0009e8000c101504 */
[----:B--2---:R-:W2:Y:S04]  /*3ac00*/  LDL.LU.64 R120, [R1+0x3e8] ;  /* 0x0003e80001787983 */ /* 0x004ea80000300a00 */
[----:B----4-:R-:W4:Y:S01]  /*3ac10*/  LDL.LU.64 R178, [R1+0x3e0] ;  /* 0x0003e00001b27983 */ /* 0x010f220000300a00 */
[----:B-----5:R-:W-:-:S03]  /*3ac20*/  PRMT R252, R184, 0x7632, R252 ;  /* 0x00007632b8fc7816 */ /* 0x020fc600000000fc */
[----:B------:R5:W-:Y:S04]  /*3ac30*/  STG.E.U16 desc[UR4][R114.64], R77 ;  /* 0x0000004d72007986 */ /* 0x000be8000c101504 */
[----:B------:R0:W-:Y:S01]  /*3ac40*/  STG.E.U16 desc[UR4][R182.64], R184 ;  /* 0x000000b8b6007986 */ /* 0x0001e2000c101504 */
[----:B------:R-:W-:-:S03]  /*3ac50*/  PRMT R76, R185, 0x7632, R76 ;  /* 0x00007632b94c7816 */ /* 0x000fc6000000004c */
[----:B-----5:R-:W5:Y:S04]  /*3ac60*/  LDL.LU.64 R114, [R1+0x3d8] ;  /* 0x0003d80001727983 */ /* 0x020f680000300a00 */
[----:B0-----:R-:W5:Y:S04]  /*3ac70*/  LDL.LU.64 R182, [R1+0x3d0] ;  /* 0x0003d00001b67983 */ /* 0x001f680000300a00 */
[----:B------:R0:W-:Y:S04]  /*3ac80*/  STG.E.U16 desc[UR4][R186.64], R252 ;  /* 0x000000fcba007986 */ /* 0x0001e8000c101504 */
[----:B------:R1:W-:Y:S04]  /*3ac90*/  STG.E.U16 desc[UR4][R100.64], R185 ;  /* 0x000000b964007986 */ /* 0x0003e8000c101504 */
[----:B------:R1:W-:Y:S04]  /*3aca0*/  STG.E.U16 desc[UR4][R110.64], R76 ;  /* 0x0000004c6e007986 */ /* 0x0003e8000c101504 */
[----:B0-----:R-:W5:Y:S01]  /*3acb0*/  LDL.LU.64 R186, [R1+0x3c8] ;  /* 0x0003c80001ba7983 */ /* 0x001f620000300a00 */
[----:B------:R-:W-:-:S03]  /*3acc0*/  PRMT R252, R248, 0x7632, R252 ;  /* 0x00007632f8fc7816 */ /* 0x000fc600000000fc */
[----:B-1----:R-:W5:Y:S04]  /*3acd0*/  LDL.LU.64 R184, [R1+0x3c0] ;  /* 0x0003c00001b87983 */ /* 0x002f680000300a00 */
[----:B------:R-:W5:Y:S04]  /*3ace0*/  LDL.LU.64 R110, [R1+0x3b8] ;  /* 0x0003b800016e7983 */ /* 0x000f680000300a00 */
[----:B------:R0:W-:Y:S04]  /*3acf0*/  STG.E.U16 desc[UR4][R108.64], R248 ;  /* 0x000000f86c007986 */ /* 0x0001e8000c101504 */
[----:B---3--:R1:W-:Y:S04]  /*3ad00*/  STG.E.U16 desc[UR4][R94.64], R252 ;  /* 0x000000fc5e007986 */ /* 0x0083e8000c101504 */
[----:B0-----:R-:W3:Y:S04]  /*3ad10*/  LDL.LU.64 R108, [R1+0x3b0] ;  /* 0x0003b000016c7983 */ /* 0x001ee80000300a00 */
[----:B-1----:R-:W3:Y:S01]  /*3ad20*/  LDL.LU.64 R94, [R1+0x3a8] ;  /* 0x0003a800015e7983 */ /* 0x002ee20000300a00 */
[----:B------:R-:W-:-:S03]  /*3ad30*/  PRMT R252, R249, 0x7632, R252 ;  /* 0x00007632f9fc7816 */ /* 0x000fc600000000fc */
[----:B------:R0:W-:Y:S01]  /*3ad40*/  STG.E.U16 desc[UR4][R112.64], R249 ;  /* 0x000000f970007986 */ /* 0x0001e2000c101504 */
[----:B------:R-:W-:-:S03]  /*3ad50*/  PRMT R248, R250, 0x7632, R248 ;  /* 0x00007632faf87816 */ /* 0x000fc600000000f8 */
[----:B------:R1:W-:Y:S04]  /*3ad60*/  STG.E.U16 desc[UR4][R118.64], R252 ;  /* 0x000000fc76007986 */ /* 0x0003e8000c101504 */
[----:B0-----:R-:W3:Y:S01]  /*3ad70*/  LDL.LU.64 R112, [R1+0x3a0] ;  /* 0x0003a00001707983 */ /* 0x001ee20000300a00 */
[----:B------:R-:W-:-:S03]  /*3ad80*/  PRMT R249, R251, 0x7632, R249 ;  /* 0x00007632fbf97816 */ /* 0x000fc600000000f9 */
[----:B-1----:R-:W3:Y:S04]  /*3ad90*/  LDL.LU.64 R118, [R1+0x398] ;  /* 0x0003980001767983 */ /* 0x002ee80000300a00 */
[----:B------:R0:W-:Y:S04]  /*3ada0*/  STG.E.U16 desc[UR4][R116.64], R250 ;  /* 0x000000fa74007986 */ /* 0x0001e8000c101504 */
[----:B------:R1:W-:Y:S04]  /*3adb0*/  STG.E.U16 desc[UR4][R122.64], R248 ;  /* 0x000000f87a007986 */ /* 0x0003e8000c101504 */
[----:B0-----:R-:W3:Y:S04]  /*3adc0*/  LDL.LU.64 R116, [R1+0x390] ;  /* 0x0003900001747983 */ /* 0x001ee80000300a00 */
[----:B-1----:R-:W3:Y:S01]  /*3add0*/  LDL.LU.64 R122, [R1+0x388] ;  /* 0x00038800017a7983 */ /* 0x002ee20000300a00 */
[----:B------:R-:W-:-:S03]  /*3ade0*/  PRMT R248, R240, 0x7632, R248 ;  /* 0x00007632f0f87816 */ /* 0x000fc600000000f8 */
[----:B--2---:R0:W-:Y:S04]  /*3adf0*/  STG.E.U16 desc[UR4][R120.64], R251 ;  /* 0x000000fb78007986 */ /* 0x0041e8000c101504 */
[----:B----4-:R1:W-:Y:S04]  /*3ae00*/  STG.E.U16 desc[UR4][R178.64], R249 ;  /* 0x000000f9b2007986 */ /* 0x0103e8000c101504 */
[----:B0-----:R-:W2:Y:S01]  /*3ae10*/  LDL.LU.64 R120, [R1+0x380] ;  /* 0x0003800001787983 */ /* 0x001ea20000300a00 */
[----:B------:R-:W0:Y:S03]  /*3ae20*/  LDC R251, c[0x0][0x278] ;  /* 0x00009e00fffb7b82 */ /* 0x000e260000000800 */
[----:B-1----:R-:W4:Y:S04]  /*3ae30*/  LDL.LU.64 R178, [R1+0x378] ;  /* 0x0003780001b27983 */ /* 0x002f280000300a00 */
[----:B-----5:R1:W-:Y:S04]  /*3ae40*/  STG.E.U16 desc[UR4][R114.64], R240 ;  /* 0x000000f072007986 */ /* 0x0203e8000c101504 */
[----:B------:R5:W-:Y:S04]  /*3ae50*/  STG.E.U16 desc[UR4][R182.64], R248 ;  /* 0x000000f8b6007986 */ /* 0x000be8000c101504 */
[----:B-1----:R-:W4:Y:S01]  /*3ae60*/  LDL.LU.64 R114, [R1+0x370] ;  /* 0x0003700001727983 */ /* 0x002f220000300a00 */
[----:B-----5:R-:W-:-:S03]  /*3ae70*/  PRMT R248, R241, 0x7632, R248 ;  /* 0x00007632f1f87816 */ /* 0x020fc600000000f8 */
[----:B------:R-:W5:Y:S01]  /*3ae80*/  LDL.LU.64 R182, [R1+0x368] ;  /* 0x0003680001b67983 */ /* 0x000f620000300a00 */
[----:B------:R-:W-:-:S03]  /*3ae90*/  PRMT R240, R242, 0x7632, R240 ;  /* 0x00007632f2f07816 */ /* 0x000fc600000000f0 */
[----:B------:R1:W-:Y:S04]  /*3aea0*/  STG.E.U16 desc[UR4][R186.64], R241 ;  /* 0x000000f1ba007986 */ /* 0x0003e8000c101504 */
[----:B------:R0:W-:Y:S04]  /*3aeb0*/  STG.E.U16 desc[UR4][R184.64], R248 ;  /* 0x000000f8b8007986 */ /* 0x0001e8000c101504 */
[----:B------:R0:W-:Y:S04]  /*3aec0*/  STG.E.U16 desc[UR4][R110.64], R242 ;  /* 0x000000f26e007986 */ /* 0x0001e8000c101504 */
[----:B-1----:R-:W5:Y:S04]  /*3aed0*/  LDL.LU.64 R186, [R1+0x360] ;  /* 0x0003600001ba7983 */ /* 0x002f680000300a00 */
[----:B0-----:R-:W5:Y:S04]  /*3aee0*/  LDL.LU.64 R184, [R1+0x358] ;  /* 0x0003580001b87983 */ /* 0x001f680000300a00 */
[----:B------:R-:W5:Y:S04]  /*3aef0*/  LDL.LU.64 R110, [R1+0x350] ;  /* 0x00035000016e7983 */ /* 0x000f680000300a00 */
[----:B---3--:R0:W-:Y:S04]  /*3af00*/  STG.E.U16 desc[UR4][R108.64], R240 ;  /* 0x000000f06c007986 */ /* 0x0081e8000c101504 */
[----:B------:R1:W-:Y:S04]  /*3af10*/  STG.E.U16 desc[UR4][R94.64], R243 ;  /* 0x000000f35e007986 */ /* 0x0003e8000c101504 */
[----:B0-----:R-:W3:Y:S04]  /*3af20*/  LDL.LU.64 R108, [R1+0x348] ;  /* 0x00034800016c7983 */ /* 0x001ee80000300a00 */
[----:B-1----:R-:W3:Y:S01]  /*3af30*/  LDL.LU.64 R94, [R1+0x340] ;  /* 0x00034000015e7983 */ /* 0x002ee20000300a00 */
[----:B------:R-:W-:-:S02]  /*3af40*/  PRMT R241, R243, 0x7632, R241 ;  /* 0x00007632f3f17816 */ /* 0x000fc400000000f1 */
[----:B------:R-:W-:-:S03]  /*3af50*/  PRMT R240, R236, 0x7632, R240 ;  /* 0x00007632ecf07816 */ /* 0x000fc600000000f0 */
[----:B------:R0:W-:Y:S04]  /*3af60*/  STG.E.U16 desc[UR4][R112.64], R241 ;  /* 0x000000f170007986 */ /* 0x0001e8000c101504 */
[----:B------:R1:W-:Y:S04]  /*3af70*/  STG.E.U16 desc[UR4][R118.64], R236 ;  /* 0x000000ec76007986 */ /* 0x0003e8000c101504 */
[----:B0-----:R-:W3:Y:S04]  /*3af80*/  LDL.LU.64 R112, [R1+0x338] ;  /* 0x0003380001707983 */ /* 0x001ee80000300a00 */
[----:B-1----:R-:W3:Y:S04]  /*3af90*/  LDL.LU.64 R118, [R1+0x330] ;  /* 0x0003300001767983 */ /* 0x002ee80000300a00 */
[----:B------:R0:W-:Y:S04]  /*3afa0*/  STG.E.U16 desc[UR4][R116.64], R240 ;  /* 0x000000f074007986 */ /* 0x0001e8000c101504 */
[----:B------:R1:W-:Y:S04]  /*3afb0*/  STG.E.U16 desc[UR4][R122.64], R237 ;  /* 0x000000ed7a007986 */ /* 0x0003e8000c101504 */
[----:B0-----:R-:W3:Y:S01]  /*3afc0*/  LDL.LU.64 R116, [R1+0x328] ;  /* 0x0003280001747983 */ /* 0x001ee20000300a00 */
[----:B------:R-:W-:-:S03]  /*3afd0*/  PRMT R240, R237, 0x7632, R240 ;  /* 0x00007632edf07816 */ /* 0x000fc600000000f0 */
[----:B-1----:R-:W3:Y:S01]  /*3afe0*/  LDL.LU.64 R122, [R1+0x320] ;  /* 0x00032000017a7983 */ /* 0x002ee20000300a00 */
[----:B------:R-:W-:Y:S02]  /*3aff0*/  PRMT R236, R238, 0x7632, R236 ;  /* 0x00007632eeec7816 */ /* 0x000fe400000000ec */
[----:B------:R-:W-:Y:S01]  /*3b000*/  PRMT R237, R239, 0x7632, R237 ;  /* 0x00007632efed7816 */ /* 0x000fe200000000ed */
[----:B--2---:R0:W-:Y:S04]  /*3b010*/  STG.E.U16 desc[UR4][R120.64], R240 ;  /* 0x000000f078007986 */ /* 0x0041e8000c101504 */
[----:B----4-:R1:W-:Y:S04]  /*3b020*/  STG.E.U16 desc[UR4][R178.64], R238 ;  /* 0x000000eeb2007986 */ /* 0x0103e8000c101504 */
[----:B0-----:R-:W2:Y:S04]  /*3b030*/  LDL.LU.64 R120, [R1+0x318] ;  /* 0x0003180001787983 */ /* 0x001ea80000300a00 */
[----:B-1----:R-:W4:Y:S04]  /*3b040*/  LDL.LU.64 R178, [R1+0x310] ;  /* 0x0003100001b27983 */ /* 0x002f280000300a00 */
[----:B------:R0:W-:Y:S04]  /*3b050*/  STG.E.U16 desc[UR4][R114.64], R236 ;  /* 0x000000ec72007986 */ /* 0x0001e8000c101504 */
[----:B-----5:R1:W-:Y:S01]  /*3b060*/  STG.E.U16 desc[UR4][R182.64], R239 ;  /* 0x000000efb6007986 */ /* 0x0203e2000c101504 */
[----:B0-----:R-:W-:-:S03]  /*3b070*/  PRMT R236, R232, 0x7632, R236 ;  /* 0x00007632e8ec7816 */ /* 0x001fc600000000ec */
[----:B------:R-:W5:Y:S04]  /*3b080*/  LDL.LU.64 R114, [R1+0x308] ;  /* 0x0003080001727983 */ /* 0x000f680000300a00 */
[----:B-1----:R-:W5:Y:S04]  /*3b090*/  LDL.LU.64 R182, [R1+0x300] ;  /* 0x0003000001b67983 */ /* 0x002f680000300a00 */
[----:B------:R0:W-:Y:S04]  /*3b0a0*/  STG.E.U16 desc[UR4][R186.64], R237 ;  /* 0x000000edba007986 */ /* 0x0001e8000c101504 */
[----:B------:R1:W-:Y:S04]  /*3b0b0*/  STG.E.U16 desc[UR4][R184.64], R232 ;  /* 0x000000e8b8007986 */ /* 0x0003e8000c101504 */
[----:B------:R1:W-:Y:S04]  /*3b0c0*/  STG.E.U16 desc[UR4][R110.64], R236 ;  /* 0x000000ec6e007986 */ /* 0x0003e8000c101504 */
[----:B0-----:R-:W5:Y:S04]  /*3b0d0*/  LDL.LU.64 R186, [R1+0x2f8] ;  /* 0x0002f80001ba7983 */ /* 0x001f680000300a00 */
[----:B-1----:R-:W5:Y:S01]  /*3b0e0*/  LDL.LU.64 R184, [R1+0x2f0] ;  /* 0x0002f00001b87983 */ /* 0x002f620000300a00 */
[----:B------:R-:W-:-:S03]  /*3b0f0*/  PRMT R236, R233, 0x7632, R236 ;  /* 0x00007632e9ec7816 */ /* 0x000fc600000000ec */
[----:B------:R-:W5:Y:S04]  /*3b100*/  LDL.LU.64 R110, [R1+0x2e8] ;  /* 0x0002e800016e7983 */ /* 0x000f680000300a00 */
[----:B---3--:R0:W-:Y:S04]  /*3b110*/  STG.E.U16 desc[UR4][R108.64], R233 ;  /* 0x000000e96c007986 */ /* 0x0081e8000c101504 */
[----:B------:R1:W-:Y:S04]  /*3b120*/  STG.E.U16 desc[UR4][R94.64], R236 ;  /* 0x000000ec5e007986 */ /* 0x0003e8000c101504 */
[----:B0-----:R-:W3:Y:S04]  /*3b130*/  LDL.LU.64 R108, [R1+0x2e0] ;  /* 0x0002e000016c7983 */ /* 0x001ee80000300a00 */
[----:B-1----:R-:W3:Y:S01]  /*3b140*/  LDL.LU.64 R94, [R1+0x2d8] ;  /* 0x0002d800015e7983 */ /* 0x002ee20000300a00 */
[----:B------:R-:W-:-:S03]  /*3b150*/  PRMT R232, R234, 0x7632, R232 ;  /* 0x00007632eae87816 */ /* 0x000fc600000000e8 */
[----:B------:R0:W-:Y:S01]  /*3b160*/  STG.E.U16 desc[UR4][R112.64], R234 ;  /* 0x000000ea70007986 */ /* 0x0001e2000c101504 */
[----:B------:R-:W-:-:S03]  /*3b170*/  PRMT R233, R235, 0x7632, R233 ;  /* 0x00007632ebe97816 */ /* 0x000fc600000000e9 */
[----:B------:R1:W-:Y:S04]  /*3b180*/  STG.E.U16 desc[UR4][R118.64], R232 ;  /* 0x000000e876007986 */ /* 0x0003e8000c101504 */
[----:B0-----:R-:W3:Y:S04]  /*3b190*/  LDL.LU.64 R112, [R1+0x2d0] ;  /* 0x0002d00001707983 */ /* 0x001ee80000300a00 */
[----:B-1----:R-:W3:Y:S01]  /*3b1a0*/  LDL.LU.64 R118, [R1+0x2c8] ;  /* 0x0002c80001767983 */ /* 0x002ee20000300a00 */
[----:B------:R-:W-:-:S03]  /*3b1b0*/  PRMT R232, R228, 0x7632, R232 ;  /* 0x00007632e4e87816 */ /* 0x000fc600000000e8 */
[----:B------:R0:W-:Y:S04]  /*3b1c0*/  STG.E.U16 desc[UR4][R116.64], R235 ;  /* 0x000000eb74007986 */ /* 0x0001e8000c101504 */
[----:B------:R1:W-:Y:S04]  /*3b1d0*/  STG.E.U16 desc[UR4][R122.64], R233 ;  /* 0x000000e97a007986 */ /* 0x0003e8000c101504 */
[----:B0-----:R-:W3:Y:S04]  /*3b1e0*/  LDL.LU.64 R116, [R1+0x2c0] ;  /* 0x0002c00001747983 */ /* 0x001ee80000300a00 */
[----:B-1----:R-:W3:Y:S04]  /*3b1f0*/  LDL.LU.64 R122, [R1+0x2b8] ;  /* 0x0002b800017a7983 */ /* 0x002ee80000300a00 */
[----:B--2---:R0:W-:Y:S04]  /*3b200*/  STG.E.U16 desc[UR4][R120.64], R228 ;  /* 0x000000e478007986 */ /* 0x0041e8000c101504 */
[----:B----4-:R1:W-:Y:S04]  /*3b210*/  STG.E.U16 desc[UR4][R178.64], R232 ;  /* 0x000000e8b2007986 */ /* 0x0103e8000c101504 */
[----:B0-----:R-:W2:Y:S04]  /*3b220*/  LDL.LU.64 R120, [R1+0x2b0] ;  /* 0x0002b00001787983 */ /* 0x001ea80000300a00 */
[----:B-1----:R-:W4:Y:S01]  /*3b230*/  LDL.LU.64 R178, [R1+0x2a8] ;  /* 0x0002a80001b27983 */ /* 0x002f220000300a00 */
[----:B------:R-:W-:-:S02]  /*3b240*/  PRMT R232, R229, 0x7632, R232 ;  /* 0x00007632e5e87816 */ /* 0x000fc400000000e8 */
[----:B------:R-:W-:Y:S01]  /*3b250*/  PRMT R228, R230, 0x7632, R228 ;  /* 0x00007632e6e47816 */ /* 0x000fe200000000e4 */
[----:B-----5:R0:W-:Y:S04]  /*3b260*/  STG.E.U16 desc[UR4][R114.64], R229 ;  /* 0x000000e572007986 */ /* 0x0201e8000c101504 */
[----:B------:R1:W-:Y:S04]  /*3b270*/  STG.E.U16 desc[UR4][R182.64], R232 ;  /* 0x000000e8b6007986 */ /* 0x0003e8000c101504 */
[----:B0-----:R-:W5:Y:S01]  /*3b280*/  LDL.LU.64 R114, [R1+0x2a0] ;  /* 0x0002a00001727983 */ /* 0x001f620000300a00 */
[----:B------:R-:W-:-:S03]  /*3b290*/  PRMT R229, R231, 0x7632, R229 ;  /* 0x00007632e7e57816 */ /* 0x000fc600000000e5 */
[----:B-1----:R-:W5:Y:S04]  /*3b2a0*/  LDL.LU.64 R182, [R1+0x298] ;  /* 0x0002980001b67983 */ /* 0x002f680000300a00 */
[----:B------:R0:W-:Y:S04]  /*3b2b0*/  STG.E.U16 desc[UR4][R186.64], R230 ;  /* 0x000000e6ba007986 */ /* 0x0001e8000c101504 */
[----:B------:R1:W-:Y:S04]  /*3b2c0*/  STG.E.U16 desc[UR4][R184.64], R228 ;  /* 0x000000e4b8007986 */ /* 0x0003e8000c101504 */
[----:B0-----:R-:W5:Y:S01]  /*3b2d0*/  LDL.LU.64 R186, [R1+0x290] ;  /* 0x0002900001ba7983 */ /* 0x001f620000300a00 */
[----:B------:R-:W0:Y:S03]  /*3b2e0*/  LDC R230, c[0x0][0x278] ;  /* 0x00009e00ffe67b82 */ /* 0x000e260000000800 */
[----:B-1----:R-:W5:Y:S04]  /*3b2f0*/  LDL.LU.64 R184, [R1+0x288] ;  /* 0x0002880001b87983 */ /* 0x002f680000300a00 */
[----:B------:R1:W-:Y:S04]  /*3b300*/  STG.E.U16 desc[UR4][R110.64], R231 ;  /* 0x000000e76e007986 */ /* 0x0003e8000c101504 */
[----:B---3--:R3:W-:Y:S04]  /*3b310*/  STG.E.U16 desc[UR4][R108.64], R229 ;  /* 0x000000e56c007986 */ /* 0x0087e8000c101504 */
[----:B------:R0:W-:Y:S04]  /*3b320*/  STG.E.U16 desc[UR4][R94.64], R224 ;  /* 0x000000e05e007986 */ /* 0x0001e8000c101504 */
[----:B-1----:R-:W5:Y:S04]  /*3b330*/  LDL.LU.64 R110, [R1+0x280] ;  /* 0x00028000016e7983 */ /* 0x002f680000300a00 */
[----:B---3--:R-:W3:Y:S01]  /*3b340*/  LDL.LU.64 R108, [R1+0x278] ;  /* 0x00027800016c7983 */ /* 0x008ee20000300a00 */
[----:B------:R-:W-:Y:S01]  /*3b350*/  PRMT R228, R224, 0x7632, R228 ;  /* 0x00007632e0e47816 */ /* 0x000fe200000000e4 */
[----:B------:R-:W1:Y:S02]  /*3b360*/  LDC R229, c[0x0][0x278] ;  /* 0x00009e00ffe57b82 */ /* 0x000e640000000800 */
[----:B0-----:R-:W3:Y:S04]  /*3b370*/  LDL.LU.64 R94, [R1+0x270] ;  /* 0x00027000015e7983 */ /* 0x001ee80000300a00 */
[----:B------:R0:W-:Y:S01]  /*3b380*/  STG.E.U16 desc[UR4][R112.64], R228 ;  /* 0x000000e470007986 */ /* 0x0001e2000c101504 */
[----:B------:R-:W-:-:S03]  /*3b390*/  PRMT R224, R226, 0x7632, R224 ;  /* 0x00007632e2e07816 */ /* 0x000fc600000000e0 */
[----:B------:R0:W-:Y:S02]  /*3b3a0*/  STG.E.U16 desc[UR4][R118.64], R225 ;  /* 0x000000e176007986 */ /* 0x0001e4000c101504 */
[----:B0-----:R-:W-:Y:S02]  /*3b3b0*/  PRMT R228, R225, 0x7632, R228 ;  /* 0x00007632e1e47816 */ /* 0x001fe400000000e4 */
[----:B------:R-:W3:Y:S04]  /*3b3c0*/  LDL.LU.64 R112, [R1+0x268] ;  /* 0x0002680001707983 */ /* 0x000ee80000300a00 */
[----:B------:R-:W3:Y:S04]  /*3b3d0*/  LDL.LU.64 R100, [R1+0x260] ;  /* 0x0002600001647983 */ /* 0x000ee80000300a00 */
[----:B------:R0:W-:Y:S04]  /*3b3e0*/  STG.E.U16 desc[UR4][R116.64], R228 ;  /* 0x000000e474007986 */ /* 0x0001e8000c101504 */
[----:B------:R-:W3:Y:S04]  /*3b3f0*/  LDL.LU.64 R118, [R1+0x258] ;  /* 0x0002580001767983 */ /* 0x000ee80000300a00 */
[----:B------:R1:W-:Y:S04]  /*3b400*/  STG.E.U16 desc[UR4][R122.64], R226 ;  /* 0x000000e27a007986 */ /* 0x0003e8000c101504 */
[----:B0-----:R-:W3:Y:S01]  /*3b410*/  LDL.LU.64 R116, [R1+0x250] ;  /* 0x0002500001747983 */ /* 0x001ee20000300a00 */
[----:B------:R-:W-:Y:S01]  /*3b420*/  PRMT R225, R227, 0x7632, R225 ;  /* 0x00007632e3e17816 */ /* 0x000fe200000000e1 */
[----:B------:R-:W0:Y:S02]  /*3b430*/  LDC R228, c[0x0][0x278] ;  /* 0x00009e00ffe47b82 */ /* 0x000e240000000800 */
[----:B-1----:R-:W3:Y:S06]  /*3b440*/  LDL.LU.64 R122, [R1+0x248] ;  /* 0x00024800017a7983 */ /* 0x002eec0000300a00 */
[----:B------:R-:W1:Y:S01]  /*3b450*/  LDC R226, c[0x0][0x278] ;  /* 0x00009e00ffe27b82 */ /* 0x000e620000000800 */
[----:B--2---:R2:W-:Y:S04]  /*3b460*/  STG.E.U16 desc[UR4][R120.64], R224 ;  /* 0x000000e078007986 */ /* 0x0045e8000c101504 */
[----:B----4-:R4:W-:Y:S04]  /*3b470*/  STG.E.U16 desc[UR4][R178.64], R227 ;  /* 0x000000e3b2007986 */ /* 0x0109e8000c101504 */
[----:B--2---:R-:W2:Y:S04]  /*3b480*/  LDL.LU.64 R120, [R1+0x240] ;  /* 0x0002400001787983 */ /* 0x004ea80000300a00 */
[----:B----4-:R-:W4:Y:S01]  /*3b490*/  LDL.LU.64 R178, [R1+0x238] ;  /* 0x0002380001b27983 */ /* 0x010f220000300a00 */
[----:B------:R-:W-:Y:S01]  /*3b4a0*/  PRMT R224, R220, 0x7632, R224 ;  /* 0x00007632dce07816 */ /* 0x000fe200000000e0 */
[----:B------:R-:W0:Y:S02]  /*3b4b0*/  LDC R227, c[0x0][0x278] ;  /* 0x00009e00ffe37b82 */ /* 0x000e240000000800 */
[----:B-----5:R5:W-:Y:S04]  /*3b4c0*/  STG.E.U16 desc[UR4][R114.64], R225 ;  /* 0x000000e172007986 */ /* 0x020be8000c101504 */
[----:B------:R1:W-:Y:S01]  /*3b4d0*/  STG.E.U16 desc[UR4][R182.64], R220 ;  /* 0x000000dcb6007986 */ /* 0x0003e2000c101504 */
[----:B------:R-:W0:Y:S01]  /*3b4e0*/  S2R R250, SR_CTAID.Y ;  /* 0x0000000000fa7919 */ /* 0x000e220000002600 */
[----:B-----5:R-:W5:Y:S02]  /*3b4f0*/  LDC R225, c[0x0][0x278] ;  /* 0x00009e00ffe17b82 */ /* 0x020f640000000800 */
[----:B-1----:R-:W5:Y:S01]  /*3b500*/  LDL.LU.64 R182, [R1+0x230] ;  /* 0x0002300001b67983 */ /* 0x002f620000300a00 */
[----:B------:R-:W-:-:S03]  /*3b510*/  PRMT R220, R222, 0x7632, R220 ;  /* 0x00007632dedc7816 */ /* 0x000fc600000000dc */
[----:B------:R1:W-:Y:S04]  /*3b520*/  STG.E.U16 desc[UR4][R186.64], R224 ;  /* 0x000000e0ba007986 */ /* 0x0003e8000c101504 */
[----:B------:R-:W5:Y:S04]  /*3b530*/  LDL.LU.64 R114, [R1+0x228] ;  /* 0x0002280001727983 */ /* 0x000f680000300a00 */
[----:B------:R0:W-:Y:S01]  /*3b540*/  STG.E.U16 desc[UR4][R184.64], R221 ;  /* 0x000000ddb8007986 */ /* 0x0001e2000c101504 */
[----:B-1----:R-:W-:-:S03]  /*3b550*/  PRMT R224, R221, 0x7632, R224 ;  /* 0x00007632dde07816 */ /* 0x002fc600000000e0 */
[----:B------:R-:W5:Y:S04]  /*3b560*/  LDL.LU.64 R186, [R1+0x220] ;  /* 0x0002200001ba7983 */ /* 0x000f680000300a00 */
[----:B0-----:R-:W5:Y:S04]  /*3b570*/  LDL.LU.64 R184, [R1+0x218] ;  /* 0x0002180001b87983 */ /* 0x001f680000300a00 */
[----:B------:R0:W-:Y:S04]  /*3b580*/  STG.E.U16 desc[UR4][R110.64], R224 ;  /* 0x000000e06e007986 */ /* 0x0001e8000c101504 */
[----:B---3--:R-:W-:Y:S04]  /*3b590*/  STG.E.U16 desc[UR4][R108.64], R222 ;  /* 0x000000de6c007986 */ /* 0x008fe8000c101504 */
[----:B------:R1:W-:Y:S04]  /*3b5a0*/  STG.E.U16 desc[UR4][R94.64], R220 ;  /* 0x000000dc5e007986 */ /* 0x0003e8000c101504 */
[----:B0-----:R-:W3:Y:S01]  /*3b5b0*/  LDL.LU.64 R110, [R1+0x210] ;  /* 0x00021000016e7983 */ /* 0x001ee20000300a00 */
[----:B------:R-:W-:Y:S01]  /*3b5c0*/  PRMT R221, R223, 0x7632, R221 ;  /* 0x00007632dfdd7816 */ /* 0x000fe200000000dd */
[----:B------:R-:W0:Y:S02]  /*3b5d0*/  LDC R224, c[0x0][0x278] ;  /* 0x00009e00ffe07b82 */ /* 0x000e240000000800 */
[----:B-1----:R-:W3:Y:S01]  /*3b5e0*/  LDL.LU.64 R94, [R1+0x208] ;  /* 0x00020800015e7983 */ /* 0x002ee20000300a00 */
[----:B------:R-:W-:-:S05]  /*3b5f0*/  PRMT R220, R216, 0x7632, R220 ;  /* 0x00007632d8dc7816 */ /* 0x000fca00000000dc */
[----:B------:R-:W1:Y:S01]  /*3b600*/  LDC R222, c[0x0][0x278] ;  /* 0x00009e00ffde7b82 */ /* 0x000e620000000800 */
[----:B------:R0:W-:Y:S04]  /*3b610*/  STG.E.U16 desc[UR4][R112.64], R223 ;  /* 0x000000df70007986 */ /* 0x0001e8000c101504 */
[----:B------:R-:W3:Y:S04]  /*3b620*/  LDL.LU.64 R108, [R1+0x200] ;  /* 0x00020000016c7983 */ /* 0x000ee80000300a00 */
[----:B------:R0:W-:Y:S04]  /*3b630*/  STG.E.U16 desc[UR4][R100.64], R221 ;  /* 0x000000dd64007986 */ /* 0x0001e8000c101504 */
[----:B0-----:R-:W3:Y:S01]  /*3b640*/  LDL.LU.64 R112, [R1+0x1f8] ;  /* 0x0001f80001707983 */ /* 0x001ee20000300a00 */
[----:B------:R-:W0:Y:S03]  /*3b650*/  LDC R223, c[0x0][0x278] ;  /* 0x00009e00ffdf7b82 */ /* 0x000e260000000800 */
[----:B------:R1:W-:Y:S04]  /*3b660*/  STG.E.U16 desc[UR4][R118.64], R216 ;  /* 0x000000d876007986 */ /* 0x0003e8000c101504 */
[----:B------:R1:W-:Y:S01]  /*3b670*/  STG.E.U16 desc[UR4][R116.64], R220 ;  /* 0x000000dc74007986 */ /* 0x0003e2000c101504 */
[----:B------:R-:W0:Y:S03]  /*3b680*/  LDC R221, c[0x0][0x278] ;  /* 0x00009e00ffdd7b82 */ /* 0x000e260000000800 */
[----:B-1----:R-:W3:Y:S01]  /*3b690*/  LDL.LU.64 R118, [R1+0x1f0] ;  /* 0x0001f00001767983 */ /* 0x002ee20000300a00 */
[----:B------:R-:W-:-:S03]  /*3b6a0*/  PRMT R220, R217, 0x7632, R220 ;  /* 0x00007632d9dc7816 */ /* 0x000fc600000000dc */
[----:B------:R-:W3:Y:S04]  /*3b6b0*/  LDL.LU.64 R116, [R1+0x1e8] ;  /* 0x0001e80001747983 */ /* 0x000ee80000300a00 */
[----:B------:R1:W-:Y:S04]  /*3b6c0*/  STG.E.U16 desc[UR4][R122.64], R217 ;  /* 0x000000d97a007986 */ /* 0x0003e8000c101504 */
[----:B-1----:R-:W3:Y:S01]  /*3b6d0*/  LDL.LU.64 R122, [R1+0x1e0] ;  /* 0x0001e000017a7983 */ /* 0x002ee20000300a00 */
[----:B------:R-:W-:Y:S02]  /*3b6e0*/  PRMT R216, R218, 0x7632, R216 ;  /* 0x00007632dad87816 */ /* 0x000fe400000000d8 */
[----:B------:R-:W-:Y:S01]  /*3b6f0*/  PRMT R217, R219, 0x7632, R217 ;  /* 0x00007632dbd97816 */ /* 0x000fe200000000d9 */
[----:B--2---:R1:W-:Y:S04]  /*3b700*/  STG.E.U16 desc[UR4][R120.64], R220 ;  /* 0x000000dc78007986 */ /* 0x0043e8000c101504 */
[----:B----4-:R2:W-:Y:S04]  /*3b710*/  STG.E.U16 desc[UR4][R178.64], R218 ;  /* 0x000000dab2007986 */ /* 0x0105e8000c101504 */
[----:B-1----:R-:W4:Y:S01]  /*3b720*/  LDL.LU.64 R120, [R1+0x1d8] ;  /* 0x0001d80001787983 */ /* 0x002f220000300a00 */
[----:B------:R-:W1:Y:S03]  /*3b730*/  LDC R220, c[0x0][0x278] ;  /* 0x00009e00ffdc7b82 */ /* 0x000e660000000800 */
[----:B--2---:R-:W2:Y:S05]  /*3b740*/  LDL.LU.64 R178, [R1+0x1d0] ;  /* 0x0001d00001b27983 */ /* 0x004eaa0000300a00 */
[----:B------:R-:W1:Y:S01]  /*3b750*/  LDC R218, c[0x0][0x278] ;  /* 0x00009e00ffda7b82 */ /* 0x000e620000000800 */
[----:B-----5:R5:W-:Y:S04]  /*3b760*/  STG.E.U16 desc[UR4][R182.64], R216 ;  /* 0x000000d8b6007986 */ /* 0x020be8000c101504 */
[----:B------:R0:W-:Y:S04]  /*3b770*/  STG.E.U16 desc[UR4][R114.64], R219 ;  /* 0x000000db72007986 */ /* 0x0001e8000c101504 */
[----:B-----5:R-:W5:Y:S01]  /*3b780*/  LDL.LU.64 R182, [R1+0x1c8] ;  /* 0x0001c80001b67983 */ /* 0x020f620000300a00 */
[----:B------:R-:W-:-:S03]  /*3b790*/  PRMT R216, R212, 0x7632, R216 ;  /* 0x00007632d4d87816 */ /* 0x000fc600000000d8 */
[----:B------:R0:W-:Y:S02]  /*3b7a0*/  STG.E.U16 desc[UR4][R186.64], R217 ;  /* 0x000000d9ba007986 */ /* 0x0001e4000c101504 */
[----:B0-----:R-:W0:Y:S02]  /*3b7b0*/  LDC R219, c[0x0][0x278] ;  /* 0x00009e00ffdb7b82 */ /* 0x001e240000000800 */
[----:B------:R1:W-:Y:S04]  /*3b7c0*/  STG.E.U16 desc[UR4][R184.64], R212 ;  /* 0x000000d4b8007986 */ /* 0x0003e8000c101504 */
[----:B------:R-:W5:Y:S02]  /*3b7d0*/  LDL.LU.64 R186, [R1+0x1c0] ;  /* 0x0001c00001ba7983 */ /* 0x000f640000300a00 */
[----:B------:R-:W0:Y:S02]  /*3b7e0*/  LDC R217, c[0x0][0x278] ;  /* 0x00009e00ffd97b82 */ /* 0x000e240000000800 */
[----:B------:R-:W5:Y:S04]  /*3b7f0*/  LDL.LU.64 R114, [R1+0x1b8] ;  /* 0x0001b80001727983 */ /* 0x000f680000300a00 */
[----:B-1----:R-:W5:Y:S04]  /*3b800*/  LDL.LU.64 R184, [R1+0x1b0] ;  /* 0x0001b00001b87983 */ /* 0x002f680000300a00 */
[----:B---3--:R-:W-:Y:S04]  /*3b810*/  STG.E.U16 desc[UR4][R110.64], R216 ;  /* 0x000000d86e007986 */ /* 0x008fe8000c101504 */
[----:B------:R1:W-:Y:S04]  /*3b820*/  STG.E.U16 desc[UR4][R94.64], R213 ;  /* 0x000000d55e007986 */ /* 0x0003e8000c101504 */
[----:B-1----:R-:W3:Y:S01]  /*3b830*/  LDL.LU.64 R94, [R1+0x1a8] ;  /* 0x0001a800015e7983 */ /* 0x002ee20000300a00 */
[----:B------:R-:W-:-:S02]  /*3b840*/  PRMT R216, R213, 0x7632, R216 ;  /* 0x00007632d5d87816 */ /* 0x000fc400000000d8 */
[----:B------:R-:W-:Y:S01]  /*3b850*/  PRMT R212, R214, 0x7632, R212 ;  /* 0x00007632d6d47816 */ /* 0x000fe200000000d4 */
[----:B------:R-:W3:Y:S01]  /*3b860*/  LDL.LU.64 R102, [R1+0x1a0] ;  /* 0x0001a00001667983 */ /* 0x000ee20000300a00 */
[----:B------:R-:W-:-:S03]  /*3b870*/  PRMT R213, R215, 0x7632, R213 ;  /* 0x00007632d7d57816 */ /* 0x000fc600000000d5 */
[----:B------:R1:W-:Y:S04]  /*3b880*/  STG.E.U16 desc[UR4][R108.64], R216 ;  /* 0x000000d86c007986 */ /* 0x0003e8000c101504 */
[----:B------:R0:W-:Y:S04]  /*3b890*/  STG.E.U16 desc[UR4][R112.64], R214 ;  /* 0x000000d670007986 */ /* 0x0001e8000c101504 */
[----:B------:R-:W3:Y:S04]  /*3b8a0*/  LDL.LU.64 R100, [R1+0x198] ;  /* 0x0001980001647983 */ /* 0x000ee80000300a00 */
[----:B------:R0:W-:Y:S01]  /*3b8b0*/  STG.E.U16 desc[UR4][R118.64], R212 ;  /* 0x000000d476007986 */ /* 0x0001e2000c101504 */
[----:B-1----:R-:W1:Y:S03]  /*3b8c0*/  LDC R216, c[0x0][0x278] ;  /* 0x00009e00ffd87b82 */ /* 0x002e660000000800 */
[----:B0-----:R-:W3:Y:S04]  /*3b8d0*/  LDL.LU.64 R112, [R1+0x190] ;  /* 0x0001900001707983 */ /* 0x001ee80000300a00 */
[----:B------:R0:W-:Y:S01]  /*3b8e0*/  STG.E.U16 desc[UR4][R116.64], R215 ;  /* 0x000000d774007986 */ /* 0x0001e2000c101504 */
[----:B------:R-:W1:Y:S03]  /*3b8f0*/  LDC R214, c[0x0][0x278] ;  /* 0x00009e00ffd67b82 */ /* 0x000e660000000800 */
[----:B------:R-:W3:Y:S01]  /*3b900*/  LDL.LU.64 R118, [R1+0x188] ;  /* 0x0001880001767983 */ /* 0x000ee20000300a00 */
[----:B------:R-:W-:-:S03]  /*3b910*/  PRMT R212, R208, 0x7632, R212 ;  /* 0x00007632d0d47816 */ /* 0x000fc600000000d4 */
[----:B0-----:R-:W3:Y:S01]  /*3b920*/  LDL.LU.64 R116, [R1+0x180] ;  /* 0x0001800001747983 */ /* 0x001ee20000300a00 */
[----:B------:R-:W0:Y:S03]  /*3b930*/  LDC R215, c[0x0][0x278] ;  /* 0x00009e00ffd77b82 */ /* 0x000e260000000800 */
[----:B------:R1:W-:Y:S04]  /*3b940*/  STG.E.U16 desc[UR4][R122.64], R213 ;  /* 0x000000d57a007986 */ /* 0x0003e8000c101504 */
[----:B------:R-:W3:Y:S04]  /*3b950*/  LDL.LU.64 R110, [R1+0x178] ;  /* 0x00017800016e7983 */ /* 0x000ee80000300a00 */
[----:B-1----:R-:W3:Y:S01]  /*3b960*/  LDL.LU.64 R122, [R1+0x170] ;  /* 0x00017000017a7983 */ /* 0x002ee20000300a00 */
[----:B------:R-:W1:Y:S03]  /*3b970*/  LDC R213, c[0x0][0x278] ;  /* 0x00009e00ffd57b82 */ /* 0x000e660000000800 */
[----:B----4-:R-:W-:Y:S04]  /*3b980*/  STG.E.U16 desc[UR4][R120.64], R208 ;  /* 0x000000d078007986 */ /* 0x010fe8000c101504 */
[----:B--2---:R2:W-:Y:S04]  /*3b990*/  STG.E.U16 desc[UR4][R178.64], R212 ;  /* 0x000000d4b2007986 */ /* 0x0045e8000c101504 */
[----:B--2---:R-:W2:Y:S01]  /*3b9a0*/  LDL.LU.64 R178, [R1+0x168] ;  /* 0x0001680001b27983 */ /* 0x004ea20000300a00 */
[----:B------:R-:W-:-:S03]  /*3b9b0*/  PRMT R212, R209, 0x7632, R212 ;  /* 0x00007632d1d47816 */ /* 0x000fc600000000d4 */
[----:B------:R-:W4:Y:S01]  /*3b9c0*/  LDL.LU.64 R120, [R1+0x160] ;  /* 0x0001600001787983 */ /* 0x000f220000300a00 */
[----:B------:R-:W-:-:S03]  /*3b9d0*/  PRMT R208, R210, 0x7632, R208 ;  /* 0x00007632d2d07816 */ /* 0x000fc600000000d0 */
[----:B-----5:R5:W-:Y:S04]  /*3b9e0*/  STG.E.U16 desc[UR4][R182.64], R209 ;  /* 0x000000d1b6007986 */ /* 0x020be8000c101504 */
[----:B-----5:R-:W5:Y:S04]  /*3b9f0*/  LDL.LU.64 R182, [R1+0x158] ;  /* 0x0001580001b67983 */ /* 0x020f680000300a00 */
[----:B------:R0:W-:Y:S04]  /*3ba00*/  STG.E.U16 desc[UR4][R186.64], R212 ;  /* 0x000000d4ba007986 */ /* 0x0001e8000c101504 */
[----:B------:R1:W-:Y:S04]  /*3ba10*/  STG.E.U16 desc[UR4][R114.64], R210 ;  /* 0x000000d272007986 */ /* 0x0003e8000c101504 */
[----:B0-----:R-:W5:Y:S01]  /*3ba20*/  LDL.LU.64 R186, [R1+0x150] ;  /* 0x0001500001ba7983 */ /* 0x001f620000300a00 */
[----:B------:R-:W-:Y:S01]  /*3ba30*/  PRMT R209, R211, 0x7632, R209 ;  /* 0x00007632d3d17816 */ /* 0x000fe200000000d1 */
[----:B------:R-:W0:Y:S02]  /*3ba40*/  LDC R212, c[0x0][0x278] ;  /* 0x00009e00ffd47b82 */ /* 0x000e240000000800 */
[----:B------:R1:W-:Y:S04]  /*3ba50*/  STG.E.U16 desc[UR4][R184.64], R208 ;  /* 0x000000d0b8007986 */ /* 0x0003e8000c101504 */
[----:B------:R-:W5:Y:S02]  /*3ba60*/  LDL.LU.64 R108, [R1+0x148] ;  /* 0x00014800016c7983 */ /* 0x000f640000300a00 */
[----:B-1----:R-:W1:Y:S02]  /*3ba70*/  LDC R210, c[0x0][0x278] ;  /* 0x00009e00ffd27b82 */ /* 0x002e640000000800 */
[----:B------:R-:W5:Y:S04]  /*3ba80*/  LDL.LU.64 R184, [R1+0x140] ;  /* 0x0001400001b87983 */ /* 0x000f680000300a00 */
[----:B---3--:R3:W-:Y:S04]  /*3ba90*/  STG.E.U16 desc[UR4][R94.64], R211 ;  /* 0x000000d35e007986 */ /* 0x0087e8000c101504 */
[----:B---3--:R-:W3:Y:S01]  /*3baa0*/  LDL.LU.64 R94, [R1+0x138] ;  /* 0x00013800015e7983 */ /* 0x008ee20000300a00 */
[----:B------:R-:W-:Y:S01]  /*3bab0*/  PRMT R208, R204, 0x7632, R208 ;  /* 0x00007632ccd07816 */ /* 0x000fe200000000d0 */
[----:B------:R-:W1:Y:S02]  /*3bac0*/  LDC R211, c[0x0][0x278] ;  /* 0x00009e00ffd37b82 */ /* 0x000e640000000800 */
[----:B------:R0:W-:Y:S04]  /*3bad0*/  STG.E.U16 desc[UR4][R102.64], R209 ;  /* 0x000000d166007986 */ /* 0x0001e8000c101504 */
[----:B------:R0:W-:Y:S04]  /*3bae0*/  STG.E.U16 desc[UR4][R100.64], R204 ;  /* 0x000000cc64007986 */ /* 0x0001e8000c101504 */
[----:B------:R0:W-:Y:S04]  /*3baf0*/  STG.E.U16 desc[UR4][R112.64], R208 ;  /* 0x000000d070007986 */ /* 0x0001e8000c101504 */
[----:B------:R-:W3:Y:S01]  /*3bb00*/  LDL.LU.64 R114, [R1+0x130] ;  /* 0x0001300001727983 */ /* 0x000ee20000300a00 */
[----:B0-----:R-:W0:Y:S03]  /*3bb10*/  LDC R209, c[0x0][0x278] ;  /* 0x00009e00ffd17b82 */ /* 0x001e260000000800 */
[----:B------:R1:W-:Y:S01]  /*3bb20*/  STG.E.U16 desc[UR4][R118.64], R205 ;  /* 0x000000cd76007986 */ /* 0x0003e2000c101504 */
[----:B------:R-:W-:-:S02]  /*3bb30*/  PRMT R204, R206, 0x7632, R204 ;  /* 0x00007632cecc7816 */ /* 0x000fc400000000cc */
[----:B------:R-:W-:Y:S01]  /*3bb40*/  PRMT R208, R205, 0x7632, R208 ;  /* 0x00007632cdd07816 */ /* 0x000fe200000000d0 */
[----:B------:R-:W3:Y:S04]  /*3bb50*/  LDL.LU.64 R112, [R1+0x128] ;  /* 0x0001280001707983 */ /* 0x000ee80000300a00 */
[----:B------:R1:W-:Y:S04]  /*3bb60*/  STG.E.U16 desc[UR4][R116.64], R208 ;  /* 0x000000d074007986 */ /* 0x0003e8000c101504 */
[----:B-1----:R-:W3:Y:S04]  /*3bb70*/  LDL.LU.64 R118, [R1+0x120] ;  /* 0x0001200001767983 */ /* 0x002ee80000300a00 */
[----:B------:R1:W-:Y:S04]  /*3bb80*/  STG.E.U16 desc[UR4][R110.64], R206 ;  /* 0x000000ce6e007986 */ /* 0x0003e8000c101504 */
[----:B------:R-:W3:Y:S01]  /*3bb90*/  LDL.LU.64 R116, [R1+0x118] ;  /* 0x0001180001747983 */ /* 0x000ee20000300a00 */
[----:B------:R-:W-:Y:S01]  /*3bba0*/  PRMT R205, R207, 0x7632, R205 ;  /* 0x00007632cfcd7816 */ /* 0x000fe200000000cd */
[----:B------:R-:W0:Y:S02]  /*3bbb0*/  LDC R208, c[0x0][0x278] ;  /* 0x00009e00ffd07b82 */ /* 0x000e240000000800 */
[----:B------:R1:W-:Y:S06]  /*3bbc0*/  STG.E.U16 desc[UR4][R122.64], R204 ;  /* 0x000000cc7a007986 */ /* 0x0003ec000c101504 */
[----:B-1----:R-:W1:Y:S01]  /*3bbd0*/  LDC R206, c[0x0][0x278] ;  /* 0x00009e00ffce7b82 */ /* 0x002e620000000800 */
[----:B------:R-:W3:Y:S01]  /*3bbe0*/  LDL.LU.64 R122, [R1+0x110] ;  /* 0x00011000017a7983 */ /* 0x000ee20000300a00 */
[----:B------:R-:W-:-:S03]  /*3bbf0*/  PRMT R204, R200, 0x7632, R204 ;  /* 0x00007632c8cc7816 */ /* 0x000fc600000000cc */
[----:B--2---:R2:W-:Y:S04]  /*3bc00*/  STG.E.U16 desc[UR4][R178.64], R207 ;  /* 0x000000cfb2007986 */ /* 0x0045e8000c101504 */
[----:B--2---:R-:W2:Y:S01]  /*3bc10*/  LDL.LU.64 R178, [R1+0x108] ;  /* 0x0001080001b27983 */ /* 0x004ea20000300a00 */
[----:B------:R-:W1:Y:S03]  /*3bc20*/  LDC R207, c[0x0][0x278] ;  /* 0x00009e00ffcf7b82 */ /* 0x000e660000000800 */
[----:B----4-:R4:W-:Y:S04]  /*3bc30*/  STG.E.U16 desc[UR4][R120.64], R205 ;  /* 0x000000cd78007986 */ /* 0x0109e8000c101504 */
[----:B-----5:R5:W-:Y:S04]  /*3bc40*/  STG.E.U16 desc[UR4][R182.64], R200 ;  /* 0x000000c8b6007986 */ /* 0x020be8000c101504 */
[----:B----4-:R-:W4:Y:S01]  /*3bc50*/  LDL.LU.64 R120, [R1+0x100] ;  /* 0x0001000001787983 */ /* 0x010f220000300a00 */
[----:B------:R-:W1:Y:S03]  /*3bc60*/  LDC R205, c[0x0][0x278] ;  /* 0x00009e00ffcd7b82 */ /* 0x000e660000000800 */
[----:B-----5:R-:W5:Y:S04]  /*3bc70*/  LDL.LU.64 R182, [R1+0xf8] ;  /* 0x0000f80001b67983 */ /* 0x020f680000300a00 */
[----:B------:R0:W-:Y:S04]  /*3bc80*/  STG.E.U16 desc[UR4][R186.64], R204 ;  /* 0x000000ccba007986 */ /* 0x0001e8000c101504 */
[----:B------:R-:W-:Y:S01]  /*3bc90*/  STG.E.U16 desc[UR4][R108.64], R201 ;  /* 0x000000c96c007986 */ /* 0x000fe2000c101504 */
[----:B0-----:R-:W-:-:S03]  /*3bca0*/  PRMT R204, R201, 0x7632, R204 ;  /* 0x00007632c9cc7816 */ /* 0x001fc600000000cc */
[----:B------:R-:W5:Y:S04]  /*3bcb0*/  LDL.LU.64 R186, [R1+0xf0] ;  /* 0x0000f00001ba7983 */ /* 0x000f680000300a00 */
[----:B------:R0:W-:Y:S04]  /*3bcc0*/  STG.E.U16 desc[UR4][R184.64], R204 ;  /* 0x000000ccb8007986 */ /* 0x0001e8000c101504 */
[----:B0-----:R-:W5:Y:S01]  /*3bcd0*/  LDL.LU.64 R184, [R1+0xe8] ;  /* 0x0000e80001b87983 */ /* 0x001f620000300a00 */
[----:B------:R-:W-:Y:S01]  /*3bce0*/  PRMT R200, R202, 0x7632, R200 ;  /* 0x00007632cac87816 */ /* 0x000fe200000000c8 */
[----:B------:R-:W0:Y:S02]  /*3bcf0*/  LDC R204, c[0x0][0x278] ;  /* 0x00009e00ffcc7b82 */ /* 0x000e240000000800 */
[----:B---3--:R3:W-:Y:S04]  /*3bd00*/  STG.E.U16 desc[UR4][R94.64], R202 ;  /* 0x000000ca5e007986 */ /* 0x0087e8000c101504 */
[----:B---3--:R-:W3:Y:S01]  /*3bd10*/  LDL.LU.64 R94, [R1+0xe0] ;  /* 0x0000e000015e7983 */ /* 0x008ee20000300a00 */
[----:B------:R-:W-:Y:S01]  /*3bd20*/  PRMT R201, R203, 0x7632, R201 ;  /* 0x00007632cbc97816 */ /* 0x000fe200000000c9 */
[----:B------:R-:W1:Y:S02]  /*3bd30*/  LDC R202, c[0x0][0x278] ;  /* 0x00009e00ffca7b82 */ /* 0x000e640000000800 */
[----:B------:R-:W3:Y:S04]  /*3bd40*/  LDL.LU.64 R104, [R1+0xd8] ;  /* 0x0000d80001687983 */ /* 0x000ee80000300a00 */
[----:B------:R-:W3:Y:S04]  /*3bd50*/  LDL.LU.64 R102, [R1+0xd0] ;  /* 0x0000d00001667983 */ /* 0x000ee80000300a00 */
[----:B------:R-:W3:Y:S04]  /*3bd60*/  LDL.LU.64 R100, [R1+0xc8] ;  /* 0x0000c80001647983 */ /* 0x000ee80000300a00 */
[----:B------:R-:W3:Y:S04]  /*3bd70*/  LDL.LU.64 R110, [R1+0x4c0] ;  /* 0x0004c000016e7983 */ /* 0x000ee80000300a00 */
[----:B------:R-:W3:Y:S04]  /*3bd80*/  LDL.LU.64 R108, [R1+0x4b8] ;  /* 0x0004b800016c7983 */ /* 0x000ee80000300a00 */
[----:B------:R0:W-:Y:S04]  /*3bd90*/  STG.E.U16 desc[UR4][R114.64], R200 ;  /* 0x000000c872007986 */ /* 0x0001e8000c101504 */
[----:B------:R0:W-:Y:S04]  /*3bda0*/  STG.E.U16 desc[UR4][R112.64], R203 ;  /* 0x000000cb70007986 */ /* 0x0001e8000c101504 */
[----:B------:R1:W-:Y:S04]  /*3bdb0*/  STG.E.U16 desc[UR4][R118.64], R201 ;  /* 0x000000c976007986 */ /* 0x0003e8000c101504 */
[----:B0-----:R-:W3:Y:S01]  /*3bdc0*/  LDL.LU.64 R114, [R1+0x4b0] ;  /* 0x0004b00001727983 */ /* 0x001ee20000300a00 */
[----:B------:R-:W-:-:S03]  /*3bdd0*/  PRMT R200, R196, 0x7632, R200 ;  /* 0x00007632c4c87816 */ /* 0x000fc600000000c8 */
[----:B------:R-:W3:Y:S01]  /*3bde0*/  LDL.LU.64 R112, [R1+0x4a8] ;  /* 0x0004a80001707983 */ /* 0x000ee20000300a00 */
[----:B------:R-:W0:Y:S03]  /*3bdf0*/  LDC R203, c[0x0][0x278] ;  /* 0x00009e00ffcb7b82 */ /* 0x000e260000000800 */
[----:B-1----:R-:W3:Y:S04]  /*3be00*/  LDL.LU.64 R118, [R1+0x4a0] ;  /* 0x0004a00001767983 */ /* 0x002ee80000300a00 */
[----:B------:R1:W-:Y:S01]  /*3be10*/  STG.E.U16 desc[UR4][R116.64], R196 ;  /* 0x000000c474007986 */ /* 0x0003e2000c101504 */
[----:B------:R-:W0:Y:S03]  /*3be20*/  LDC R201, c[0x0][0x278] ;  /* 0x00009e00ffc97b82 */ /* 0x000e260000000800 */
[----:B------:R1:W-:Y:S04]  /*3be30*/  STG.E.U16 desc[UR4][R122.64], R200 ;  /* 0x000000c87a007986 */ /* 0x0003e8000c101504 */
[----:B-1----:R-:W3:Y:S01]  /*3be40*/  LDL.LU.64 R116, [R1+0x498] ;  /* 0x0004980001747983 */ /* 0x002ee20000300a00 */
[----:B------:R-:W-:-:S02]  /*3be50*/  PRMT R196, R198, 0x7632, R196 ;  /* 0x00007632c6c47816 */ /* 0x000fc400000000c4 */
[----:B------:R-:W-:Y:S01]  /*3be60*/  PRMT R200, R197, 0x7632, R200 ;  /* 0x00007632c5c87816 */ /* 0x000fe200000000c8 */
[----:B--2---:R1:W-:Y:S04]  /*3be70*/  STG.E.U16 desc[UR4][R178.64], R197 ;  /* 0x000000c5b2007986 */ /* 0x0043e8000c101504 */
[----:B-1----:R-:W2:Y:S04]  /*3be80*/  LDL.LU.64 R178, [R1+0x490] ;  /* 0x0004900001b27983 */ /* 0x002ea80000300a00 */
[----:B------:R-:W2:Y:S01]  /*3be90*/  LDL.LU.64 R122, [R1+0x488] ;  /* 0x00048800017a7983 */ /* 0x000ea20000300a00 */
[----:B------:R-:W-:-:S03]  /*3bea0*/  PRMT R197, R199, 0x7632, R197 ;  /* 0x00007632c7c57816 */ /* 0x000fc600000000c5 */
[----:B----4-:R1:W-:Y:S04]  /*3beb0*/  STG.E.U16 desc[UR4][R120.64], R200 ;  /* 0x000000c878007986 */ /* 0x0103e8000c101504 */
[----:B-----5:R4:W-:Y:S04]  /*3bec0*/  STG.E.U16 desc[UR4][R182.64], R198 ;  /* 0x000000c6b6007986 */ /* 0x0209e8000c101504 */
[----:B-1----:R-:W5:Y:S01]  /*3bed0*/  LDL.LU.64 R120, [R1+0x480] ;  /* 0x0004800001787983 */ /* 0x002f620000300a00 */
[----:B------:R-:W1:Y:S03]  /*3bee0*/  LDC R200, c[0x0][0x278] ;  /* 0x00009e00ffc87b82 */ /* 0x000e660000000800 */
[----:B----4-:R-:W4:Y:S04]  /*3bef0*/  LDL.LU.64 R182, [R1+0x478] ;  /* 0x0004780001b67983 */ /* 0x010f280000300a00 */
[----:B------:R0:W-:Y:S01]  /*3bf00*/  STG.E.U16 desc[UR4][R186.64], R196 ;  /* 0x000000c4ba007986 */ /* 0x0001e2000c101504 */
[----:B------:R-:W1:Y:S03]  /*3bf10*/  LDC R198, c[0x0][0x278] ;  /* 0x00009e00ffc67b82 */ /* 0x000e660000000800 */
[----:B0-----:R-:W4:Y:S04]  /*3bf20*/  LDL.LU.64 R186, [R1+0x470] ;  /* 0x0004700001ba7983 */ /* 0x001f280000300a00 */
[----:B------:R0:W-:Y:S04]  /*3bf30*/  STG.E.U16 desc[UR4][R184.64], R199 ;  /* 0x000000c7b8007986 */ /* 0x0001e8000c101504 */
[----:B0-----:R-:W4:Y:S01]  /*3bf40*/  LDL.LU.64 R184, [R1+0x468] ;  /* 0x0004680001b87983 */ /* 0x001f220000300a00 */
[----:B------:R-:W-:Y:S01]  /*3bf50*/  PRMT R196, R192, 0x7632, R196 ;  /* 0x00007632c0c47816 */ /* 0x000fe200000000c4 */
[----:B------:R-:W0:Y:S02]  /*3bf60*/  LDC R199, c[0x0][0x278] ;  /* 0x00009e00ffc77b82 */ /* 0x000e240000000800 */
[----:B---3--:R3:W-:Y:S04]  /*3bf70*/  STG.E.U16 desc[UR4][R94.64], R197 ;  /* 0x000000c55e007986 */ /* 0x0087e8000c101504 */
[----:B---3--:R-:W3:Y:S02]  /*3bf80*/  LDL.LU.64 R94, [R1+0x460] ;  /* 0x00046000015e7983 */ /* 0x008ee40000300a00 */
[----:B------:R-:W1:Y:S02]  /*3bf90*/  LDC R197, c[0x0][0x278] ;  /* 0x00009e00ffc57b82 */ /* 0x000e640000000800 */
[----:B------:R-:W-:Y:S04]  /*3bfa0*/  STG.E.U16 desc[UR4][R104.64], R192 ;  /* 0x000000c068007986 */ /* 0x000fe8000c101504 */
[----:B------:R0:W-:Y:S04]  /*3bfb0*/  STG.E.U16 desc[UR4][R102.64], R196 ;  /* 0x000000c466007986 */ /* 0x0001e8000c101504 */
[----:B------:R0:W-:Y:S02]  /*3bfc0*/  STG.E.U16 desc[UR4][R100.64], R193 ;  /* 0x000000c164007986 */ /* 0x0001e4000c101504 */
[----:B0-----:R-:W-:-:S02]  /*3bfd0*/  PRMT R196, R193, 0x7632, R196 ;  /* 0x00007632c1c47816 */ /* 0x001fc400000000c4 */
[----:B------:R-:W0:Y:S03]  /*3bfe0*/  LDC.64 R192, c[0x0][0x270] ;  /* 0x00009c00ffc07b82 */ /* 0x000e260000000a00 */
[----:B------:R1:W-:Y:S04]  /*3bff0*/  STG.E.U16 desc[UR4][R110.64], R196 ;  /* 0x000000c46e007986 */ /* 0x0003e8000c101504 */
[----:B------:R1:W-:Y:S02]  /*3c000*/  STG.E.U16 desc[UR4][R108.64], R194 ;  /* 0x000000c26c007986 */ /* 0x0003e4000c101504 */
[----:B-1----:R-:W-:Y:S02]  /*3c010*/  PRMT R196, R194, 0x7632, R196 ;  /* 0x00007632c2c47816 */ /* 0x002fe400000000c4 */
[----:B------:R-:W-:-:S03]  /*3c020*/  PRMT R194, R195, 0x7632, R194 ;  /* 0x00007632c3c27816 */ /* 0x000fc600000000c2 */
[----:B------:R1:W-:Y:S04]  /*3c030*/  STG.E.U16 desc[UR4][R114.64], R196 ;  /* 0x000000c472007986 */ /* 0x0003e8000c101504 */
[----:B------:R-:W-:Y:S04]  /*3c040*/  STG.E.U16 desc[UR4][R112.64], R195 ;  /* 0x000000c370007986 */ /* 0x000fe8000c101504 */
[----:B------:R1:W-:Y:S04]  /*3c050*/  STG.E.U16 desc[UR4][R118.64], R194 ;  /* 0x000000c276007986 */ /* 0x0003e8000c101504 */
[----:B------:R0:W-:Y:S01]  /*3c060*/  STG.E.U16 desc[UR4][R116.64], R188 ;  /* 0x000000bc74007986 */ /* 0x0001e2000c101504 */
[----:B-1----:R-:W1:Y:S01]  /*3c070*/  LDC R196, c[0x0][0x278] ;  /* 0x00009e00ffc47b82 */ /* 0x002e620000000800 */
[----:B------:R-:W-:-:S07]  /*3c080*/  PRMT R194, R188, 0x7632, R194 ;  /* 0x00007632bcc27816 */ /* 0x000fce00000000c2 */
[----:B------:R-:W1:Y:S01]  /*3c090*/  LDC R195, c[0x0][0x228] ;  /* 0x00008a00ffc37b82 */ /* 0x000e620000000800 */
[----:B0-----:R-:W-:Y:S01]  /*3c0a0*/  PRMT R188, R189, 0x7632, R188 ;  /* 0x00007632bdbc7816 */ /* 0x001fe200000000bc */
[----:B--2---:R0:W-:Y:S02]  /*3c0b0*/  STG.E.U16 desc[UR4][R178.64], R194 ;  /* 0x000000c2b2007986 */ /* 0x0041e4000c101504 */
[----:B0-----:R-:W0:Y:S04]  /*3c0c0*/  S2R R179, SR_TID.X ;  /* 0x0000000000b37919 */ /* 0x001e280000002100 */
[----:B------:R-:W2:Y:S01]  /*3c0d0*/  LDC R194, c[0x0][0x278] ;  /* 0x00009e00ffc27b82 */ /* 0x000ea20000000800 */
[----:B------:R-:W0:Y:S01]  /*3c0e0*/  S2R R178, SR_CTAID.X ;  /* 0x0000000000b27919 */ /* 0x000e220000002500 */
[----:B------:R1:W-:Y:S04]  /*3c0f0*/  STG.E.U16 desc[UR4][R122.64], R189 ;  /* 0x000000bd7a007986 */ /* 0x0003e8000c101504 */
[----:B-----5:R-:W-:Y:S04]  /*3c100*/  STG.E.U16 desc[UR4][R120.64], R188 ;  /* 0x000000bc78007986 */ /* 0x020fe8000c101504 */
[----:B----4-:R4:W-:Y:S01]  /*3c110*/  STG.E.U16 desc[UR4][R182.64], R190 ;  /* 0x000000beb6007986 */ /* 0x0109e2000c101504 */
[----:B-1----:R-:W-:-:S05]  /*3c120*/  PRMT R189, R190, 0x7632, R189 ;  /* 0x00007632bebd7816 */ /* 0x002fca00000000bd */
[----:B------:R1:W-:Y:S01]  /*3c130*/  STG.E.U16 desc[UR4][R186.64], R189 ;  /* 0x000000bdba007986 */ /* 0x0003e2000c101504 */
[----:B0-----:R-:W-:-:S03]  /*3c140*/  PRMT R252, R179, 0x6540, R178 ;  /* 0x00006540b3fc7816 */ /* 0x001fc600000000b2 */
[----:B----4-:R-:W4:Y:S01]  /*3c150*/  LDL.LU.64 R182, [R1+0x8d8] ;  /* 0x0008d80001b67983 */ /* 0x010f220000300a00 */
[----:B------:R-:W-:Y:S01]  /*3c160*/  IMAD R188, R250, R192, RZ ;  /* 0x000000c0fabc7224 */ /* 0x000fe200078e02ff */
[----:B------:R-:W0:Y:S01]  /*3c170*/  LDC R190, c[0x0][0x278] ;  /* 0x00009e00ffbe7b82 */ /* 0x000e220000000800 */
[----:B-1----:R-:W-:Y:S01]  /*3c180*/  PRMT R189, R191, 0x7632, R189 ;  /* 0x00007632bfbd7816 */ /* 0x002fe200000000bd */
[----:B------:R1:W-:Y:S01]  /*3c190*/  STG.E.U16 desc[UR4][R184.64], R191 ;  /* 0x000000bfb8007986 */ /* 0x0003e2000c101504 */
[----:B------:R-:W-:Y:S01]  /*3c1a0*/  IMAD R192, R252, R193, RZ ;  /* 0x000000c1fcc07224 */ /* 0x000fe200078e02ff */
[----:B------:R-:W-:-:S04]  /*3c1b0*/  SHF.L.U32 R188, R188, 0x1, RZ ;  /* 0x00000001bcbc7819 */ /* 0x000fc800000006ff */
[----:B------:R-:W5:Y:S08]  /*3c1c0*/  LDC R193, c[0x0][0x278] ;  /* 0x00009e00ffc17b82 */ /* 0x000f700000000800 */
[----:B-1----:R-:W1:Y:S01]  /*3c1d0*/  LDC R191, c[0x0][0x278] ;  /* 0x00009e00ffbf7b82 */ /* 0x002e620000000800 */
[----:B---3--:R3:W-:Y:S04]  /*3c1e0*/  STG.E.U16 desc[UR4][R94.64], R189 ;  /* 0x000000bd5e007986 */ /* 0x0087e8000c101504 */
[----:B---3--:R-:W3:Y:S01]  /*3c1f0*/  LDL.LU.64 R94, [R1+0x8c8] ;  /* 0x0008c800015e7983 */ /* 0x008ee20000300a00 */
[----:B------:R-:W-:-:S02]  /*3c200*/  SHF.L.U32 R192, R192, 0x1, RZ ;  /* 0x00000001c0c07819 */ /* 0x000fc400000006ff */
[----:B------:R-:W5:Y:S01]  /*3c210*/  LDC R189, c[0x0][0x278] ;  /* 0x00009e00ffbd7b82 */ /* 0x000f620000000800 */
[----:B------:R-:W3:Y:S04]  /*3c220*/  LDL.LU.64 R184, [R1+0x8b0] ;  /* 0x0008b00001b87983 */ /* 0x000ee80000300a00 */
[----:B------:R-:W3:Y:S04]  /*3c230*/  LDL.LU.64 R178, [R1+0x8a0] ;  /* 0x0008a00001b27983 */ /* 0x000ee80000300a00 */
[----:B------:R-:W3:Y:S04]  /*3c240*/  LDL.LU.64 R186, [R1+0x890] ;  /* 0x0008900001ba7983 */ /* 0x000ee80000300a00 */
[----:B------:R-:W2:Y:S04]  /*3c250*/  LDL.LU.64 R82, [R1+0x540] ;  /* 0x0005400001527983 */ /* 0x000ea80000300a00 */
[----:B------:R-:W5:Y:S04]  /*3c260*/  LDL.LU.64 R76, [R1+0x538] ;  /* 0x00053800014c7983 */ /* 0x000f680000300a00 */
[----:B------:R-:W4:Y:S04]  /*3c270*/  LDL.LU.64 R78, [R1+0x530] ;  /* 0x00053000014e7983 */ /* 0x000f280000300a00 */
[----:B------:R-:W3:Y:S04]  /*3c280*/  LDL.LU.64 R120, [R1+0x528] ;  /* 0x0005280001787983 */ /* 0x000ee80000300a00 */
[----:B------:R-:W2:Y:S04]  /*3c290*/  LDL.LU.64 R84, [R1+0x520] ;  /* 0x0005200001547983 */ /* 0x000ea80000300a00 */
        /* <DEDUP_REMOVED lines=15> */
[----:B------:R-:W2:Y:S01]  /*3c390*/  LDL.LU.64 R114, [R1+0xa8] ;  /* 0x0000a80001727983 */ /* 0x000ea20000300a00 */
[----:B------:R-:W-:-:S02]  /*3c3a0*/  IADD3 R192, R192, R195, R188 ;  /* 0x000000c3c0c07210 */ /* 0x000fc40007ffe0bc */
[----:B------:R-:W0:Y:S01]  /*3c3b0*/  LDC R195, c[0x0][0x278] ;  /* 0x00009e00ffc37b82 */ /* 0x000e220000000800 */
[----:B------:R-:W2:Y:S04]  /*3c3c0*/  LDL.LU.64 R232, [R1+0x50] ;  /* 0x0000500001e87983 */ /* 0x000ea80000300a00 */
[----:B------:R-:W2:Y:S03]  /*3c3d0*/  LDL.LU.64 R234, [R1+0x48] ;  /* 0x0000480001ea7983 */ /* 0x000ea60000300a00 */
[----:B------:R-:W1:Y:S01]  /*3c3e0*/  LDC R188, c[0x0][0x278] ;  /* 0x00009e00ffbc7b82 */ /* 0x000e620000000800 */
[----:B------:R-:W0:Y:S04]  /*3c3f0*/  LDL.LU.64 R236, [R1+0x40] ;  /* 0x0000400001ec7983 */ /* 0x000e280000300a00 */
[----:B------:R-:W2:Y:S04]  /*3c400*/  LDL.LU.64 R238, [R1+0x38] ;  /* 0x0000380001ee7983 */ /* 0x000ea80000300a00 */
[----:B------:R-:W2:Y:S04]  /*3c410*/  LDL.LU.64 R240, [R1+0x30] ;  /* 0x0000300001f07983 */ /* 0x000ea80000300a00 */
[----:B------:R-:W2:Y:S04]  /*3c420*/  LDL.LU.64 R242, [R1+0x28] ;  /* 0x0000280001f27983 */ /* 0x000ea80000300a00 */
[----:B------:R-:W2:Y:S01]  /*3c430*/  LDL.LU.64 R248, [R1+0x20] ;  /* 0x0000200001f87983 */ /* 0x000ea20000300a00 */
[----:B-----5:R-:W-:-:S02]  /*3c440*/  IMAD R76, R227, 0x202, R192 ;  /* 0x00000202e34c7824 */ /* 0x020fc400078e02c0 */
[--C-:B----4-:R-:W-:Y:S02]  /*3c450*/  IMAD R78, R226, 0x204, R192.reuse ;  /* 0x00000204e24e7824 */ /* 0x110fe400078e02c0 */
[----:B------:R-:W4:Y:S01]  /*3c460*/  LDL.LU.64 R226, [R1+0x58] ;  /* 0x0000580001e27983 */ /* 0x000f220000300a00 */
[--C-:B---3--:R-:W-:Y:S02]  /*3c470*/  IMAD R120, R225, 0x206, R192.reuse ;  /* 0x00000206e1787824 */ /* 0x108fe400078e02c0 */
[--C-:B--2---:R-:W-:Y:S02]  /*3c480*/  IMAD R84, R224, 0x208, R192.reuse ;  /* 0x00000208e0547824 */ /* 0x104fe400078e02c0 */
[----:B------:R-:W2:Y:S01]  /*3c490*/  LDL.LU.64 R224, [R1+0x60] ;  /* 0x0000600001e07983 */ /* 0x000ea20000300a00 */
[--C-:B------:R-:W-:Y:S02]  /*3c4a0*/  IMAD R86, R223, 0x20a, R192.reuse ;  /* 0x0000020adf567824 */ /* 0x100fe400078e02c0 */
[----:B------:R-:W-:-:S02]  /*3c4b0*/  IMAD R88, R222, 0x20c, R192 ;  /* 0x0000020cde587824 */ /* 0x000fc400078e02c0 */
[----:B------:R-:W3:Y:S01]  /*3c4c0*/  LDL.LU.64 R222, [R1+0x68] ;  /* 0x0000680001de7983 */ /* 0x000ee20000300a00 */
[--C-:B------:R-:W-:Y:S02]  /*3c4d0*/  IMAD R122, R221, 0x20e, R192.reuse ;  /* 0x0000020edd7a7824 */ /* 0x100fe400078e02c0 */
[--C-:B------:R-:W-:Y:S02]  /*3c4e0*/  IMAD R90, R220, 0x210, R192.reuse ;  /* 0x00000210dc5a7824 */ /* 0x100fe400078e02c0 */
[----:B------:R-:W5:Y:S01]  /*3c4f0*/  LDL.LU.64 R220, [R1+0x70] ;  /* 0x0000700001dc7983 */ /* 0x000f620000300a00 */
[--C-:B------:R-:W-:Y:S02]  /*3c500*/  IMAD R96, R219, 0x212, R192.reuse ;  /* 0x00000212db607824 */ /* 0x100fe400078e02c0 */
[--C-:B------:R-:W-:Y:S02]  /*3c510*/  IMAD R98, R218, 0x214, R192.reuse ;  /* 0x00000214da627824 */ /* 0x100fe400078e02c0 */
[----:B------:R-:W5:Y:S01]  /*3c520*/  LDL.LU.64 R218, [R1+0x78] ;  /* 0x0000780001da7983 */ /* 0x000f620000300a00 */
[----:B------:R-:W-:-:S02]  /*3c530*/  IMAD R116, R217, 0x216, R192 ;  /* 0x00000216d9747824 */ /* 0x000fc400078e02c0 */
[--C-:B------:R-:W-:Y:S02]  /*3c540*/  IMAD R104, R216, 0x218, R192.reuse ;  /* 0x00000218d8687824 */ /* 0x100fe400078e02c0 */
[----:B------:R-:W5:Y:S01]  /*3c550*/  LDL.LU.64 R216, [R1+0x80] ;  /* 0x0000800001d87983 */ /* 0x000f620000300a00 */
[--C-:B------:R-:W-:Y:S02]  /*3c560*/  IMAD R106, R215, 0x21a, R192.reuse ;  /* 0x0000021ad76a7824 */ /* 0x100fe400078e02c0 */
[--C-:B------:R-:W-:Y:S02]  /*3c570*/  IMAD R100, R214, 0x21c, R192.reuse ;  /* 0x0000021cd6647824 */ /* 0x100fe400078e02c0 */
[----:B------:R-:W5:Y:S01]  /*3c580*/  LDL.LU.64 R214, [R1+0x88] ;  /* 0x0000880001d67983 */ /* 0x000f620000300a00 */
[--C-:B------:R-:W-:Y:S02]  /*3c590*/  IMAD R118, R213, 0x21e, R192.reuse ;  /* 0x0000021ed5767824 */ /* 0x100fe400078e02c0 */
[----:B------:R-:W-:-:S02]  /*3c5a0*/  IMAD R102, R212, 0x220, R192 ;  /* 0x00000220d4667824 */ /* 0x000fc400078e02c0 */
[----:B------:R-:W5:Y:S01]  /*3c5b0*/  LDL.LU.64 R212, [R1+0x90] ;  /* 0x0000900001d47983 */ /* 0x000f620000300a00 */
[--C-:B------:R-:W-:Y:S02]  /*3c5c0*/  IMAD R112, R211, 0x222, R192.reuse ;  /* 0x00000222d3707824 */ /* 0x100fe400078e02c0 */
[--C-:B------:R-:W-:Y:S02]  /*3c5d0*/  IMAD R108, R210, 0x224, R192.reuse ;  /* 0x00000224d26c7824 */ /* 0x100fe400078e02c0 */
[----:B------:R-:W5:Y:S01]  /*3c5e0*/  LDL.LU.64 R210, [R1+0x98] ;  /* 0x0000980001d27983 */ /* 0x000f620000300a00 */
[--C-:B------:R-:W-:Y:S02]  /*3c5f0*/  IMAD R110, R209, 0x226, R192.reuse ;  /* 0x00000226d16e7824 */ /* 0x100fe400078e02c0 */
[--C-:B------:R-:W-:Y:S02]  /*3c600*/  IMAD R114, R208, 0x228, R192.reuse ;  /* 0x00000228d0727824 */ /* 0x100fe400078e02c0 */
[----:B------:R-:W5:Y:S01]  /*3c610*/  LDL.LU.64 R208, [R1+0xa0] ;  /* 0x0000a00001d07983 */ /* 0x000f620000300a00 */
[--C-:B------:R-:W-:Y:S01]  /*3c620*/  IMAD R232, R197, 0x23e, R192.reuse ;  /* 0x0000023ec5e87824 */ /* 0x100fe200078e02c0 */
[----:B------:R-:W-:Y:S01]  /*3c630*/  LEA R82, R228, R192, 0x9 ;  /* 0x000000c0e4527211 */ /* 0x000fe200078e48ff */
[----:B------:R-:W-:-:S02]  /*3c640*/  IMAD R234, R196, 0x240, R192 ;  /* 0x00000240c4ea7824 */ /* 0x000fc400078e02c0 */
[--C-:B0-----:R-:W-:Y:S02]  /*3c650*/  IMAD R236, R195, 0x242, R192.reuse ;  /* 0x00000242c3ec7824 */ /* 0x101fe400078e02c0 */
[--C-:B------:R-:W-:Y:S02]  /*3c660*/  IMAD R238, R194, 0x244, R192.reuse ;  /* 0x00000244c2ee7824 */ /* 0x100fe400078e02c0 */
[--C-:B------:R-:W-:Y:S02]  /*3c670*/  IMAD R248, R190, 0x24a, R192.reuse ;  /* 0x0000024abef87824 */ /* 0x100fe400078e02c0 */
[--C-:B------:R-:W-:Y:S02]  /*3c680*/  IMAD R190, R229, 0x24e, R192.reuse ;  /* 0x0000024ee5be7824 */ /* 0x100fe400078e02c0 */
[--C-:B----4-:R-:W-:Y:S02]  /*3c690*/  IMAD R226, R198, 0x23c, R192.reuse ;  /* 0x0000023cc6e27824 */ /* 0x110fe400078e02c0 */
[----:B--2---:R-:W-:-:S02]  /*3c6a0*/  IMAD R224, R199, 0x23a, R192 ;  /* 0x0000023ac7e07824 */ /* 0x004fc400078e02c0 */
[--C-:B---3--:R-:W-:Y:S02]  /*3c6b0*/  IMAD R222, R200, 0x238, R192.reuse ;  /* 0x00000238c8de7824 */ /* 0x108fe400078e02c0 */
[--C-:B-----5:R-:W-:Y:S02]  /*3c6c0*/  IMAD R220, R201, 0x236, R192.reuse ;  /* 0x00000236c9dc7824 */ /* 0x120fe400078e02c0 */
[--C-:B------:R-:W-:Y:S02]  /*3c6d0*/  IMAD R214, R204, 0x230, R192.reuse ;  /* 0x00000230ccd67824 */ /* 0x100fe400078e02c0 */
[--C-:B------:R-:W-:Y:S02]  /*3c6e0*/  IMAD R212, R205, 0x22e, R192.reuse ;  /* 0x0000022ecdd47824 */ /* 0x100fe400078e02c0 */
[--C-:B------:R-:W-:Y:S02]  /*3c6f0*/  IMAD R210, R206, 0x22c, R192.reuse ;  /* 0x0000022cced27824 */ /* 0x100fe400078e02c0 */
[----:B------:R-:W-:-:S02]  /*3c700*/  IMAD R208, R207, 0x22a, R192 ;  /* 0x0000022acfd07824 */ /* 0x000fc400078e02c0 */
[----:B------:R-:W2:Y:S04]  /*3c710*/  LDL.LU.64 R206, [R1+0x8b8] ;  /* 0x0008b80001ce7983 */ /* 0x000ea80000300a00 */
[----:B------:R-:W3:Y:S04]  /*3c720*/  LDL.LU.64 R204, [R1+0x8c0] ;  /* 0x0008c00001cc7983 */ /* 0x000ee80000300a00 */
[----:B------:R-:W4:Y:S04]  /*3c730*/  LDL.LU.64 R200, [R1+0x878] ;  /* 0x0008780001c87983 */ /* 0x000f280000300a00 */
[----:B------:R-:W5:Y:S04]  /*3c740*/  LDL.LU.64 R198, [R1+0x888] ;  /* 0x0008880001c67983 */ /* 0x000f680000300a00 */
[----:B------:R-:W4:Y:S04]  /*3c750*/  LDL.LU.64 R196, [R1+0x898] ;  /* 0x0008980001c47983 */ /* 0x000f280000300a00 */
[----:B------:R-:W5:Y:S04]  /*3c760*/  LDL.LU.64 R194, [R1+0x8a8] ;  /* 0x0008a80001c27983 */ /* 0x000f680000300a00 */
[----:B------:R-:W2:Y:S01]  /*3c770*/  LDL.LU.64 R228, [R1+0x8d0] ;  /* 0x0008d00001e47983 */ /* 0x000ea20000300a00 */
[----:B-1----:R-:W-:Y:S01]  /*3c780*/  LEA R182, R188, R192, 0x8 ;  /* 0x000000c0bcb67211 */ /* 0x002fe200078e40ff */
[--C-:B------:R-:W-:Y:S01]  /*3c790*/  IMAD R188, R189, 0x24c, R192.reuse ;  /* 0x0000024cbdbc7824 */ /* 0x100fe200078e02c0 */
[----:B------:R-:W-:Y:S01]  /*3c7a0*/  PRMT R189, R92, 0x7632, R189 ;  /* 0x000076325cbd7816 */ /* 0x000fe200000000bd */
[----:B------:R-:W-:-:S02]  /*3c7b0*/  IMAD R216, R203, 0x232, R192 ;  /* 0x00000232cbd87824 */ /* 0x000fc400078e02c0 */
[--C-:B------:R-:W-:Y:S02]  /*3c7c0*/  IMAD R218, R202, 0x234, R192.reuse ;  /* 0x00000234cada7824 */ /* 0x100fe400078e02c0 */
[--C-:B------:R-:W-:Y:S02]  /*3c7d0*/  IMAD R240, R193, 0x246, R192.reuse ;  /* 0x00000246c1f07824 */ /* 0x100fe400078e02c0 */
[--C-:B------:R-:W-:Y:S01]  /*3c7e0*/  IMAD R242, R191, 0x248, R192.reuse ;  /* 0x00000248bff27824 */ /* 0x100fe200078e02c0 */
[----:B------:R0:W-:Y:S01]  /*3c7f0*/  STG.E.U16 desc[UR4][R182.64], R92 ;  /* 0x0000005cb6007986 */ /* 0x0001e2000c101504 */
[----:B------:R-:W-:-:S03]  /*3c800*/  IMAD R192, R230, 0x250, R192 ;  /* 0x00000250e6c07824 */ /* 0x000fc600078e02c0 */
[----:B------:R-:W4:Y:S04]  /*3c810*/  LDL.LU.64 R230, [R1+0x880] ;  /* 0x0008800001e67983 */ /* 0x000f280000300a00 */
[----:B0-----:R-:W4:Y:S04]  /*3c820*/  LDL.LU.64 R182, [R1+0x870] ;  /* 0x0008700001b67983 */ /* 0x001f280000300a00 */
[----:B------:R-:W4:Y:S04]  /*3c830*/  LDL.LU.64 R202, [R1+0x868] ;  /* 0x0008680001ca7983 */ /* 0x000f280000300a00 */
[----:B--2---:R0:W-:Y:S04]  /*3c840*/  STG.E.U16 desc[UR4][R228.64], R189 ;  /* 0x000000bde4007986 */ /* 0x0041e8000c101504 */
[----:B------:R1:W-:Y:S04]  /*3c850*/  STG.E.U16 desc[UR4][R94.64], R93 ;  /* 0x0000005d5e007986 */ /* 0x0003e8000c101504 */
[----:B0-----:R-:W2:Y:S04]  /*3c860*/  LDL.LU.64 R228, [R1+0x860] ;  /* 0x0008600001e47983 */ /* 0x001ea80000300a00 */
[----:B-1----:R-:W5:Y:S01]  /*3c870*/  LDL.LU.64 R94, [R1+0xe18] ;  /* 0x000e1800015e7983 */ /* 0x002f620000300a00 */
[----:B------:R-:W-:-:S05]  /*3c880*/  PRMT R92, R93, 0x7632, R92 ;  /* 0x000076325d5c7816 */ /* 0x000fca000000005c */
[----:B---3--:R0:W-:Y:S04]  /*3c890*/  STG.E.U16 desc[UR4][R204.64], R92 ;  /* 0x0000005ccc007986 */ /* 0x0081e8000c101504 */
[----:B0-----:R-:W3:Y:S01]  /*3c8a0*/  LDL.LU.64 R204, [R1+0x858] ;  /* 0x0008580001cc7983 */ /* 0x001ee20000300a00 */
[----:B-----5:R-:W-:-:S03]  /*3c8b0*/  PRMT R93, R94, 0x7632, R93 ;  /* 0x000076325e5d7816 */ /* 0x020fc6000000005d */
[----:B------:R0:W-:Y:S04]  /*3c8c0*/  STG.E.U16 desc[UR4][R206.64], R94 ;  /* 0x0000005ece007986 */ /* 0x0001e8000c101504 */
[----:B------:R1:W-:Y:S04]  /*3c8d0*/  STG.E.U16 desc[UR4][R184.64], R93 ;  /* 0x0000005db8007986 */ /* 0x0003e8000c101504 */
[----:B0-----:R-:W5:Y:S04]  /*3c8e0*/  LDL.LU.64 R206, [R1+0x850] ;  /* 0x0008500001ce7983 */ /* 0x001f680000300a00 */
[----:B-1----:R-:W4:Y:S01]  /*3c8f0*/  LDL.LU.64 R184, [R1+0xe10] ;  /* 0x000e100001b87983 */ /* 0x002f220000300a00 */
[----:B------:R-:W-:-:S03]  /*3c900*/  PRMT R92, R95, 0x7632, R92 ;  /* 0x000076325f5c7816 */ /* 0x000fc6000000005c */
[----:B------:R0:W-:Y:S04]  /*3c910*/  STG.E.U16 desc[UR4][R194.64], R95 ;  /* 0x0000005fc2007986 */ /* 0x0001e8000c101504 */
[----:B------:R1:W-:Y:S04]  /*3c920*/  STG.E.U16 desc[UR4][R178.64], R92 ;  /* 0x0000005cb2007986 */ /* 0x0003e8000c101504 */
[----:B0-----:R-:W5:Y:S01]  /*3c930*/  LDL.LU.64 R194, [R1+0x840] ;  /* 0x0008400001c27983 */ /* 0x001f620000300a00 */
[----:B------:R-:W-:Y:S01]  /*3c940*/  IMAD R251, R251, 0x126, RZ ;  /* 0x00000126fbfb7824 */ /* 0x000fe200078e02ff */
[----:B------:R-:W0:Y:S02]  /*3c950*/  LDC R95, c[0x0][0x278] ;  /* 0x00009e00ff5f7b82 */ /* 0x000e240000000800 */
[----:B-1----:R-:W5:Y:S01]  /*3c960*/  LDL.LU.64 R178, [R1+0x838] ;  /* 0x0008380001b27983 */ /* 0x002f620000300a00 */
[----:B----4-:R-:W-:-:S03]  /*3c970*/  PRMT R93, R184, 0x7632, R93 ;  /* 0x00007632b85d7816 */ /* 0x010fc6000000005d */
[----:B------:R1:W-:Y:S04]  /*3c980*/  STG.E.U16 desc[UR4][R196.64], R184 ;  /* 0x000000b8c4007986 */ /* 0x0003e8000c101504 */
[----:B------:R4:W-:Y:S04]  /*3c990*/  STG.E.U16 desc[UR4][R186.64], R93 ;  /* 0x0000005dba007986 */ /* 0x0009e8000c101504 */
[----:B-1----:R-:W5:Y:S04]  /*3c9a0*/  LDL.LU.64 R196, [R1+0x828] ;  /* 0x0008280001c47983 */ /* 0x002f680000300a00 */
[----:B----4-:R-:W4:Y:S01]  /*3c9b0*/  LDL.LU.64 R186, [R1+0xe08] ;  /* 0x000e080001ba7983 */ /* 0x010f220000300a00 */
[----:B------:R-:W-:-:S03]  /*3c9c0*/  PRMT R92, R185, 0x7632, R92 ;  /* 0x00007632b95c7816 */ /* 0x000fc6000000005c */
[----:B------:R1:W-:Y:S04]  /*3c9d0*/  STG.E.U16 desc[UR4][R198.64], R185 ;  /* 0x000000b9c6007986 */ /* 0x0003e8000c101504 */
[----:B------:R2:W-:Y:S04]  /*3c9e0*/  STG.E.U16 desc[UR4][R230.64], R92 ;  /* 0x0000005ce6007986 */ /* 0x0005e8000c101504 */
[----:B-1----:R-:W5:Y:S04]  /*3c9f0*/  LDL.LU.64 R184, [R1+0x830] ;  /* 0x0008300001b87983 */ /* 0x002f680000300a00 */
[----:B------:R-:W5:Y:S01]  /*3ca00*/  LDL.LU.64 R198, [R1+0x820] ;  /* 0x0008200001c67983 */ /* 0x000f620000300a00 */
[----:B----4-:R-:W-:-:S03]  /*3ca10*/  PRMT R93, R186, 0x7632, R93 ;  /* 0x00007632ba5d7816 */ /* 0x010fc6000000005d */
[----:B------:R1:W-:Y:S01]  /*3ca20*/  STG.E.U16 desc[UR4][R200.64], R186 ;  /* 0x000000bac8007986 */ /* 0x0003e2000c101504 */
[----:B--2---:R-:W-:-:S03]  /*3ca30*/  PRMT R92, R187, 0x7632, R92 ;  /* 0x00007632bb5c7816 */ /* 0x004fc6000000005c */
[----:B------:R2:W-:Y:S04]  /*3ca40*/  STG.E.U16 desc[UR4][R182.64], R93 ;  /* 0x0000005db6007986 */ /* 0x0005e8000c101504 */
[----:B------:R4:W-:Y:S04]  /*3ca50*/  STG.E.U16 desc[UR4][R202.64], R187 ;  /* 0x000000bbca007986 */ /* 0x0009e8000c101504 */
[----:B-1----:R-:W5:Y:S04]  /*3ca60*/  LDL.LU.64 R200, [R1+0x810] ;  /* 0x0008100001c87983 */ /* 0x002f680000300a00 */
[----:B------:R-:W5:Y:S04]  /*3ca70*/  LDL.LU.64 R230, [R1+0x808] ;  /* 0x0008080001e67983 */ /* 0x000f680000300a00 */
[----:B--2---:R-:W2:Y:S04]  /*3ca80*/  LDL.LU.64 R182, [R1+0xe00] ;  /* 0x000e000001b67983 */ /* 0x004ea80000300a00 */
[----:B----4-:R-:W4:Y:S01]  /*3ca90*/  LDL.LU.64 R186, [R1+0x848] ;  /* 0x0008480001ba7983 */ /* 0x010f220000300a00 */
[----:B------:R-:W-:-:S03]  /*3caa0*/  PRMT R93, R180, 0x7632, R93 ;  /* 0x00007632b45d7816 */ /* 0x000fc6000000005d */
[----:B------:R-:W2:Y:S04]  /*3cab0*/  LDL.LU.64 R202, [R1+0x800] ;  /* 0x0008000001ca7983 */ /* 0x000ea80000300a00 */
[----:B------:R1:W-:Y:S04]  /*3cac0*/  STG.E.U16 desc[UR4][R228.64], R92 ;  /* 0x0000005ce4007986 */ /* 0x0003e8000c101504 */
[----:B---3--:R3:W-:Y:S04]  /*3cad0*/  STG.E.U16 desc[UR4][R204.64], R180 ;  /* 0x000000b4cc007986 */ /* 0x0087e8000c101504 */
[----:B-----5:R5:W-:Y:S04]  /*3cae0*/  STG.E.U16 desc[UR4][R206.64], R93 ;  /* 0x0000005dce007986 */ /* 0x020be8000c101504 */
[----:B-1----:R-:W2:Y:S01]  /*3caf0*/  LDL.LU.64 R228, [R1+0x7f8] ;  /* 0x0007f80001e47983 */ /* 0x002ea20000300a00 */
[----:B------:R-:W-:-:S03]  /*3cb00*/  PRMT R92, R181, 0x7632, R92 ;  /* 0x00007632b55c7816 */ /* 0x000fc6000000005c */
[----:B---3--:R-:W3:Y:S04]  /*3cb10*/  LDL.LU.64 R204, [R1+0x7f0] ;  /* 0x0007f00001cc7983 */ /* 0x008ee80000300a00 */
[----:B-----5:R-:W5:Y:S04]  /*3cb20*/  LDL.LU.64 R206, [R1+0x7e8] ;  /* 0x0007e80001ce7983 */ /* 0x020f680000300a00 */
[----:B----4-:R1:W-:Y:S04]  /*3cb30*/  STG.E.U16 desc[UR4][R186.64], R181 ;  /* 0x000000b5ba007986 */ /* 0x0103e8000c101504 */
[----:B------:R4:W-:Y:S04]  /*3cb40*/  STG.E.U16 desc[UR4][R194.64], R92 ;  /* 0x0000005cc2007986 */ /* 0x0009e8000c101504 */
[----:B--2---:R2:W-:Y:S04]  /*3cb50*/  STG.E.U16 desc[UR4][R178.64], R182 ;  /* 0x000000b6b2007986 */ /* 0x0045e8000c101504 */
[----:B-1----:R-:W3:Y:S04]  /*3cb60*/  LDL.LU.64 R180, [R1+0x818] ;  /* 0x0008180001b47983 */ /* 0x002ee80000300a00 */
[----:B------:R-:W5:Y:S04]  /*3cb70*/  LDL.LU.64 R186, [R1+0x7e0] ;  /* 0x0007e00001ba7983 */ /* 0x000f680000300a00 */
[----:B----4-:R-:W4:Y:S04]  /*3cb80*/  LDL.LU.64 R194, [R1+0x7d8] ;  /* 0x0007d80001c27983 */ /* 0x010f280000300a00 */
[----:B--2---:R-:W2:Y:S01]  /*3cb90*/  LDL.LU.64 R178, [R1+0xdf8] ;  /* 0x000df80001b27983 */ /* 0x004ea20000300a00 */
[----:B------:R-:W-:-:S02]  /*3cba0*/  PRMT R93, R182, 0x7632, R93 ;  /* 0x00007632b65d7816 */ /* 0x000fc4000000005d */
[----:B------:R-:W-:-:S03]  /*3cbb0*/  PRMT R92, R183, 0x7632, R92 ;  /* 0x00007632b75c7816 */ /* 0x000fc6000000005c */
[----:B------:R1:W-:Y:S04]  /*3cbc0*/  STG.E.U16 desc[UR4][R184.64], R93 ;  /* 0x0000005db8007986 */ /* 0x0003e8000c101504 */
[----:B------:R0:W-:Y:S04]  /*3cbd0*/  STG.E.U16 desc[UR4][R196.64], R183 ;  /* 0x000000b7c4007986 */ /* 0x0001e8000c101504 */
[----:B-1----:R-:W4:Y:S01]  /*3cbe0*/  LDL.LU.64 R184, [R1+0x7c8] ;  /* 0x0007c80001b87983 */ /* 0x002f220000300a00 */
[----:B------:R-:W-:-:S03]  /*3cbf0*/  PRMT R93, R176, 0x7632, R93 ;  /* 0x00007632b05d7816 */ /* 0x000fc6000000005d */
[----:B0-----:R-:W4:Y:S04]  /*3cc00*/  LDL.LU.64 R182, [R1+0x7d0] ;  /* 0x0007d00001b67983 */ /* 0x001f280000300a00 */
[----:B------:R-:W4:Y:S04]  /*3cc10*/  LDL.LU.64 R196, [R1+0x7c0] ;  /* 0x0007c00001c47983 */ /* 0x000f280000300a00 */
[----:B------:R0:W-:Y:S04]  /*3cc20*/  STG.E.U16 desc[UR4][R198.64], R92 ;  /* 0x0000005cc6007986 */ /* 0x0001e8000c101504 */
[----:B0-----:R-:W4:Y:S01]  /*3cc30*/  LDL.LU.64 R198, [R1+0x7b8] ;  /* 0x0007b80001c67983 */ /* 0x001f220000300a00 */
[----:B------:R-:W-:-:S03]  /*3cc40*/  PRMT R92, R177, 0x7632, R92 ;  /* 0x00007632b15c7816 */ /* 0x000fc6000000005c */
[----:B---3--:R-:W-:Y:S04]  /*3cc50*/  STG.E.U16 desc[UR4][R180.64], R176 ;  /* 0x000000b0b4007986 */ /* 0x008fe8000c101504 */
[----:B------:R0:W-:Y:S04]  /*3cc60*/  STG.E.U16 desc[UR4][R200.64], R93 ;  /* 0x0000005dc8007986 */ /* 0x0001e8000c101504 */
[----:B------:R1:W-:Y:S04]  /*3cc70*/  STG.E.U16 desc[UR4][R230.64], R177 ;  /* 0x000000b1e6007986 */ /* 0x0003e8000c101504 */
[----:B------:R3:W-:Y:S04]  /*3cc80*/  STG.E.U16 desc[UR4][R202.64], R92 ;  /* 0x0000005cca007986 */ /* 0x0007e8000c101504 */
[----:B0-----:R-:W4:Y:S01]  /*3cc90*/  LDL.LU.64 R200, [R1+0x7a8] ;  /* 0x0007a80001c87983 */ /* 0x001f220000300a00 */
[----:B--2---:R-:W-:-:S03]  /*3cca0*/  PRMT R93, R178, 0x7632, R93 ;  /* 0x00007632b25d7816 */ /* 0x004fc6000000005d */
[----:B-1----:R-:W2:Y:S04]  /*3ccb0*/  LDL.LU.64 R176, [R1+0x7b0] ;  /* 0x0007b00001b07983 */ /* 0x002ea80000300a00 */
[----:B------:R-:W2:Y:S04]  /*3ccc0*/  LDL.LU.64 R230, [R1+0x7a0] ;  /* 0x0007a00001e67983 */ /* 0x000ea80000300a00 */
[----:B---3--:R-:W3:Y:S04]  /*3ccd0*/  LDL.LU.64 R202, [R1+0x798] ;  /* 0x0007980001ca7983 */ /* 0x008ee80000300a00 */
[----:B------:R0:W-:Y:S04]  /*3cce0*/  STG.E.U16 desc[UR4][R228.64], R178 ;  /* 0x000000b2e4007986 */ /* 0x0001e8000c101504 */
[----:B------:R1:W-:Y:S04]  /*3ccf0*/  STG.E.U16 desc[UR4][R204.64], R93 ;  /* 0x0000005dcc007986 */ /* 0x0003e8000c101504 */
[----:B-----5:R5:W-:Y:S04]  /*3cd00*/  STG.E.U16 desc[UR4][R206.64], R179 ;  /* 0x000000b3ce007986 */ /* 0x020be8000c101504 */
[----:B0-----:R-:W3:Y:S04]  /*3cd10*/  LDL.LU.64 R228, [R1+0x790] ;  /* 0x0007900001e47983 */ /* 0x001ee80000300a00 */
[----:B-1----:R-:W3:Y:S04]  /*3cd20*/  LDL.LU.64 R204, [R1+0x788] ;  /* 0x0007880001cc7983 */ /* 0x002ee80000300a00 */
[----:B-----5:R-:W5:Y:S01]  /*3cd30*/  LDL.LU.64 R206, [R1+0x780] ;  /* 0x0007800001ce7983 */ /* 0x020f620000300a00 */
[----:B------:R-:W-:-:S02]  /*3cd40*/  PRMT R92, R179, 0x7632, R92 ;  /* 0x00007632b35c7816 */ /* 0x000fc4000000005c */
[----:B------:R-:W-:Y:S01]  /*3cd50*/  PRMT R93, R172, 0x7632, R93 ;  /* 0x00007632ac5d7816 */ /* 0x000fe2000000005d */
[----:B------:R-:W5:Y:S04]  /*3cd60*/  LDL.LU.64 R180, [R1+0x778] ;  /* 0x0007780001b47983 */ /* 0x000f680000300a00 */
[----:B------:R0:W-:Y:S04]  /*3cd70*/  STG.E.U16 desc[UR4][R186.64], R92 ;  /* 0x0000005cba007986 */ /* 0x0001e8000c101504 */
[----:B----4-:R1:W-:Y:S04]  /*3cd80*/  STG.E.U16 desc[UR4][R194.64], R172 ;  /* 0x000000acc2007986 */ /* 0x0103e8000c101504 */
[----:B------:R4:W-:Y:S01]  /*3cd90*/  STG.E.U16 desc[UR4][R182.64], R93 ;  /* 0x0000005db6007986 */ /* 0x0009e2000c101504 */
[----:B0-----:R-:W-:-:S03]  /*3cda0*/  PRMT R92, R173, 0x7632, R92 ;  /* 0x00007632ad5c7816 */ /* 0x001fc6000000005c */
[----:B------:R-:W5:Y:S04]  /*3cdb0*/  LDL.LU.64 R186, [R1+0x770] ;  /* 0x0007700001ba7983 */ /* 0x000f680000300a00 */
[----:B-1----:R-:W5:Y:S04]  /*3cdc0*/  LDL.LU.64 R194, [R1+0x768] ;  /* 0x0007680001c27983 */ /* 0x002f680000300a00 */
[----:B------:R-:W-:Y:S01]  /*3cdd0*/  STG.E.U16 desc[UR4][R184.64], R173 ;  /* 0x000000adb8007986 */ /* 0x000fe2000c101504 */
[----:B----4-:R-:W-:-:S03]  /*3cde0*/  PRMT R93, R174, 0x7632, R93 ;  /* 0x00007632ae5d7816 */ /* 0x010fc6000000005d */
[----:B------:R-:W4:Y:S04]  /*3cdf0*/  LDL.LU.64 R182, [R1+0x760] ;  /* 0x0007600001b67983 */ /* 0x000f280000300a00 */
[----:B------:R0:W-:Y:S04]  /*3ce00*/  STG.E.U16 desc[UR4][R196.64], R92 ;  /* 0x0000005cc4007986 */ /* 0x0001e8000c101504 */
[----:B------:R1:W-:Y:S04]  /*3ce10*/  STG.E.U16 desc[UR4][R198.64], R174 ;  /* 0x000000aec6007986 */ /* 0x0003e8000c101504 */
[----:B0-----:R-:W4:Y:S01]  /*3ce20*/  LDL.LU.64 R196, [R1+0x758] ;  /* 0x0007580001c47983 */ /* 0x001f220000300a00 */
[----:B------:R-:W-:-:S03]  /*3ce30*/  PRMT R92, R175, 0x7632, R92 ;  /* 0x00007632af5c7816 */ /* 0x000fc6000000005c */
[----:B------:R-:W4:Y:S04]  /*3ce40*/  LDL.LU.64 R184, [R1+0x750] ;  /* 0x0007500001b87983 */ /* 0x000f280000300a00 */
[----:B-1----:R-:W4:Y:S04]  /*3ce50*/  LDL.LU.64 R198, [R1+0x748] ;  /* 0x0007480001c67983 */ /* 0x002f280000300a00 */
[----:B--2---:R0:W-:Y:S04]  /*3ce60*/  STG.E.U16 desc[UR4][R176.64], R93 ;  /* 0x0000005db0007986 */ /* 0x0041e8000c101504 */
[----:B------:R1:W-:Y:S04]  /*3ce70*/  STG.E.U16 desc[UR4][R200.64], R175 ;  /* 0x000000afc8007986 */ /* 0x0003e8000c101504 */
[----:B------:R2:W-:Y:S01]  /*3ce80*/  STG.E.U16 desc[UR4][R230.64], R92 ;  /* 0x0000005ce6007986 */ /* 0x0005e2000c101504 */
[----:B0-----:R-:W-:-:S03]  /*3ce90*/  PRMT R93, R168, 0x7632, R93 ;  /* 0x00007632a85d7816 */ /* 0x001fc6000000005d */
[----:B---3--:R0:W-:Y:S04]  /*3cea0*/  STG.E.U16 desc[UR4][R202.64], R168 ;  /* 0x000000a8ca007986 */ /* 0x0081e8000c101504 */
[----:B-1----:R-:W3:Y:S04]  /*3ceb0*/  LDL.LU.64 R200, [R1+0x740] ;  /* 0x0007400001c87983 */ /* 0x002ee80000300a00 */
[----:B--2---:R-:W2:Y:S01]  /*3cec0*/  LDL.LU.64 R230, [R1+0x738] ;  /* 0x0007380001e67983 */ /* 0x004ea20000300a00 */
[----:B------:R-:W-:-:S03]  /*3ced0*/  PRMT R92, R169, 0x7632, R92 ;  /* 0x00007632a95c7816 */ /* 0x000fc6000000005c */
[----:B0-----:R-:W2:Y:S04]  /*3cee0*/  LDL.LU.64 R202, [R1+0x730] ;  /* 0x0007300001ca7983 */ /* 0x001ea80000300a00 */
[----:B------:R0:W-:Y:S04]  /*3cef0*/  STG.E.U16 desc[UR4][R228.64], R93 ;  /* 0x0000005de4007986 */ /* 0x0001e8000c101504 */
[----:B------:R1:W-:Y:S04]  /*3cf00*/  STG.E.U16 desc[UR4][R204.64], R169 ;  /* 0x000000a9cc007986 */ /* 0x0003e8000c101504 */
[----:B-----5:R5:W-:Y:S04]  /*3cf10*/  STG.E.U16 desc[UR4][R206.64], R92 ;  /* 0x0000005cce007986 */ /* 0x020be8000c101504 */
[----:B0-----:R-:W2:Y:S04]  /*3cf20*/  LDL.LU.64 R228, [R1+0x728] ;  /* 0x0007280001e47983 */ /* 0x001ea80000300a00 */
[----:B-1----:R-:W2:Y:S04]  /*3cf30*/  LDL.LU.64 R204, [R1+0x720] ;  /* 0x0007200001cc7983 */ /* 0x002ea80000300a00 */
[----:B-----5:R-:W5:Y:S01]  /*3cf40*/  LDL.LU.64 R206, [R1+0x718] ;  /* 0x0007180001ce7983 */ /* 0x020f620000300a00 */
[----:B------:R-:W-:-:S02]  /*3cf50*/  PRMT R93, R170, 0x7632, R93 ;  /* 0x00007632aa5d7816 */ /* 0x000fc4000000005d */
[----:B------:R-:W-:Y:S01]  /*3cf60*/  PRMT R92, R171, 0x7632, R92 ;  /* 0x00007632ab5c7816 */ /* 0x000fe2000000005c */
[----:B------:R0:W-:Y:S04]  /*3cf70*/  STG.E.U16 desc[UR4][R180.64], R170 ;  /* 0x000000aab4007986 */ /* 0x0001e8000c101504 */
[----:B------:R1:W-:Y:S04]  /*3cf80*/  STG.E.U16 desc[UR4][R186.64], R93 ;  /* 0x0000005dba007986 */ /* 0x0003e8000c101504 */
[----:B------:R1:W-:Y:S04]  /*3cf90*/  STG.E.U16 desc[UR4][R194.64], R171 ;  /* 0x000000abc2007986 */ /* 0x0003e8000c101504 */
[----:B0-----:R-:W5:Y:S04]  /*3cfa0*/  LDL.LU.64 R180, [R1+0x710] ;  /* 0x0007100001b47983 */ /* 0x001f680000300a00 */
[----:B-1----:R-:W5:Y:S01]  /*3cfb0*/  LDL.LU.64 R186, [R1+0x708] ;  /* 0x0007080001ba7983 */ /* 0x002f620000300a00 */
[----:B------:R-:W-:-:S03]  /*3cfc0*/  PRMT R93, R164, 0x7632, R93 ;  /* 0x00007632a45d7816 */ /* 0x000fc6000000005d */
[----:B------:R-:W5:Y:S04]  /*3cfd0*/  LDL.LU.64 R194, [R1+0x700] ;  /* 0x0007000001c27983 */ /* 0x000f680000300a00 */
[----:B----4-:R0:W-:Y:S04]  /*3cfe0*/  STG.E.U16 desc[UR4][R182.64], R92 ;  /* 0x0000005cb6007986 */ /* 0x0101e8000c101504 */
[----:B------:R1:W-:Y:S04]  /*3cff0*/  STG.E.U16 desc[UR4][R196.64], R164 ;  /* 0x000000a4c4007986 */ /* 0x0003e8000c101504 */
[----:B------:R4:W-:Y:S01]  /*3d000*/  STG.E.U16 desc[UR4][R184.64], R93 ;  /* 0x0000005db8007986 */ /* 0x0009e2000c101504 */
[----:B0-----:R-:W-:-:S03]  /*3d010*/  PRMT R92, R165, 0x7632, R92 ;  /* 0x00007632a55c7816 */ /* 0x001fc6000000005c */
[----:B------:R0:W-:Y:S04]  /*3d020*/  STG.E.U16 desc[UR4][R198.64], R165 ;  /* 0x000000a5c6007986 */ /* 0x0001e8000c101504 */
[----:B-1----:R-:W5:Y:S04]  /*3d030*/  LDL.LU.64 R196, [R1+0x6f8] ;  /* 0x0006f80001c47983 */ /* 0x002f680000300a00 */
[----:B------:R-:W5:Y:S01]  /*3d040*/  LDL.LU.64 R178, [R1+0x6f0] ;  /* 0x0006f00001b27983 */ /* 0x000f620000300a00 */
[----:B----4-:R-:W-:-:S03]  /*3d050*/  PRMT R93, R166, 0x7632, R93 ;  /* 0x00007632a65d7816 */ /* 0x010fc6000000005d */
[----:B------:R-:W4:Y:S04]  /*3d060*/  LDL.LU.64 R176, [R1+0x6e8] ;  /* 0x0006e80001b07983 */ /* 0x000f280000300a00 */
[----:B0-----:R-:W4:Y:S04]  /*3d070*/  LDL.LU.64 R198, [R1+0x6e0] ;  /* 0x0006e00001c67983 */ /* 0x001f280000300a00 */
[----:B---3--:R0:W-:Y:S04]  /*3d080*/  STG.E.U16 desc[UR4][R200.64], R92 ;  /* 0x0000005cc8007986 */ /* 0x0081e8000c101504 */
[----:B--2---:R-:W-:Y:S04]  /*3d090*/  STG.E.U16 desc[UR4][R230.64], R166 ;  /* 0x000000a6e6007986 */ /* 0x004fe8000c101504 */
[----:B------:R1:W-:Y:S04]  /*3d0a0*/  STG.E.U16 desc[UR4][R202.64], R93 ;  /* 0x0000005dca007986 */ /* 0x0003e8000c101504 */
[----:B0-----:R-:W2:Y:S01]  /*3d0b0*/  LDL.LU.64 R200, [R1+0x6d8] ;  /* 0x0006d80001c87983 */ /* 0x001ea20000300a00 */
[----:B------:R-:W-:-:S03]  /*3d0c0*/  PRMT R92, R167, 0x7632, R92 ;  /* 0x00007632a75c7816 */ /* 0x000fc6000000005c */
[----:B------:R-:W3:Y:S04]  /*3d0d0*/  LDL.LU.64 R184, [R1+0x6d0] ;  /* 0x0006d00001b87983 */ /* 0x000ee80000300a00 */
[----:B-1----:R-:W3:Y:S04]  /*3d0e0*/  LDL.LU.64 R202, [R1+0x6c8] ;  /* 0x0006c80001ca7983 */ /* 0x002ee80000300a00 */
[----:B------:R-:W3:Y:S04]  /*3d0f0*/  LDL.LU.64 R182, [R1+0x6c0] ;  /* 0x0006c00001b67983 */ /* 0x000ee80000300a00 */
[----:B------:R-:W-:Y:S04]  /*3d100*/  STG.E.U16 desc[UR4][R228.64], R167 ;  /* 0x000000a7e4007986 */ /* 0x000fe8000c101504 */
[----:B------:R0:W-:Y:S04]  /*3d110*/  STG.E.U16 desc[UR4][R204.64], R92 ;  /* 0x0000005ccc007986 */ /* 0x0001e8000c101504 */
[----:B-----5:R1:W-:Y:S04]  /*3d120*/  STG.E.U16 desc[UR4][R206.64], R160 ;  /* 0x000000a0ce007986 */ /* 0x0203e8000c101504 */
[----:B0-----:R-:W5:Y:S04]  /*3d130*/  LDL.LU.64 R204, [R1+0x6b8] ;  /* 0x0006b80001cc7983 */ /* 0x001f680000300a00 */
[----:B------:R-:W5:Y:S04]  /*3d140*/  LDL.LU.64 R230, [R1+0x6b0] ;  /* 0x0006b00001e67983 */ /* 0x000f680000300a00 */
[----:B------:R-:W5:Y:S04]  /*3d150*/  LDL.LU.64 R228, [R1+0x6a8] ;  /* 0x0006a80001e47983 */ /* 0x000f680000300a00 */
[----:B-1----:R-:W5:Y:S01]  /*3d160*/  LDL.LU.64 R206, [R1+0x6a0] ;  /* 0x0006a00001ce7983 */ /* 0x002f620000300a00 */
[----:B------:R-:W-:-:S02]  /*3d170*/  PRMT R93, R160, 0x7632, R93 ;  /* 0x00007632a05d7816 */ /* 0x000fc4000000005d */
[----:B------:R-:W-:-:S03]  /*3d180*/  PRMT R92, R161, 0x7632, R92 ;  /* 0x00007632a15c7816 */ /* 0x000fc6000000005c */
[----:B------:R0:W-:Y:S04]  /*3d190*/  STG.E.U16 desc[UR4][R180.64], R93 ;  /* 0x0000005db4007986 */ /* 0x0001e8000c101504 */
[----:B------:R-:W-:Y:S04]  /*3d1a0*/  STG.E.U16 desc[UR4][R186.64], R161 ;  /* 0x000000a1ba007986 */ /* 0x000fe8000c101504 */
[----:B------:R1:W-:Y:S01]  /*3d1b0*/  STG.E.U16 desc[UR4][R194.64], R92 ;  /* 0x0000005cc2007986 */ /* 0x0003e2000c101504 */
[----:B0-----:R-:W-:-:S03]  /*3d1c0*/  PRMT R93, R162, 0x7632, R93 ;  /* 0x00007632a25d7816 */ /* 0x001fc6000000005d */
[----:B------:R-:W5:Y:S04]  /*3d1d0*/  LDL.LU.64 R180, [R1+0x698] ;  /* 0x0006980001b47983 */ /* 0x000f680000300a00 */
[----:B------:R0:W-:Y:S01]  /*3d1e0*/  STG.E.U16 desc[UR4][R196.64], R162 ;  /* 0x000000a2c4007986 */ /* 0x0001e2000c101504 */
[----:B-1----:R-:W-:-:S03]  /*3d1f0*/  PRMT R92, R163, 0x7632, R92 ;  /* 0x00007632a35c7816 */ /* 0x002fc6000000005c */
[----:B------:R-:W5:Y:S04]  /*3d200*/  LDL.LU.64 R194, [R1+0x690] ;  /* 0x0006900001c27983 */ /* 0x000f680000300a00 */
[----:B------:R1:W-:Y:S04]  /*3d210*/  STG.E.U16 desc[UR4][R178.64], R93 ;  /* 0x0000005db2007986 */ /* 0x0003e8000c101504 */
[----:B------:R-:W5:Y:S04]  /*3d220*/  LDL.LU.64 R186, [R1+0x688] ;  /* 0x0006880001ba7983 */ /* 0x000f680000300a00 */
[----:B----4-:R-:W-:Y:S04]  /*3d230*/  STG.E.U16 desc[UR4][R176.64], R163 ;  /* 0x000000a3b0007986 */ /* 0x010fe8000c101504 */
[----:B0-----:R-:W4:Y:S01]  /*3d240*/  LDL.LU.64 R196, [R1+0x680] ;  /* 0x0006800001c47983 */ /* 0x001f220000300a00 */
[----:B-1----:R-:W-:-:S03]  /*3d250*/  PRMT R93, R156, 0x7632, R93 ;  /* 0x000076329c5d7816 */ /* 0x002fc6000000005d */
[----:B------:R0:W-:Y:S04]  /*3d260*/  STG.E.U16 desc[UR4][R198.64], R92 ;  /* 0x0000005cc6007986 */ /* 0x0001e8000c101504 */
[----:B0-----:R-:W4:Y:S01]  /*3d270*/  LDL.LU.64 R198, [R1+0x678] ;  /* 0x0006780001c67983 */ /* 0x001f220000300a00 */
[----:B------:R-:W-:-:S03]  /*3d280*/  PRMT R92, R157, 0x7632, R92 ;  /* 0x000076329d5c7816 */ /* 0x000fc6000000005c */
[----:B--2---:R0:W-:Y:S04]  /*3d290*/  STG.E.U16 desc[UR4][R200.64], R156 ;  /* 0x0000009cc8007986 */ /* 0x0041e8000c101504 */
[----:B---3--:R1:W-:Y:S04]  /*3d2a0*/  STG.E.U16 desc[UR4][R184.64], R93 ;  /* 0x0000005db8007986 */ /* 0x0083e8000c101504 */
[----:B------:R2:W-:Y:S04]  /*3d2b0*/  STG.E.U16 desc[UR4][R202.64], R157 ;  /* 0x0000009dca007986 */ /* 0x0005e8000c101504 */
[----:B0-----:R-:W3:Y:S01]  /*3d2c0*/  LDL.LU.64 R200, [R1+0x670] ;  /* 0x0006700001c87983 */ /* 0x001ee20000300a00 */
[----:B-1----:R-:W-:-:S03]  /*3d2d0*/  PRMT R93, R158, 0x7632, R93 ;  /* 0x000076329e5d7816 */ /* 0x002fc6000000005d */
[----:B------:R-:W3:Y:S04]  /*3d2e0*/  LDL.LU.64 R184, [R1+0x668] ;  /* 0x0006680001b87983 */ /* 0x000ee80000300a00 */
[----:B------:R0:W-:Y:S04]  /*3d2f0*/  STG.E.U16 desc[UR4][R182.64], R92 ;  /* 0x0000005cb6007986 */ /* 0x0001e8000c101504 */
[----:B--2---:R-:W2:Y:S01]  /*3d300*/  LDL.LU.64 R202, [R1+0x660] ;  /* 0x0006600001ca7983 */ /* 0x004ea20000300a00 */
[----:B0-----:R-:W-:-:S03]  /*3d310*/  PRMT R92, R159, 0x7632, R92 ;  /* 0x000076329f5c7816 */ /* 0x001fc6000000005c */
[----:B-----5:R0:W-:Y:S04]  /*3d320*/  STG.E.U16 desc[UR4][R204.64], R158 ;  /* 0x0000009ecc007986 */ /* 0x0201e8000c101504 */
[----:B------:R1:W-:Y:S04]  /*3d330*/  STG.E.U16 desc[UR4][R230.64], R93 ;  /* 0x0000005de6007986 */ /* 0x0003e8000c101504 */
[----:B------:R-:W-:Y:S04]  /*3d340*/  STG.E.U16 desc[UR4][R228.64], R159 ;  /* 0x0000009fe4007986 */ /* 0x000fe8000c101504 */
[----:B0-----:R-:W5:Y:S04]  /*3d350*/  LDL.LU.64 R204, [R1+0x658] ;  /* 0x0006580001cc7983 */ /* 0x001f680000300a00 */
[----:B------:R0:W-:Y:S04]  /*3d360*/  STG.E.U16 desc[UR4][R206.64], R92 ;  /* 0x0000005cce007986 */ /* 0x0001e8000c101504 */
[----:B-1----:R-:W5:Y:S04]  /*3d370*/  LDL.LU.64 R230, [R1+0x650] ;  /* 0x0006500001e67983 */ /* 0x002f680000300a00 */
[----:B0-----:R-:W5:Y:S01]  /*3d380*/  LDL.LU.64 R206, [R1+0x648] ;  /* 0x0006480001ce7983 */ /* 0x001f620000300a00 */
[----:B------:R-:W-:-:S02]  /*3d390*/  PRMT R93, R152, 0x7632, R93 ;  /* 0x00007632985d7816 */ /* 0x000fc4000000005d */
[----:B------:R-:W-:Y:S01]  /*3d3a0*/  PRMT R92, R153, 0x7632, R92 ;  /* 0x00007632995c7816 */ /* 0x000fe2000000005c */
[----:B------:R-:W-:Y:S04]  /*3d3b0*/  STG.E.U16 desc[UR4][R180.64], R152 ;  /* 0x00000098b4007986 */ /* 0x000fe8000c101504 */
[----:B------:R-:W5:Y:S04]  /*3d3c0*/  LDL.LU.64 R228, [R1+0x640] ;  /* 0x0006400001e47983 */ /* 0x000f680000300a00 */
[----:B------:R0:W-:Y:S04]  /*3d3d0*/  STG.E.U16 desc[UR4][R194.64], R93 ;  /* 0x0000005dc2007986 */ /* 0x0001e8000c101504 */
[----:B------:R-:W-:Y:S04]  /*3d3e0*/  STG.E.U16 desc[UR4][R186.64], R153 ;  /* 0x00000099ba007986 */ /* 0x000fe8000c101504 */
[----:B0-----:R-:W5:Y:S01]  /*3d3f0*/  LDL.LU.64 R194, [R1+0x638] ;  /* 0x0006380001c27983 */ /* 0x001f620000300a00 */
[----:B------:R-:W-:-:S03]  /*3d400*/  PRMT R93, R154, 0x7632, R93 ;  /* 0x000076329a5d7816 */ /* 0x000fc6000000005d */
[----:B------:R-:W5:Y:S04]  /*3d410*/  LDL.LU.64 R172, [R1+0x630] ;  /* 0x0006300001ac7983 */ /* 0x000f680000300a00 */
[----:B----4-:R0:W-:Y:S04]  /*3d420*/  STG.E.U16 desc[UR4][R196.64], R92 ;  /* 0x0000005cc4007986 */ /* 0x0101e8000c101504 */
[----:B------:R-:W4:Y:S04]  /*3d430*/  LDL.LU.64 R178, [R1+0x628] ;  /* 0x0006280001b27983 */ /* 0x000f280000300a00 */
[----:B------:R1:W-:Y:S04]  /*3d440*/  STG.E.U16 desc[UR4][R198.64], R154 ;  /* 0x0000009ac6007986 */ /* 0x0003e8000c101504 */
[----:B0-----:R-:W4:Y:S01]  /*3d450*/  LDL.LU.64 R196, [R1+0x620] ;  /* 0x0006200001c47983 */ /* 0x001f220000300a00 */
[----:B------:R-:W-:-:S03]  /*3d460*/  PRMT R92, R155, 0x7632, R92 ;  /* 0x000076329b5c7816 */ /* 0x000fc6000000005c */
[----:B-1----:R-:W4:Y:S04]  /*3d470*/  LDL.LU.64 R198, [R1+0x618] ;  /* 0x0006180001c67983 */ /* 0x002f280000300a00 */
[----:B------:R-:W4:Y:S04]  /*3d480*/  LDL.LU.64 R176, [R1+0x610] ;  /* 0x0006100001b07983 */ /* 0x000f280000300a00 */
[----:B---3--:R0:W-:Y:S04]  /*3d490*/  STG.E.U16 desc[UR4][R200.64], R93 ;  /* 0x0000005dc8007986 */ /* 0x0081e8000c101504 */
[----:B------:R-:W-:Y:S04]  /*3d4a0*/  STG.E.U16 desc[UR4][R184.64], R155 ;  /* 0x0000009bb8007986 */ /* 0x000fe8000c101504 */
[----:B0-----:R-:W3:Y:S01]  /*3d4b0*/  LDL.LU.64 R200, [R1+0x5f8] ;  /* 0x0005f80001c87983 */ /* 0x001ee20000300a00 */
[----:B------:R-:W-:-:S03]  /*3d4c0*/  PRMT R93, R148, 0x7632, R93 ;  /* 0x00007632945d7816 */ /* 0x000fc6000000005d */
[----:B------:R-:W3:Y:S04]  /*3d4d0*/  LDL.LU.64 R182, [R1+0x5f0] ;  /* 0x0005f00001b67983 */ /* 0x000ee80000300a00 */
[----:B--2---:R0:W-:Y:S04]  /*3d4e0*/  STG.E.U16 desc[UR4][R202.64], R92 ;  /* 0x0000005cca007986 */ /* 0x0041e8000c101504 */
[----:B------:R-:W2:Y:S04]  /*3d4f0*/  LDL.LU.64 R180, [R1+0x5e8] ;  /* 0x0005e80001b47983 */ /* 0x000ea80000300a00 */
[----:B0-----:R-:W2:Y:S04]  /*3d500*/  LDL.LU.64 R202, [R1+0x5e0] ;  /* 0x0005e00001ca7983 */ /* 0x001ea80000300a00 */
[----:B-----5:R0:W-:Y:S04]  /*3d510*/  STG.E.U16 desc[UR4][R204.64], R148 ;  /* 0x00000094cc007986 */ /* 0x0201e8000c101504 */
[----:B------:R-:W5:Y:S04]  /*3d520*/  LDL.LU.64 R186, [R1+0x5d8] ;  /* 0x0005d80001ba7983 */ /* 0x000f680000300a00 */
[----:B------:R-:W5:Y:S04]  /*3d530*/  LDL.LU.64 R184, [R1+0x5d0] ;  /* 0x0005d00001b87983 */ /* 0x000f680000300a00 */
[----:B------:R-:W-:Y:S04]  /*3d540*/  STG.E.U16 desc[UR4][R230.64], R93 ;  /* 0x0000005de6007986 */ /* 0x000fe8000c101504 */
[----:B0-----:R-:W5:Y:S04]  /*3d550*/  LDL.LU.64 R204, [R1+0x5c8] ;  /* 0x0005c80001cc7983 */ /* 0x001f680000300a00 */
[----:B------:R0:W-:Y:S04]  /*3d560*/  STG.E.U16 desc[UR4][R206.64], R149 ;  /* 0x00000095ce007986 */ /* 0x0001e8000c101504 */
[----:B0-----:R-:W5:Y:S01]  /*3d570*/  LDL.LU.64 R206, [R1+0x5c0] ;  /* 0x0005c00001ce7983 */ /* 0x001f620000300a00 */
[----:B------:R-:W-:-:S02]  /*3d580*/  PRMT R92, R149, 0x7632, R92 ;  /* 0x00007632955c7816 */ /* 0x000fc4000000005c */
[----:B------:R-:W-:Y:S01]  /*3d590*/  PRMT R93, R150, 0x7632, R93 ;  /* 0x00007632965d7816 */ /* 0x000fe2000000005d */
[----:B------:R-:W5:Y:S04]  /*3d5a0*/  LDL.LU.64 R230, [R1+0x5b8] ;  /* 0x0005b80001e67983 */ /* 0x000f680000300a00 */
[----:B------:R0:W-:Y:S04]  /*3d5b0*/  STG.E.U16 desc[UR4][R228.64], R92 ;  /* 0x0000005ce4007986 */ /* 0x0001e8000c101504 */
[----:B------:R-:W-:Y:S04]  /*3d5c0*/  STG.E.U16 desc[UR4][R194.64], R150 ;  /* 0x00000096c2007986 */ /* 0x000fe8000c101504 */
[----:B------:R1:W-:Y:S01]  /*3d5d0*/  STG.E.U16 desc[UR4][R172.64], R93 ;  /* 0x0000005dac007986 */ /* 0x0003e2000c101504 */
[----:B0-----:R-:W-:-:S03]  /*3d5e0*/  PRMT R92, R151, 0x7632, R92 ;  /* 0x00007632975c7816 */ /* 0x001fc6000000005c */
[----:B----4-:R-:W-:Y:S04]  /*3d5f0*/  STG.E.U16 desc[UR4][R178.64], R151 ;  /* 0x00000097b2007986 */ /* 0x010fe8000c101504 */
[----:B------:R-:W4:Y:S01]  /*3d600*/  LDL.LU.64 R228, [R1+0x5b0] ;  /* 0x0005b00001e47983 */ /* 0x000f220000300a00 */
[----:B-1----:R-:W-:-:S03]  /*3d610*/  PRMT R93, R144, 0x7632, R93 ;  /* 0x00007632905d7816 */ /* 0x002fc6000000005d */
[----:B------:R0:W-:Y:S04]  /*3d620*/  STG.E.U16 desc[UR4][R196.64], R92 ;  /* 0x0000005cc4007986 */ /* 0x0001e8000c101504 */
[----:B------:R-:W4:Y:S04]  /*3d630*/  LDL.LU.64 R194, [R1+0x5a8] ;  /* 0x0005a80001c27983 */ /* 0x000f280000300a00 */
[----:B------:R1:W-:Y:S01]  /*3d640*/  STG.E.U16 desc[UR4][R198.64], R144 ;  /* 0x00000090c6007986 */ /* 0x0003e2000c101504 */
[----:B0-----:R-:W-:-:S03]  /*3d650*/  PRMT R92, R145, 0x7632, R92 ;  /* 0x00007632915c7816 */ /* 0x001fc6000000005c */
[----:B------:R0:W-:Y:S04]  /*3d660*/  STG.E.U16 desc[UR4][R176.64], R93 ;  /* 0x0000005db0007986 */ /* 0x0001e8000c101504 */
[----:B------:R-:W4:Y:S04]  /*3d670*/  LDL.LU.64 R196, [R1+0x8f0] ;  /* 0x0008f00001c47983 */ /* 0x000f280000300a00 */
[----:B-1----:R-:W4:Y:S01]  /*3d680*/  LDL.LU.64 R198, [R1+0x8e8] ;  /* 0x0008e80001c67983 */ /* 0x002f220000300a00 */
[----:B0-----:R-:W-:-:S03]  /*3d690*/  PRMT R93, R146, 0x7632, R93 ;  /* 0x00007632925d7816 */ /* 0x001fc6000000005d */
[----:B---3--:R-:W-:Y:S04]  /*3d6a0*/  STG.E.U16 desc[UR4][R200.64], R145 ;  /* 0x00000091c8007986 */ /* 0x008fe8000c101504 */
[----:B------:R0:W-:Y:S04]  /*3d6b0*/  STG.E.U16 desc[UR4][R182.64], R92 ;  /* 0x0000005cb6007986 */ /* 0x0001e8000c101504 */
[----:B--2---:R-:W-:Y:S01]  /*3d6c0*/  STG.E.U16 desc[UR4][R180.64], R146 ;  /* 0x00000092b4007986 */ /* 0x004fe2000c101504 */
[----:B0-----:R-:W-:-:S03]  /*3d6d0*/  PRMT R92, R147, 0x7632, R92 ;  /* 0x00007632935c7816 */ /* 0x001fc6000000005c */
[----:B------:R-:W2:Y:S04]  /*3d6e0*/  LDL.LU.64 R200, [R1+0x8e0] ;  /* 0x0008e00001c87983 */ /* 0x000ea80000300a00 */
[----:B------:R0:W-:Y:S04]  /*3d6f0*/  STG.E.U16 desc[UR4][R202.64], R93 ;  /* 0x0000005dca007986 */ /* 0x0001e8000c101504 */
[----:B-----5:R-:W-:Y:S01]  /*3d700*/  STG.E.U16 desc[UR4][R186.64], R147 ;  /* 0x00000093ba007986 */ /* 0x020fe2000c101504 */
[----:B0-----:R-:W-:-:S03]  /*3d710*/  PRMT R93, R140, 0x7632, R93 ;  /* 0x000076328c5d7816 */ /* 0x001fc6000000005d */
[----:B------:R-:W-:Y:S04]  /*3d720*/  STG.E.U16 desc[UR4][R184.64], R92 ;  /* 0x0000005cb8007986 */ /* 0x000fe8000c101504 */
[----:B------:R-:W3:Y:S04]  /*3d730*/  LDL.LU.64 R202, [R1+0x8f8] ;  /* 0x0008f80001ca7983 */ /* 0x000ee80000300a00 */
[----:B------:R0:W-:Y:S04]  /*3d740*/  STG.E.U16 desc[UR4][R204.64], R140 ;  /* 0x0000008ccc007986 */ /* 0x0001e8000c101504 */
[----:B0-----:R-:W5:Y:S04]  /*3d750*/  LDL.LU.64 R204, [R1+0x918] ;  /* 0x0009180001cc7983 */ /* 0x001f680000300a00 */
[----:B------:R0:W-:Y:S04]  /*3d760*/  STG.E.U16 desc[UR4][R206.64], R93 ;  /* 0x0000005dce007986 */ /* 0x0001e8000c101504 */
[----:B0-----:R-:W5:Y:S04]  /*3d770*/  LDL.LU.64 R206, [R1+0x910] ;  /* 0x0009100001ce7983 */ /* 0x001f680000300a00 */
[----:B------:R-:W5:Y:S04]  /*3d780*/  LDL.LU.64 R166, [R1+0x908] ;  /* 0x0009080001a67983 */ /* 0x000f680000300a00 */
[----:B------:R-:W5:Y:S04]  /*3d790*/  LDL.LU.64 R164, [R1+0x920] ;  /* 0x0009200001a47983 */ /* 0x000f680000300a00 */
[----:B------:R-:W5:Y:S04]  /*3d7a0*/  LDL.LU.64 R170, [R1+0x940] ;  /* 0x0009400001aa7983 */ /* 0x000f680000300a00 */
[----:B------:R-:W5:Y:S04]  /*3d7b0*/  LDL.LU.64 R168, [R1+0x938] ;  /* 0x0009380001a87983 */ /* 0x000f680000300a00 */
[----:B------:R-:W5:Y:S01]  /*3d7c0*/  LDL.LU.64 R174, [R1+0x930] ;  /* 0x0009300001ae7983 */ /* 0x000f620000300a00 */
[----:B------:R-:W-:-:S03]  /*3d7d0*/  PRMT R92, R141, 0x7632, R92 ;  /* 0x000076328d5c7816 */ /* 0x000fc6000000005c */
[----:B------:R-:W5:Y:S04]  /*3d7e0*/  LDL.LU.64 R172, [R1+0x948] ;  /* 0x0009480001ac7983 */ /* 0x000f680000300a00 */
[----:B------:R-:W5:Y:S04]  /*3d7f0*/  LDL.LU.64 R178, [R1+0x950] ;  /* 0x0009500001b27983 */ /* 0x000f680000300a00 */
[----:B------:R-:W5:Y:S01]  /*3d800*/  LDL.LU.64 R176, [R1+0x928] ;  /* 0x0009280001b07983 */ /* 0x000f620000300a00 */
[----:B------:R-:W-:-:S03]  /*3d810*/  PRMT R93, R142, 0x7632, R93 ;  /* 0x000076328e5d7816 */ /* 0x000fc6000000005d */
[----:B------:R-:W5:Y:S04]  /*3d820*/  LDL.LU.64 R182, [R1+0x900] ;  /* 0x0009000001b67983 */ /* 0x000f680000300a00 */
[----:B------:R-:W-:Y:S04]  /*3d830*/  STG.E.U16 desc[UR4][R230.64], R141 ;  /* 0x0000008de6007986 */ /* 0x000fe8000c101504 */
[----:B------:R-:W5:Y:S04]  /*3d840*/  LDL.LU.64 R180, [R1+0x5a0] ;  /* 0x0005a00001b47983 */ /* 0x000f680000300a00 */
[----:B----4-:R0:W-:Y:S04]  /*3d850*/  STG.E.U16 desc[UR4][R228.64], R92 ;  /* 0x0000005ce4007986 */ /* 0x0101e8000c101504 */
[----:B------:R-:W4:Y:S04]  /*3d860*/  LDL.LU.64 R186, [R1+0x598] ;  /* 0x0005980001ba7983 */ /* 0x000f280000300a00 */
[----:B------:R-:W4:Y:S01]  /*3d870*/  LDL.LU.64 R184, [R1+0x590] ;  /* 0x0005900001b87983 */ /* 0x000f220000300a00 */
[----:B0-----:R-:W-:-:S03]  /*3d880*/  PRMT R92, R143, 0x7632, R92 ;  /* 0x000076328f5c7816 */ /* 0x001fc6000000005c */
[----:B------:R-:W4:Y:S04]  /*3d890*/  LDL.LU.64 R230, [R1+0x588] ;  /* 0x0005880001e67983 */ /* 0x000f280000300a00 */
[----:B------:R0:W-:Y:S04]  /*3d8a0*/  STG.E.U16 desc[UR4][R194.64], R142 ;  /* 0x0000008ec2007986 */ /* 0x0001e8000c101504 */
[----:B------:R1:W-:Y:S04]  /*3d8b0*/  STG.E.U16 desc[UR4][R196.64], R93 ;  /* 0x0000005dc4007986 */ /* 0x0003e8000c101504 */
[----:B------:R1:W-:Y:S04]  /*3d8c0*/  STG.E.U16 desc[UR4][R198.64], R143 ;  /* 0x0000008fc6007986 */ /* 0x0003e8000c101504 */
[----:B------:R-:W4:Y:S04]  /*3d8d0*/  LDL.LU.64 R228, [R1+0x580] ;  /* 0x0005800001e47983 */ /* 0x000f280000300a00 */
[----:B0-----:R-:W4:Y:S04]  /*3d8e0*/  LDL.LU.64 R194, [R1+0x578] ;  /* 0x0005780001c27983 */ /* 0x001f280000300a00 */
[----:B-1----:R-:W4:Y:S04]  /*3d8f0*/  LDL.LU.64 R196, [R1+0x570] ;  /* 0x0005700001c47983 */ /* 0x002f280000300a00 */
[----:B------:R-:W4:Y:S04]  /*3d900*/  LDL.LU.64 R198, [R1+0x568] ;  /* 0x0005680001c67983 */ /* 0x000f280000300a00 */
[----:B--2---:R0:W-:Y:S02]  /*3d910*/  STG.E.U16 desc[UR4][R200.64], R92 ;  /* 0x0000005cc8007986 */ /* 0x0041e4000c101504 */
[----:B0-----:R-:W-:-:S02]  /*3d920*/  PRMT R92, R136, 0x7632, R92 ;  /* 0x00007632885c7816 */ /* 0x001fc4000000005c */
[----:B------:R-:W2:Y:S04]  /*3d930*/  LDL.LU.64 R200, [R1+0x560] ;  /* 0x0005600001c87983 */ /* 0x000ea80000300a00 */
[----:B---3--:R0:W-:Y:S04]  /*3d940*/  STG.E.U16 desc[UR4][R202.64], R136 ;  /* 0x00000088ca007986 */ /* 0x0081e8000c101504 */
[----:B0-----:R-:W3:Y:S04]  /*3d950*/  LDL.LU.64 R202, [R1+0x558] ;  /* 0x0005580001ca7983 */ /* 0x001ee80000300a00 */
[----:B-----5:R0:W-:Y:S04]  /*3d960*/  STG.E.U16 desc[UR4][R204.64], R92 ;  /* 0x0000005ccc007986 */ /* 0x0201e8000c101504 */
[----:B0-----:R-:W5:Y:S04]  /*3d970*/  LDL.LU.64 R204, [R1+0x550] ;  /* 0x0005500001cc7983 */ /* 0x001f680000300a00 */
[----:B------:R0:W-:Y:S04]  /*3d980*/  STG.E.U16 desc[UR4][R206.64], R137 ;  /* 0x00000089ce007986 */ /* 0x0001e8000c101504 */
[----:B0-----:R-:W5:Y:S01]  /*3d990*/  LDL.LU.64 R206, [R1+0x548] ;  /* 0x0005480001ce7983 */ /* 0x001f620000300a00 */
[----:B------:R-:W-:-:S02]  /*3d9a0*/  PRMT R93, R137, 0x7632, R93 ;  /* 0x00007632895d7816 */ /* 0x000fc4000000005d */
[----:B------:R-:W-:-:S03]  /*3d9b0*/  PRMT R92, R138, 0x7632, R92 ;  /* 0x000076328a5c7816 */ /* 0x000fc6000000005c */
[----:B------:R0:W-:Y:S04]  /*3d9c0*/  STG.E.U16 desc[UR4][R166.64], R93 ;  /* 0x0000005da6007986 */ /* 0x0001e8000c101504 */
[----:B------:R-:W-:Y:S04]  /*3d9d0*/  STG.E.U16 desc[UR4][R164.64], R138 ;  /* 0x0000008aa4007986 */ /* 0x000fe8000c101504 */
[----:B------:R1:W-:Y:S01]  /*3d9e0*/  STG.E.U16 desc[UR4][R170.64], R92 ;  /* 0x0000005caa007986 */ /* 0x0003e2000c101504 */
[----:B0-----:R-:W-:-:S03]  /*3d9f0*/  PRMT R93, R139, 0x7632, R93 ;  /* 0x000076328b5d7816 */ /* 0x001fc6000000005d */
[----:B------:R-:W-:Y:S04]  /*3da00*/  STG.E.U16 desc[UR4][R168.64], R139 ;  /* 0x0000008ba8007986 */ /* 0x000fe8000c101504 */
[----:B------:R0:W-:Y:S01]  /*3da10*/  STG.E.U16 desc[UR4][R174.64], R93 ;  /* 0x0000005dae007986 */ /* 0x0001e2000c101504 */
[----:B-1----:R-:W-:-:S03]  /*3da20*/  PRMT R92, R132, 0x7632, R92 ;  /* 0x00007632845c7816 */ /* 0x002fc6000000005c */
[----:B------:R-:W-:Y:S04]  /*3da30*/  STG.E.U16 desc[UR4][R172.64], R132 ;  /* 0x00000084ac007986 */ /* 0x000fe8000c101504 */
[----:B------:R1:W-:Y:S01]  /*3da40*/  STG.E.U16 desc[UR4][R178.64], R92 ;  /* 0x0000005cb2007986 */ /* 0x0003e2000c101504 */
[----:B0-----:R-:W-:-:S03]  /*3da50*/  PRMT R93, R133, 0x7632, R93 ;  /* 0x00007632855d7816 */ /* 0x001fc6000000005d */
[----:B------:R-:W-:Y:S04]  /*3da60*/  STG.E.U16 desc[UR4][R176.64], R133 ;  /* 0x00000085b0007986 */ /* 0x000fe8000c101504 */
[----:B------:R0:W-:Y:S01]  /*3da70*/  STG.E.U16 desc[UR4][R182.64], R93 ;  /* 0x0000005db6007986 */ /* 0x0001e2000c101504 */
[----:B-1----:R-:W-:-:S03]  /*3da80*/  PRMT R92, R134, 0x7632, R92 ;  /* 0x00007632865c7816 */ /* 0x002fc6000000005c */
[----:B------:R-:W-:Y:S04]  /*3da90*/  STG.E.U16 desc[UR4][R180.64], R134 ;  /* 0x00000086b4007986 */ /* 0x000fe8000c101504 */
[----:B----4-:R1:W-:Y:S01]  /*3daa0*/  STG.E.U16 desc[UR4][R186.64], R92 ;  /* 0x0000005cba007986 */ /* 0x0103e2000c101504 */
[----:B0-----:R-:W-:-:S03]  /*3dab0*/  PRMT R93, R135, 0x7632, R93 ;  /* 0x00007632875d7816 */ /* 0x001fc6000000005d */
[----:B------:R-:W-:Y:S04]  /*3dac0*/  STG.E.U16 desc[UR4][R184.64], R135 ;  /* 0x00000087b8007986 */ /* 0x000fe8000c101504 */
[----:B------:R0:W-:Y:S01]  /*3dad0*/  STG.E.U16 desc[UR4][R230.64], R93 ;  /* 0x0000005de6007986 */ /* 0x0001e2000c101504 */
[----:B-1----:R-:W-:-:S03]  /*3dae0*/  PRMT R92, R128, 0x7632, R92 ;  /* 0x00007632805c7816 */ /* 0x002fc6000000005c */
[----:B------:R-:W-:Y:S01]  /*3daf0*/  STG.E.U16 desc[UR4][R228.64], R128 ;  /* 0x00000080e4007986 */ /* 0x000fe2000c101504 */
[----:B0-----:R-:W-:-:S03]  /*3db00*/  PRMT R93, R129, 0x7632, R93 ;  /* 0x00007632815d7816 */ /* 0x001fc6000000005d */
[----:B------:R0:W-:Y:S04]  /*3db10*/  STG.E.U16 desc[UR4][R194.64], R92 ;  /* 0x0000005cc2007986 */ /* 0x0001e8000c101504 */
[----:B------:R-:W-:Y:S04]  /*3db20*/  STG.E.U16 desc[UR4][R196.64], R129 ;  /* 0x00000081c4007986 */ /* 0x000fe8000c101504 */
[----:B------:R1:W-:Y:S01]  /*3db30*/  STG.E.U16 desc[UR4][R198.64], R93 ;  /* 0x0000005dc6007986 */ /* 0x0003e2000c101504 */
[----:B0-----:R-:W-:Y:S02]  /*3db40*/  PRMT R92, R130, 0x7632, R92 ;  /* 0x00007632825c7816 */ /* 0x001fe4000000005c */
[----:B-1----:R-:W-:Y:S01]  /*3db50*/  PRMT R93, R131, 0x7632, R93 ;  /* 0x00007632835d7816 */ /* 0x002fe2000000005d */
[----:B--2---:R-:W-:Y:S04]  /*3db60*/  STG.E.U16 desc[UR4][R200.64], R130 ;  /* 0x00000082c8007986 */ /* 0x004fe8000c101504 */
[----:B---3--:R0:W-:Y:S02]  /*3db70*/  STG.E.U16 desc[UR4][R202.64], R92 ;  /* 0x0000005cca007986 */ /* 0x0081e4000c101504 */
[----:B0-----:R-:W-:-:S02]  /*3db80*/  PRMT R92, R124, 0x7632, R92 ;  /* 0x000076327c5c7816 */ /* 0x001fc4000000005c */
[----:B-----5:R-:W-:Y:S04]  /*3db90*/  STG.E.U16 desc[UR4][R204.64], R131 ;  /* 0x00000083cc007986 */ /* 0x020fe8000c101504 */
[----:B------:R0:W-:Y:S04]  /*3dba0*/  STG.E.U16 desc[UR4][R206.64], R93 ;  /* 0x0000005dce007986 */ /* 0x0001e8000c101504 */
[----:B------:R1:W-:Y:S04]  /*3dbb0*/  STG.E.U16 desc[UR4][R82.64], R124 ;  /* 0x0000007c52007986 */ /* 0x0003e8000c101504 */
[----:B------:R2:W-:Y:S01]  /*3dbc0*/  STG.E.U16 desc[UR4][R76.64], R92 ;  /* 0x0000005c4c007986 */ /* 0x0005e2000c101504 */
[----:B0-----:R-:W-:-:S03]  /*3dbd0*/  PRMT R93, R125, 0x7632, R93 ;  /* 0x000076327d5d7816 */ /* 0x001fc6000000005d */
[----:B------:R0:W-:Y:S04]  /*3dbe0*/  STG.E.U16 desc[UR4][R78.64], R125 ;  /* 0x0000007d4e007986 */ /* 0x0001e8000c101504 */
[----:B-1----:R-:W3:Y:S04]  /*3dbf0*/  LDL.LU.64 R82, [R1+0xdf0] ;  /* 0x000df00001527983 */ /* 0x002ee80000300a00 */
[----:B--2---:R-:W2:Y:S04]  /*3dc00*/  LDL.LU.64 R76, [R1+0xde8] ;  /* 0x000de800014c7983 */ /* 0x004ea80000300a00 */
[----:B0-----:R-:W4:Y:S04]  /*3dc10*/  LDL.LU.64 R78, [R1+0xde0] ;  /* 0x000de000014e7983 */ /* 0x001f280000300a00 */
[----:B------:R0:W-:Y:S04]  /*3dc20*/  STG.E.U16 desc[UR4][R120.64], R93 ;  /* 0x0000005d78007986 */ /* 0x0001e8000c101504 */
[----:B0-----:R-:W5:Y:S01]  /*3dc30*/  LDL.LU.64 R120, [R1+0xdd8] ;  /* 0x000dd80001787983 */ /* 0x001f620000300a00 */
[----:B------:R-:W-:-:S02]  /*3dc40*/  PRMT R92, R126, 0x7632, R92 ;  /* 0x000076327e5c7816 */ /* 0x000fc4000000005c */
[----:B------:R-:W-:Y:S01]  /*3dc50*/  PRMT R93, R127, 0x7632, R93 ;  /* 0x000076327f5d7816 */ /* 0x000fe2000000005d */
[----:B------:R0:W-:Y:S04]  /*3dc60*/  STG.E.U16 desc[UR4][R84.64], R126 ;  /* 0x0000007e54007986 */ /* 0x0001e8000c101504 */
[----:B------:R1:W-:Y:S04]  /*3dc70*/  STG.E.U16 desc[UR4][R86.64], R92 ;  /* 0x0000005c56007986 */ /* 0x0003e8000c101504 */
[----:B------:R1:W-:Y:S04]  /*3dc80*/  STG.E.U16 desc[UR4][R88.64], R127 ;  /* 0x0000007f58007986 */ /* 0x0003e8000c101504 */
[----:B0-----:R-:W3:Y:S04]  /*3dc90*/  LDL.LU.64 R84, [R1+0xdd0] ;  /* 0x000dd00001547983 */ /* 0x001ee80000300a00 */
[----:B-1----:R-:W2:Y:S04]  /*3dca0*/  LDL.LU.64 R86, [R1+0xdc8] ;  /* 0x000dc80001567983 */ /* 0x002ea80000300a00 */
[----:B------:R-:W4:Y:S04]  /*3dcb0*/  LDL.LU.64 R88, [R1+0xdc0] ;  /* 0x000dc00001587983 */ /* 0x000f280000300a00 */
[----:B------:R0:W-:Y:S04]  /*3dcc0*/  STG.E.U16 desc[UR4][R122.64], R93 ;  /* 0x0000005d7a007986 */ /* 0x0001e8000c101504 */
[----:B0-----:R-:W3:Y:S01]  /*3dcd0*/  LDL.LU.64 R122, [R1+0xdb8] ;  /* 0x000db800017a7983 */ /* 0x001ee20000300a00 */
[----:B-----5:R-:W-:-:S02]  /*3dce0*/  PRMT R92, R120, 0x7632, R92 ;  /* 0x00007632785c7816 */ /* 0x020fc4000000005c */
[----:B------:R-:W-:Y:S01]  /*3dcf0*/  PRMT R93, R121, 0x7632, R93 ;  /* 0x00007632795d7816 */ /* 0x000fe2000000005d */
[----:B------:R0:W-:Y:S04]  /*3dd00*/  STG.E.U16 desc[UR4][R90.64], R120 ;  /* 0x000000785a007986 */ /* 0x0001e8000c101504 */
[----:B------:R1:W-:Y:S04]  /*3dd10*/  STG.E.U16 desc[UR4][R96.64], R92 ;  /* 0x0000005c60007986 */ /* 0x0003e8000c101504 */
[----:B------:R5:W-:Y:S04]  /*3dd20*/  STG.E.U16 desc[UR4][R98.64], R121 ;  /* 0x0000007962007986 */ /* 0x000be8000c101504 */
[----:B0-----:R-:W2:Y:S04]  /*3dd30*/  LDL.LU.64 R90, [R1+0xdb0] ;  /* 0x000db000015a7983 */ /* 0x001ea80000300a00 */
[----:B-1----:R-:W4:Y:S04]  /*3dd40*/  LDL.LU.64 R96, [R1+0xda8] ;  /* 0x000da80001607983 */ /* 0x002f280000300a00 */
[----:B-----5:R-:W5:Y:S04]  /*3dd50*/  LDL.LU.64 R98, [R1+0xda0] ;  /* 0x000da00001627983 */ /* 0x020f680000300a00 */
[----:B------:R0:W-:Y:S04]  /*3dd60*/  STG.E.U16 desc[UR4][R116.64], R93 ;  /* 0x0000005d74007986 */ /* 0x0001e8000c101504 */
[----:B0-----:R-:W2:Y:S01]  /*3dd70*/  LDL.LU.64 R116, [R1+0xd98] ;  /* 0x000d980001747983 */ /* 0x001ea20000300a00 */
[----:B---3--:R-:W-:-:S02]  /*3dd80*/  PRMT R92, R122, 0x7632, R92 ;  /* 0x000076327a5c7816 */ /* 0x008fc4000000005c */
[----:B------:R-:W-:Y:S01]  /*3dd90*/  PRMT R93, R123, 0x7632, R93 ;  /* 0x000076327b5d7816 */ /* 0x000fe2000000005d */
[----:B------:R0:W-:Y:S04]  /*3dda0*/  STG.E.U16 desc[UR4][R104.64], R122 ;  /* 0x0000007a68007986 */ /* 0x0001e8000c101504 */
[----:B------:R1:W-:Y:S04]  /*3ddb0*/  STG.E.U16 desc[UR4][R106.64], R92 ;  /* 0x0000005c6a007986 */ /* 0x0003e8000c101504 */
[----:B------:R3:W-:Y:S04]  /*3ddc0*/  STG.E.U16 desc[UR4][R100.64], R123 ;  /* 0x0000007b64007986 */ /* 0x0007e8000c101504 */
[----:B0-----:R-:W4:Y:S04]  /*3ddd0*/  LDL.LU.64 R104, [R1+0xd90] ;  /* 0x000d900001687983 */ /* 0x001f280000300a00 */
[----:B-1----:R-:W5:Y:S04]  /*3dde0*/  LDL.LU.64 R106, [R1+0xd88] ;  /* 0x000d8800016a7983 */ /* 0x002f680000300a00 */
[----:B---3--:R-:W3:Y:S04]  /*3ddf0*/  LDL.LU.64 R100, [R1+0xd80] ;  /* 0x000d800001647983 */ /* 0x008ee80000300a00 */
[----:B------:R0:W-:Y:S04]  /*3de00*/  STG.E.U16 desc[UR4][R118.64], R93 ;  /* 0x0000005d76007986 */ /* 0x0001e8000c101504 */
[----:B0-----:R-:W4:Y:S01]  /*3de10*/  LDL.LU.64 R118, [R1+0xd78] ;  /* 0x000d780001767983 */ /* 0x001f220000300a00 */
[----:B--2---:R-:W-:-:S03]  /*3de20*/  PRMT R92, R116, 0x7632, R92 ;  /* 0x00007632745c7816 */ /* 0x004fc6000000005c */
[----:B------:R0:W-:Y:S04]  /*3de30*/  STG.E.U16 desc[UR4][R102.64], R116 ;  /* 0x0000007466007986 */ /* 0x0001e8000c101504 */
[----:B------:R1:W-:Y:S04]  /*3de40*/  STG.E.U16 desc[UR4][R112.64], R92 ;  /* 0x0000005c70007986 */ /* 0x0003e8000c101504 */
[----:B0-----:R-:W2:Y:S01]  /*3de50*/  LDL.LU.64 R102, [R1+0xd70] ;  /* 0x000d700001667983 */ /* 0x001ea20000300a00 */
[----:B------:R-:W-:Y:S02]  /*3de60*/  PRMT R93, R117, 0x7632, R93 ;  /* 0x00007632755d7816 */ /* 0x000fe4000000005d */
[----:B------:R-:W-:Y:S01]  /*3de70*/  LEA.HI.X.SX32 R189, R251, R3, 0x1, P4 ;  /* 0x00000003fbbd7211 */ /* 0x000fe200020f0eff */
[----:B-1----:R-:W5:Y:S01]  /*3de80*/  LDL.LU.64 R112, [R1+0xd68] ;  /* 0x000d680001707983 */ /* 0x002f620000300a00 */
[----:B------:R-:W0:Y:S03]  /*3de90*/  LDC R251, c[0x0][0x278] ;  /* 0x00009e00fffb7b82 */ /* 0x000e260000000800 */
[----:B------:R1:W-:Y:S04]  /*3dea0*/  STG.E.U16 desc[UR4][R108.64], R117 ;  /* 0x000000756c007986 */ /* 0x0003e8000c101504 */
[----:B------:R4:W-:Y:S01]  /*3deb0*/  STG.E.U16 desc[UR4][R110.64], R93 ;  /* 0x0000005d6e007986 */ /* 0x0009e2000c101504 */
[----:B------:R-:W-:Y:S01]  /*3dec0*/  IMAD R95, R95, 0x129, RZ ;  /* 0x000001295f5f7824 */ /* 0x000fe200078e02ff */
[----:B---3--:R-:W-:Y:S01]  /*3ded0*/  PRMT R120, R100, 0x7632, R120 ;  /* 0x0000763264787816 */ /* 0x008fe20000000078 */
[----:B------:R-:W3:Y:S01]  /*3dee0*/  LDC R116, c[0x0][0x278] ;  /* 0x00009e00ff747b82 */ /* 0x000ee20000000800 */
[----:B-1----:R-:W2:Y:S04]  /*3def0*/  LDL.LU.64 R108, [R1+0xd60] ;  /* 0x000d6000016c7983 */ /* 0x002ea80000300a00 */
[----:B----4-:R-:W4:Y:S04]  /*3df00*/  LDL.LU.64 R110, [R1+0xd58] ;  /* 0x000d5800016e7983 */ /* 0x010f280000300a00 */
[----:B------:R1:W-:Y:S04]  /*3df10*/  STG.E.U16 desc[UR4][R114.64], R118 ;  /* 0x0000007672007986 */ /* 0x0003e8000c101504 */
[----:B-1----:R-:W2:Y:S01]  /*3df20*/  LDL.LU.64 R114, [R1+0xd50] ;  /* 0x000d500001727983 */ /* 0x002ea20000300a00 */
[----:B------:R-:W-:-:S02]  /*3df30*/  PRMT R92, R118, 0x7632, R92 ;  /* 0x00007632765c7816 */ /* 0x000fc4000000005c */
[----:B------:R-:W-:Y:S01]  /*3df40*/  PRMT R93, R119, 0x7632, R93 ;  /* 0x00007632775d7816 */ /* 0x000fe2000000005d */
[----:B0-----:R-:W-:Y:S01]  /*3df50*/  IMAD R251, R251, 0x128, RZ ;  /* 0x00000128fbfb7824 */ /* 0x001fe200078e02ff */
[----:B------:R-:W0:Y:S01]  /*3df60*/  LDC R118, c[0x0][0x278] ;  /* 0x00009e00ff767b82 */ /* 0x000e220000000800 */
[----:B------:R-:W-:Y:S04]  /*3df70*/  STG.E.U16 desc[UR4][R208.64], R92 ;  /* 0x0000005cd0007986 */ /* 0x000fe8000c101504 */
[----:B------:R3:W-:Y:S04]  /*3df80*/  STG.E.U16 desc[UR4][R210.64], R119 ;  /* 0x00000077d2007986 */ /* 0x0007e8000c101504 */
[----:B------:R1:W-:Y:S01]  /*3df90*/  STG.E.U16 desc[UR4][R212.64], R93 ;  /* 0x0000005dd4007986 */ /* 0x0003e2000c101504 */
[----:B------:R-:W-:-:S02]  /*3dfa0*/  LEA.HI.X.SX32 R193, R251, R3, 0x1, P5 ;  /* 0x00000003fbc17211 */ /* 0x000fc400028f0eff */
[----:B------:R-:W3:Y:S02]  /*3dfb0*/  LDC R251, c[0x0][0x278] ;  /* 0x00009e00fffb7b82 */ /* 0x000ee40000000800 */
[----:B---3--:R-:W-:Y:S02]  /*3dfc0*/  IMAD R251, R251, 0x12a, RZ ;  /* 0x0000012afbfb7824 */ /* 0x008fe400078e02ff */
[----:B------:R-:W-:-:S04]  /*3dfd0*/  IMAD R119, R116, 0x256, RZ ;  /* 0x0000025674777824 */ /* 0x000fc800078e02ff */
[----:B------:R-:W3:Y:S01]  /*3dfe0*/  LDC R116, c[0x0][0x278] ;  /* 0x00009e00ff747b82 */ /* 0x000ee20000000800 */
[----:B------:R-:W-:Y:S02]  /*3dff0*/  PRMT R121, R101, 0x7632, R121 ;  /* 0x0000763265797816 */ /* 0x000fe40000000079 */
[----:B-----5:R-:W-:Y:S02]  /*3e000*/  PRMT R92, R112, 0x7632, R92 ;  /* 0x00007632705c7816 */ /* 0x020fe4000000005c */
[----:B-1----:R-:W-:Y:S01]  /*3e010*/  PRMT R93, R113, 0x7632, R93 ;  /* 0x00007632715d7816 */ /* 0x002fe2000000005d */
[----:B------:R1:W-:Y:S04]  /*3e020*/  STG.E.U16 desc[UR4][R214.64], R112 ;  /* 0x00000070d6007986 */ /* 0x0003e8000c101504 */
[----:B------:R-:W-:Y:S04]  /*3e030*/  STG.E.U16 desc[UR4][R216.64], R92 ;  /* 0x0000005cd8007986 */ /* 0x000fe8000c101504 */
[----:B------:R5:W-:Y:S04]  /*3e040*/  STG.E.U16 desc[UR4][R218.64], R113 ;  /* 0x00000071da007986 */ /* 0x000be8000c101504 */
[----:B------:R0:W-:Y:S01]  /*3e050*/  STG.E.U16 desc[UR4][R220.64], R93 ;  /* 0x0000005ddc007986 */ /* 0x0001e2000c101504 */
[----:B-1----:R-:W1:Y:S08]  /*3e060*/  LDC R112, c[0x0][0x278] ;  /* 0x00009e00ff707b82 */ /* 0x002e700000000800 */
[----:B-----5:R-:W5:Y:S08]  /*3e070*/  LDC R113, c[0x0][0x278] ;  /* 0x00009e00ff717b82 */ /* 0x020f700000000800 */
[----:B0-----:R-:W0:Y:S01]  /*3e080*/  LDC R93, c[0x0][0x278] ;  /* 0x00009e00ff5d7b82 */ /* 0x001e220000000800 */
[----:B--2---:R-:W-:Y:S01]  /*3e090*/  PRMT R92, R114, 0x7632, R92 ;  /* 0x00007632725c7816 */ /* 0x004fe2000000005c */
[----:B------:R2:W-:Y:S01]  /*3e0a0*/  STG.E.U16 desc[UR4][R222.64], R114 ;  /* 0x00000072de007986 */ /* 0x0005e2000c101504 */
[----:B------:R-:W-:-:S03]  /*3e0b0*/  PRMT R94, R108, 0x7632, R94 ;  /* 0x000076326c5e7816 */ /* 0x000fc6000000005e */
[----:B------:R3:W-:Y:S01]  /*3e0c0*/  STG.E.U16 desc[UR4][R224.64], R92 ;  /* 0x0000005ce0007986 */ /* 0x0007e2000c101504 */
[----:B------:R-:W-:-:S03]  /*3e0d0*/  PRMT R117, R109, 0x7632, R117 ;  /* 0x000076326d757816 */ /* 0x000fc60000000075 */
[----:B------:R4:W-:Y:S01]  /*3e0e0*/  STG.E.U16 desc[UR4][R226.64], R115 ;  /* 0x00000073e2007986 */ /* 0x0009e2000c101504 */
[----:B-----5:R-:W-:Y:S01]  /*3e0f0*/  IMAD R113, R113, 0x254, RZ ;  /* 0x0000025471717824 */ /* 0x020fe200078e02ff */
[----:B--2---:R-:W2:Y:S01]  /*3e100*/  LDC R114, c[0x0][0x278] ;  /* 0x00009e00ff727b82 */ /* 0x004ea20000000800 */
[----:B---3--:R-:W-:Y:S01]  /*3e110*/  PRMT R92, R115, 0x7632, R92 ;  /* 0x00007632735c7816 */ /* 0x008fe2000000005c */
[----:B0-----:R-:W-:-:S06]  /*3e120*/  IMAD R93, R93, 0x127, RZ ;  /* 0x000001275d5d7824 */ /* 0x001fcc00078e02ff */
[----:B----4-:R-:W0:Y:S01]  /*3e130*/  LDC R115, c[0x0][0x278] ;  /* 0x00009e00ff737b82 */ /* 0x010e220000000800 */
[----:B------:R3:W-:Y:S01]  /*3e140*/  STG.E.U16 desc[UR4][R232.64], R92 ;  /* 0x0000005ce8007986 */ /* 0x0007e2000c101504 */
[----:B------:R-:W-:-:S03]  /*3e150*/  LEA.HI.X.SX32 R191, R93, R3, 0x1, P6 ;  /* 0x000000035dbf7211 */ /* 0x000fc600030f0eff */
[----:B------:R4:W-:Y:S01]  /*3e160*/  STG.E.U16 desc[UR4][R234.64], R108 ;  /* 0x0000006cea007986 */ /* 0x0009e2000c101504 */
[----:B-1----:R-:W-:Y:S02]  /*3e170*/  IMAD R93, R112, 0x252, RZ ;  /* 0x00000252705d7824 */ /* 0x002fe400078e02ff */
[----:B------:R-:W1:Y:S01]  /*3e180*/  LDC R112, c[0x0][0x278] ;  /* 0x00009e00ff707b82 */ /* 0x000e620000000800 */
[----:B------:R5:W-:Y:S01]  /*3e190*/  STG.E.U16 desc[UR4][R236.64], R94 ;  /* 0x0000005eec007986 */ /* 0x000be2000c101504 */
[----:B---3--:R-:W-:-:S03]  /*3e1a0*/  PRMT R92, R110, 0x7632, R92 ;  /* 0x000076326e5c7816 */ /* 0x008fc6000000005c */
[----:B------:R-:W-:Y:S01]  /*3e1b0*/  STG.E.U16 desc[UR4][R238.64], R109 ;  /* 0x0000006dee007986 */ /* 0x000fe2000c101504 */
[----:B----4-:R-:W-:-:S03]  /*3e1c0*/  IADD3 R108, P6, R119, R2, RZ ;  /* 0x00000002776c7210 */ /* 0x010fc60007fde0ff */
[----:B------:R-:W-:Y:S01]  /*3e1d0*/  STG.E.U16 desc[UR4][R240.64], R117 ;  /* 0x00000075f0007986 */ /* 0x000fe2000c101504 */
[----:B------:R-:W3:Y:S01]  /*3e1e0*/  LDC R234, c[0x0][0x278] ;  /* 0x00009e00ffea7b82 */ /* 0x000ee20000000800 */
[----:B-----5:R-:W-:Y:S02]  /*3e1f0*/  PRMT R94, R111, 0x7632, R94 ;  /* 0x000076326f5e7816 */ /* 0x020fe4000000005e */
[----:B------:R4:W-:Y:S04]  /*3e200*/  STG.E.U16 desc[UR4][R242.64], R110 ;  /* 0x0000006ef2007986 */ /* 0x0009e8000c101504 */
[----:B------:R5:W-:Y:S01]  /*3e210*/  STG.E.U16 desc[UR4][R248.64], R92 ;  /* 0x0000005cf8007986 */ /* 0x000be2000c101504 */
[----:B0-----:R-:W-:Y:S01]  /*3e220*/  IMAD R115, R115, 0x12d, RZ ;  /* 0x0000012d73737824 */ /* 0x001fe200078e02ff */
[----:B------:R-:W0:Y:S02]  /*3e230*/  LDC R236, c[0x0][0x278] ;  /* 0x00009e00ffec7b82 */ /* 0x000e240000000800 */
[----:B------:R-:W-:Y:S04]  /*3e240*/  STG.E.U16 desc[UR4][R188.64], R111 ;  /* 0x0000006fbc007986 */ /* 0x000fe8000c101504 */
[----:B------:R2:W-:Y:S02]  /*3e250*/  STG.E.U16 desc[UR4][R190.64], R94 ;  /* 0x0000005ebe007986 */ /* 0x0005e4000c101504 */
[----:B----4-:R-:W4:Y:S01]  /*3e260*/  LDC R110, c[0x0][0x278] ;  /* 0x00009e00ff6e7b82 */ /* 0x010f220000000800 */
[----:B-----5:R-:W-:Y:S01]  /*3e270*/  IADD3 R92, P4, R93, R2, RZ ;  /* 0x000000025d5c7210 */ /* 0x020fe20007f9e0ff */
[----:B------:R-:W5:Y:S03]  /*3e280*/  LDL.LU R237, [R1+0x964] ;  /* 0x0009640001ed7983 */ /* 0x000f660000300800 */
[----:B------:R-:W-:-:S03]  /*3e290*/  LEA.HI.X.SX32 R93, R95, R3, 0x1, P4 ;  /* 0x000000035f5d7211 */ /* 0x000fc600020f0eff */
[----:B------:R-:W1:Y:S01]  /*3e2a0*/  LDC R117, c[0x0][0x278] ;  /* 0x00009e00ff757b82 */ /* 0x000e620000000800 */
[-C--:B--2---:R-:W-:Y:S01]  /*3e2b0*/  IADD3 R94, P5, R113, R2.reuse, RZ ;  /* 0x00000002715e7210 */ /* 0x084fe20007fbe0ff */
[----:B------:R-:W-:Y:S03]  /*3e2c0*/  STG.E.U16 desc[UR4][R192.64], R100 ;  /* 0x00000064c0007986 */ /* 0x000fe6000c101504 */
[----:B------:R-:W-:Y:S01]  /*3e2d0*/  LEA.HI.X.SX32 R95, R251, R3, 0x1, P5 ;  /* 0x00000003fb5f7211 */ /* 0x000fe200028f0eff */
[----:B------:R-:W-:Y:S02]  /*3e2e0*/  IMAD R109, R114, 0x12b, RZ ;  /* 0x0000012b726d7824 */ /* 0x000fe400078e02ff */
[----:B------:R-:W2:Y:S01]  /*3e2f0*/  LDC R251, c[0x0][0x278] ;  /* 0x00009e00fffb7b82 */ /* 0x000ea20000000800 */
[----:B------:R-:W-:Y:S01]  /*3e300*/  IMAD R113, R118, 0x258, RZ ;  /* 0x0000025876717824 */ /* 0x000fe200078e02ff */
[----:B------:R3:W-:Y:S04]  /*3e310*/  STG.E.U16 desc[UR4][R92.64], R120 ;  /* 0x000000785c007986 */ /* 0x0007e8000c101504 */
[----:B------:R-:W5:Y:S01]  /*3e320*/  LDL.LU R239, [R1+0x960] ;  /* 0x0009600001ef7983 */ /* 0x000f620000300800 */
[----:B----4-:R-:W-:Y:S01]  /*3e330*/  IMAD R119, R110, 0x25c, RZ ;  /* 0x0000025c6e777824 */ /* 0x010fe200078e02ff */
[----:B------:R-:W4:Y:S01]  /*3e340*/  LDC R114, c[0x0][0x278] ;  /* 0x00009e00ff727b82 */ /* 0x000f220000000800 */
[----:B---3--:R-:W-:-:S07]  /*3e350*/  IADD3 R92, P4, R113, R2, RZ ;  /* 0x00000002715c7210 */ /* 0x008fce0007f9e0ff */
[----:B------:R-:W3:Y:S01]  /*3e360*/  LDC R111, c[0x0][0x278] ;  /* 0x00009e00ff6f7b82 */ /* 0x000ee20000000800 */
[----:B--2---:R-:W-:Y:S01]  /*3e370*/  IMAD R251, R251, 0x12c, RZ ;  /* 0x0000012cfbfb7824 */ /* 0x004fe200078e02ff */
[----:B------:R-:W-:Y:S01]  /*3e380*/  LEA.HI.X.SX32 R109, R109, R3, 0x1, P6 ;  /* 0x000000036d6d7211 */ /* 0x000fe200030f0eff */
[----:B------:R2:W-:Y:S01]  /*3e390*/  STG.E.U16 desc[UR4][R94.64], R101 ;  /* 0x000000655e007986 */ /* 0x0005e2000c101504 */
[----:B-1----:R-:W-:Y:S01]  /*3e3a0*/  IMAD R117, R117, 0x25a, RZ ;  /* 0x0000025a75757824 */ /* 0x002fe200078e02ff */
[----:B------:R-:W-:-:S03]  /*3e3b0*/  PRMT R118, R102, 0x7632, R118 ;  /* 0x0000763266767816 */ /* 0x000fc60000000076 */
[----:B------:R-:W1:Y:S01]  /*3e3c0*/  LDC R110, c[0x0][0x278] ;  /* 0x00009e00ff6e7b82 */ /* 0x000e620000000800 */
[----:B------:R-:W-:Y:S01]  /*3e3d0*/  LEA.HI.X.SX32 R93, R251, R3, 0x1, P4 ;  /* 0x00000003fb5d7211 */ /* 0x000fe200020f0eff */
[----:B------:R-:W5:Y:S01]  /*3e3e0*/  LDL.LU R238, [R1+0x95c] ;  /* 0x00095c0001ee7983 */ /* 0x000f620000300800 */
[----:B------:R-:W-:-:S05]  /*3e3f0*/  IADD3 R100, P6, R119, R2, RZ ;  /* 0x0000000277647210 */ /* 0x000fca0007fde0ff */
[----:B------:R-:W0:Y:S01]  /*3e400*/  LDC R251, c[0x0][0x278] ;  /* 0x00009e00fffb7b82 */ /* 0x000e220000000800 */
[----:B--2---:R-:W-:Y:S01]  /*3e410*/  IADD3 R94, P5, R117, R2, RZ ;  /* 0x00000002755e7210 */ /* 0x004fe20007fbe0ff */
[----:B------:R2:W-:Y:S01]  /*3e420*/  STG.E.U16 desc[UR4][R108.64], R121 ;  /* 0x000000796c007986 */ /* 0x0005e2000c101504 */
[----:B------:R-:W-:-:S05]  /*3e430*/  PRMT R120, R103, 0x7632, R120 ;  /* 0x0000763267787816 */ /* 0x000fca0000000078 */
[----:B------:R-:W1:Y:S01]  /*3e440*/  LDC R113, c[0x0][0x278] ;  /* 0x00009e00ff717b82 */ /* 0x000e620000000800 */
[----:B---3--:R-:W-:Y:S01]  /*3e450*/  IMAD R111, R111, 0x262, RZ ;  /* 0x000002626f6f7824 */ /* 0x008fe200078e02ff */
[----:B------:R-:W3:Y:S01]  /*3e460*/  LDL.LU R240, [R1+0x958] ;  /* 0x0009580001f07983 */ /* 0x000ee20000300800 */
[----:B0-----:R-:W-:Y:S01]  /*3e470*/  IMAD R251, R251, 0x12e, RZ ;  /* 0x0000012efbfb7824 */ /* 0x001fe200078e02ff */
[-C--:B------:R-:W-:Y:S01]  /*3e480*/  LEA.HI.X.SX32 R95, R115, R3.reuse, 0x1, P5 ;  /* 0x00000003735f7211 */ /* 0x080fe200028f0eff */
[----:B--2---:R-:W-:Y:S01]  /*3e490*/  IMAD R121, R116, 0x260, RZ ;  /* 0x0000026074797824 */ /* 0x004fe200078e02ff */
[----:B------:R0:W-:Y:S02]  /*3e4a0*/  STG.E.U16 desc[UR4][R92.64], R102 ;  /* 0x000000665c007986 */ /* 0x0001e4000c101504 */
[----:B------:R-:W2:Y:S01]  /*3e4b0*/  LDC R117, c[0x0][0x278] ;  /* 0x00009e00ff757b82 */ /* 0x000ea20000000800 */
[-C--:B------:R-:W-:Y:S01]  /*3e4c0*/  LEA.HI.X.SX32 R101, R251, R3.reuse, 0x1, P6 ;  /* 0x00000003fb657211 */ /* 0x080fe200030f0eff */
[----:B----4-:R-:W-:Y:S01]  /*3e4d0*/  IMAD R119, R114, 0x25e, RZ ;  /* 0x0000025e72777824 */ /* 0x010fe200078e02ff */
[----:B------:R-:W4:Y:S04]  /*3e4e0*/  LDL.LU R241, [R1+0x60c] ;  /* 0x00060c0001f17983 */ /* 0x000f280000300800 */
[----:B------:R1:W-:Y:S01]  /*3e4f0*/  STG.E.U16 desc[UR4][R94.64], R118 ;  /* 0x000000765e007986 */ /* 0x0003e2000c101504 */
[----:B------:R-:W2:Y:S01]  /*3e500*/  LDC R251, c[0x0][0x278] ;  /* 0x00009e00fffb7b82 */ /* 0x000ea20000000800 */
[----:B0-----:R-:W-:Y:S01]  /*3e510*/  IMAD R93, R112, 0x12f, RZ ;  /* 0x0000012f705d7824 */ /* 0x001fe200078e02ff */
[-C--:B------:R-:W-:Y:S01]  /*3e520*/  IADD3 R92, P5, R119, R2.reuse, RZ ;  /* 0x00000002775c7210 */ /* 0x080fe20007fbe0ff */
[----:B------:R-:W4:Y:S05]  /*3e530*/  LDL.LU R243, [R1+0x608] ;  /* 0x0006080001f37983 */ /* 0x000f2a0000300800 */
[----:B------:R-:W0:Y:S01]  /*3e540*/  LDC R115, c[0x0][0x278] ;  /* 0x00009e00ff737b82 */ /* 0x000e220000000800 */
[----:B-1----:R-:W-:Y:S01]  /*3e550*/  IADD3 R94, P4, R121, R2, RZ ;  /* 0x00000002795e7210 */ /* 0x002fe20007f9e0ff */
[----:B------:R1:W-:Y:S06]  /*3e560*/  STG.E.U16 desc[UR4][R100.64], R103 ;  /* 0x0000006764007986 */ /* 0x0003ec000c101504 */
[----:B------:R-:W0:Y:S01]  /*3e570*/  LDC R109, c[0x0][0x278] ;  /* 0x00009e00ff6d7b82 */ /* 0x000e220000000800 */
[----:B--2---:R-:W-:Y:S01]  /*3e580*/  IMAD R251, R251, 0x130, RZ ;  /* 0x00000130fbfb7824 */ /* 0x004fe200078e02ff */
[----:B------:R-:W-:Y:S01]  /*3e590*/  LEA.HI.X.SX32 R93, R93, R3, 0x1, P5 ;  /* 0x000000035d5d7211 */ /* 0x000fe200028f0eff */
[----:B------:R-:W-:Y:S01]  /*3e5a0*/  IMAD R117, R117, 0x268, RZ ;  /* 0x0000026875757824 */ /* 0x000fe200078e02ff */
[----:B------:R-:W-:-:S04]  /*3e5b0*/  PRMT R116, R104, 0x7632, R116 ;  /* 0x0000763268747816 */ /* 0x000fc80000000074 */
[----:B------:R-:W2:Y:S01]  /*3e5c0*/  LDC R114, c[0x0][0x278] ;  /* 0x00009e00ff727b82 */ /* 0x000ea20000000800 */
[----:B------:R-:W-:Y:S01]  /*3e5d0*/  LEA.HI.X.SX32 R95, R251, R3, 0x1, P4 ;  /* 0x00000003fb5f7211 */ /* 0x000fe200020f0eff */
[----:B------:R-:W4:Y:S01]  /*3e5e0*/  LDL.LU R242, [R1+0x604] ;  /* 0x0006040001f27983 */ /* 0x000f220000300800 */
[----:B-1----:R-:W-:Y:S01]  /*3e5f0*/  IMAD R103, R110, 0x264, RZ ;  /* 0x000002646e677824 */ /* 0x002fe200078e02ff */
[-C--:B------:R-:W-:Y:S01]  /*3e600*/  IADD3 R100, P5, R111, R2.reuse, RZ ;  /* 0x000000026f647210 */ /* 0x080fe20007fbe0ff */
[----:B------:R-:W-:Y:S01]  /*3e610*/  IMAD R101, R113, 0x131, RZ ;  /* 0x0000013171657824 */ /* 0x000fe200078e02ff */
[----:B------:R-:W-:Y:S02]  /*3e620*/  STG.E.U16 desc[UR4][R92.64], R120 ;  /* 0x000000785c007986 */ /* 0x000fe4000c101504 */
[----:B------:R-:W1:Y:S01]  /*3e630*/  LDC R251, c[0x0][0x278] ;  /* 0x00009e00fffb7b82 */ /* 0x000e620000000800 */
[----:B------:R-:W-:Y:S01]  /*3e640*/  IADD3 R102, P6, R103, R2, RZ ;  /* 0x0000000267667210 */ /* 0x000fe20007fde0ff */
[----:B------:R-:W4:Y:S06]  /*3e650*/  LDL.LU R248, [R1+0x600] ;  /* 0x0006000001f87983 */ /* 0x000f2c0000300800 */
[----:B------:R-:W2:Y:S01]  /*3e660*/  LDC R111, c[0x0][0x278] ;  /* 0x00009e00ff6f7b82 */ /* 0x000ea20000000800 */
[----:B0-----:R-:W-:-:S07]  /*3e670*/  IMAD R109, R109, 0x133, RZ ;  /* 0x000001336d6d7824 */ /* 0x001fce00078e02ff */
[----:B------:R-:W0:Y:S01]  /*3e680*/  LDC R108, c[0x0][0x278] ;  /* 0x00009e00ff6c7b82 */ /* 0x000e220000000800 */
[----:B-1----:R-:W-:-:S07]  /*3e690*/  IMAD R251, R251, 0x132, RZ ;  /* 0x00000132fbfb7824 */ /* 0x002fce00078e02ff */
[----:B------:R-:W1:Y:S01]  /*3e6a0*/  LDC R113, c[0x0][0x278] ;  /* 0x00009e00ff717b82 */ /* 0x000e620000000800 */
[----:B------:R-:W-:-:S07]  /*3e6b0*/  LEA.HI.X.SX32 R103, R251, R3, 0x1, P6 ;  /* 0x00000003fb677211 */ /* 0x000fce00030f0eff */
[----:B------:R-:W0:Y:S01]  /*3e6c0*/  LDC R251, c[0x0][0x278] ;  /* 0x00009e00fffb7b82 */ /* 0x000e220000000800 */
[----:B------:R-:W-:Y:S01]  /*3e6d0*/  LEA.HI.X.SX32 R101, R101, R3, 0x1, P5 ;  /* 0x0000000365657211 */ /* 0x000fe200028f0eff */
[----:B------:R2:W-:Y:S02]  /*3e6e0*/  STG.E.U16 desc[UR4][R94.64], R104 ;  /* 0x000000685e007986 */ /* 0x0005e4000c101504 */
[----:B--2---:R-:W-:Y:S01]  /*3e6f0*/  IMAD R119, R114, 0x26a, RZ ;  /* 0x0000026a72777824 */ /* 0x004fe200078e02ff */
[----:B------:R-:W-:-:S03]  /*3e700*/  PRMT R118, R106, 0x7632, R118 ;  /* 0x000076326a767816 */ /* 0x000fc60000000076 */
[----:B------:R-:W2:Y:S01]  /*3e710*/  LDC R112, c[0x0][0x278] ;  /* 0x00009e00ff707b82 */ /* 0x000ea20000000800 */
[----:B------:R-:W-:-:S07]  /*3e720*/  IADD3 R94, P5, R117, R2, RZ ;  /* 0x00000002755e7210 */ /* 0x000fce0007fbe0ff */
[----:B------:R-:W2:Y:S01]  /*3e730*/  LDC R110, c[0x0][0x278] ;  /* 0x00009e00ff6e7b82 */ /* 0x000ea20000000800 */
[----:B0-----:R-:W-:Y:S02]  /*3e740*/  IMAD R251, R251, 0x134, RZ ;  /* 0x00000134fbfb7824 */ /* 0x001fe400078e02ff */
[----:B------:R-:W-:Y:S01]  /*3e750*/  IMAD R93, R115, 0x266, RZ ;  /* 0x00000266735d7824 */ /* 0x000fe200078e02ff */
[----:B------:R0:W-:Y:S01]  /*3e760*/  STG.E.U16 desc[UR4][R100.64], R116 ;  /* 0x0000007464007986 */ /* 0x0001e2000c101504 */
[----:B-1----:R-:W-:Y:S01]  /*3e770*/  IMAD R113, R113, 0x270, RZ ;  /* 0x0000027071717824 */ /* 0x002fe200078e02ff */
[----:B------:R-:W-:Y:S02]  /*3e780*/  LEA.HI.X.SX32 R95, R251, R3, 0x1, P5 ;  /* 0x00000003fb5f7211 */ /* 0x000fe400028f0eff */
[----:B------:R-:W1:Y:S08]  /*3e790*/  LDC R115, c[0x0][0x278] ;  /* 0x00009e00ff737b82 */ /* 0x000e700000000800 */
[----:B------:R-:W2:Y:S01]  /*3e7a0*/  LDC R251, c[0x0][0x278] ;  /* 0x00009e00fffb7b82 */ /* 0x000ea20000000800 */
[----:B------:R-:W-:Y:S01]  /*3e7b0*/  IADD3 R92, P4, R93, R2, RZ ;  /* 0x000000025d5c7210 */ /* 0x000fe20007f9e0ff */
[----:B------:R0:W-:Y:S02]  /*3e7c0*/  STG.E.U16 desc[UR4][R102.64], R105 ;  /* 0x0000006966007986 */ /* 0x0001e4000c101504 */
[----:B0-----:R-:W-:-:S02]  /*3e7d0*/  PRMT R116, R105, 0x7632, R116 ;  /* 0x0000763269747816 */ /* 0x001fc40000000074 */
[----:B------:R-:W-:Y:S01]  /*3e7e0*/  LEA.HI.X.SX32 R93, R109, R3, 0x1, P4 ;  /* 0x000000036d5d7211 */ /* 0x000fe200020f0eff */
[----:B------:R-:W-:Y:S01]  /*3e7f0*/  IMAD R101, R108, 0x135, RZ ;  /* 0x000001356c657824 */ /* 0x000fe200078e02ff */
[----:B------:R-:W-:Y:S01]  /*3e800*/  IADD3 R100, P6, R119, R2, RZ ;  /* 0x0000000277647210 */ /* 0x000fe20007fde0ff */
[----:B------:R-:W0:Y:S02]  /*3e810*/  LDC R108, c[0x0][0x278] ;  /* 0x00009e00ff6c7b82 */ /* 0x000e240000000800 */
[----:B------:R1:W-:Y:S01]  /*3e820*/  STG.E.U16 desc[UR4][R92.64], R116 ;  /* 0x000000745c007986 */ /* 0x0003e2000c101504 */
[----:B------:R-:W-:-:S05]  /*3e830*/  IMAD R105, R111, 0x26c, RZ ;  /* 0x0000026c6f697824 */ /* 0x000fca00078e02ff */
[----:B------:R-:W5:Y:S01]  /*3e840*/  LDC R114, c[0x0][0x278] ;  /* 0x00009e00ff727b82 */ /* 0x000f620000000800 */
[----:B-1----:R-:W-:Y:S01]  /*3e850*/  IADD3 R92, P5, R105, R2, RZ ;  /* 0x00000002695c7210 */ /* 0x002fe20007fbe0ff */
[----:B--2---:R-:W-:Y:S01]  /*3e860*/  IMAD R251, R251, 0x136, RZ ;  /* 0x00000136fbfb7824 */ /* 0x004fe200078e02ff */
[-C--:B------:R-:W-:Y:S01]  /*3e870*/  LEA.HI.X.SX32 R101, R101, R3.reuse, 0x1, P6 ;  /* 0x0000000365657211 */ /* 0x080fe200030f0eff */
[----:B------:R-:W-:Y:S04]  /*3e880*/  STG.E.U16 desc[UR4][R94.64], R106 ;  /* 0x0000006a5e007986 */ /* 0x000fe8000c101504 */
[----:B------:R-:W1:Y:S01]  /*3e890*/  LDC R102, c[0x0][0x278] ;  /* 0x00009e00ff667b82 */ /* 0x000e620000000800 */
[----:B------:R-:W-:-:S07]  /*3e8a0*/  LEA.HI.X.SX32 R93, R251, R3, 0x1, P5 ;  /* 0x00000003fb5d7211 */ /* 0x000fce00028f0eff */
[----:B------:R-:W2:Y:S01]  /*3e8b0*/  LDC R251, c[0x0][0x278] ;  /* 0x00009e00fffb7b82 */ /* 0x000ea20000000800 */
[----:B------:R0:W-:Y:S07]  /*3e8c0*/  STG.E.U16 desc[UR4][R100.64], R118 ;  /* 0x0000007664007986 */ /* 0x0001ee000c101504 */
[----:B------:R-:W5:Y:S01]  /*3e8d0*/  LDC R111, c[0x0][0x278] ;  /* 0x00009e00ff6f7b82 */ /* 0x000f620000000800 */
[----:B0-----:R-:W-:Y:S01]  /*3e8e0*/  IADD3 R100, P5, R113, R2, RZ ;  /* 0x0000000271647210 */ /* 0x001fe20007fbe0ff */
[----:B------:R-:W-:-:S02]  /*3e8f0*/  IMAD R117, R112, 0x26e, RZ ;  /* 0x0000026e70757824 */ /* 0x000fc400078e02ff */
[----:B------:R-:W-:-:S04]  /*3e900*/  IMAD R115, R115, 0x272, RZ ;  /* 0x0000027273737824 */ /* 0x000fc800078e02ff */
[----:B------:R-:W0:Y:S01]  /*3e910*/  LDC R109, c[0x0][0x278] ;  /* 0x00009e00ff6d7b82 */ /* 0x000e220000000800 */
[----:B--2---:R-:W-:Y:S01]  /*3e920*/  IMAD R251, R251, 0x138, RZ ;  /* 0x00000138fbfb7824 */ /* 0x004fe200078e02ff */
[----:B------:R2:W-:Y:S01]  /*3e930*/  STG.E.U16 desc[UR4][R92.64], R107 ;  /* 0x0000006b5c007986 */ /* 0x0005e2000c101504 */
[----:B------:R-:W-:Y:S01]  /*3e940*/  IMAD R103, R110, 0x137, RZ ;  /* 0x000001376e677824 */ /* 0x000fe200078e02ff */
[----:B------:R-:W-:Y:S01]  /*3e950*/  IADD3 R94, P4, R117, R2, RZ ;  /* 0x00000002755e7210 */ /* 0x000fe20007f9e0ff */
[----:B-1----:R-:W-:Y:S01]  /*3e960*/  IMAD R105, R102, 0x139, RZ ;  /* 0x0000013966697824 */ /* 0x002fe200078e02ff */
[----:B------:R-:W-:Y:S02]  /*3e970*/  LEA.HI.X.SX32 R101, R251, R3, 0x1, P5 ;  /* 0x00000003fb657211 */ /* 0x000fe400028f0eff */
[----:B------:R-:W1:Y:S08]  /*3e980*/  LDC R104, c[0x0][0x278] ;  /* 0x00009e00ff687b82 */ /* 0x000e700000000800 */
[----:B------:R-:W3:Y:S01]  /*3e990*/  LDC R251, c[0x0][0x278] ;  /* 0x00009e00fffb7b82 */ /* 0x000ee20000000800 */
[----:B--2---:R-:W-:-:S05]  /*3e9a0*/  IMAD R93, R108, 0x274, RZ ;  /* 0x000002746c5d7824 */ /* 0x004fca00078e02ff */
[-C--:B------:R-:W-:Y:S02]  /*3e9b0*/  IADD3 R92, P5, R93, R2.reuse, RZ ;  /* 0x000000025d5c7210 */ /* 0x080fe40007fbe0ff */
[----:B------:R-:W-:Y:S01]  /*3e9c0*/  IADD3 R102, P6, R115, R2, RZ ;  /* 0x0000000273667210 */ /* 0x000fe20007fde0ff */
[----:B-----5:R-:W-:Y:S01]  /*3e9d0*/  IMAD R111, R111, 0x278, RZ ;  /* 0x000002786f6f7824 */ /* 0x020fe200078e02ff */
[----:B------:R-:W-:Y:S01]  /*3e9e0*/  PRMT R116, R96, 0x7632, R116 ;  /* 0x0000763260747816 */ /* 0x000fe20000000074 */
[----:B------:R-:W2:Y:S08]  /*3e9f0*/  LDC R110, c[0x0][0x278] ;  /* 0x00009e00ff6e7b82 */ /* 0x000eb00000000800 */
[----:B------:R-:W5:Y:S01]  /*3ea00*/  LDC R112, c[0x0][0x278] ;  /* 0x00009e00ff707b82 */ /* 0x000f620000000800 */
[----:B---3--:R-:W-:Y:S01]  /*3ea10*/  IMAD R251, R251, 0x13a, RZ ;  /* 0x0000013afbfb7824 */ /* 0x008fe200078e02ff */
[----:B------:R-:W-:Y:S01]  /*3ea20*/  LEA.HI.X.SX32 R95, R103, R3, 0x1, P4 ;  /* 0x00000003675f7211 */ /* 0x000fe200020f0eff */
[----:B0-----:R-:W-:-:S05]  /*3ea30*/  IMAD R109, R109, 0x276, RZ ;  /* 0x000002766d6d7824 */ /* 0x001fca00078e02ff */
[----:B------:R-:W0:Y:S01]  /*3ea40*/  LDC R113, c[0x0][0x278] ;  /* 0x00009e00ff717b82 */ /* 0x000e220000000800 */
[----:B------:R-:W-:-:S07]  /*3ea50*/  LEA.HI.X.SX32 R93, R251, R3, 0x1, P5 ;  /* 0x00000003fb5d7211 */ /* 0x000fce00028f0eff */
[----:B------:R-:W3:Y:S01]  /*3ea60*/  LDC R251, c[0x0][0x278] ;  /* 0x00009e00fffb7b82 */ /* 0x000ee20000000800 */
[----:B------:R-:W-:Y:S02]  /*3ea70*/  PRMT R115, R107, 0x7632, R115 ;  /* 0x000076326b737816 */ /* 0x000fe40000000073 */
[----:B------:R-:W-:-:S03]  /*3ea80*/  LEA.HI.X.SX32 R103, R105, R3, 0x1, P6 ;  /* 0x0000000369677211 */ /* 0x000fc600030f0eff */
[----:B------:R-:W-:Y:S02]  /*3ea90*/  STG.E.U16 desc[UR4][R94.64], R115 ;  /* 0x000000735e007986 */ /* 0x000fe4000c101504 */
[----:B------:R-:W4:Y:S02]  /*3eaa0*/  LDC R106, c[0x0][0x278] ;  /* 0x00009e00ff6a7b82 */ /* 0x000f240000000800 */
[----:B------:R1:W-:Y:S04]  /*3eab0*/  STG.E.U16 desc[UR4][R100.64], R96 ;  /* 0x0000006064007986 */ /* 0x0003e8000c101504 */
[----:B------:R2:W-:Y:S01]  /*3eac0*/  STG.E.U16 desc[UR4][R102.64], R116 ;  /* 0x0000007466007986 */ /* 0x0005e2000c101504 */
[----:B0-----:R-:W-:Y:S01]  /*3ead0*/  IMAD R113, R113, 0x280, RZ ;  /* 0x0000028071717824 */ /* 0x001fe200078e02ff */
[----:B------:R-:W0:Y:S02]  /*3eae0*/  LDC R108, c[0x0][0x278] ;  /* 0x00009e00ff6c7b82 */ /* 0x000e240000000800 */
[----:B------:R5:W-:Y:S01]  /*3eaf0*/  STG.E.U16 desc[UR4][R92.64], R97 ;  /* 0x000000615c007986 */ /* 0x000be2000c101504 */
[----:B-1----:R-:W-:Y:S01]  /*3eb00*/  IADD3 R96, P5, R111, R2, RZ ;  /* 0x000000026f607210 */ /* 0x002fe20007fbe0ff */
[----:B---3--:R-:W-:-:S04]  /*3eb10*/  IMAD R251, R251, 0x13c, RZ ;  /* 0x0000013cfbfb7824 */ /* 0x008fc800078e02ff */
[----:B------:R-:W1:Y:S01]  /*3eb20*/  LDC R105, c[0x0][0x278] ;  /* 0x00009e00ff697b82 */ /* 0x000e620000000800 */
[----:B--2---:R-:W-:Y:S01]  /*3eb30*/  IMAD R103, R114, 0x27a, RZ ;  /* 0x0000027a72677824 */ /* 0x004fe200078e02ff */
[----:B------:R-:W-:Y:S02]  /*3eb40*/  PRMT R114, R97, 0x7632, R114 ;  /* 0x0000763261727816 */ /* 0x000fe40000000072 */
[----:B-----5:R-:W-:-:S04]  /*3eb50*/  LEA.HI.X.SX32 R97, R251, R3, 0x1, P5 ;  /* 0x00000003fb617211 */ /* 0x020fc800028f0eff */
[----:B------:R-:W2:Y:S01]  /*3eb60*/  LDC R251, c[0x0][0x278] ;  /* 0x00009e00fffb7b82 */ /* 0x000ea20000000800 */
[----:B------:R-:W-:Y:S01]  /*3eb70*/  IMAD R95, R104, 0x13b, RZ ;  /* 0x0000013b685f7824 */ /* 0x000fe200078e02ff */
[-C--:B------:R-:W-:Y:S01]  /*3eb80*/  IADD3 R94, P4, R109, R2.reuse, RZ ;  /* 0x000000026d5e7210 */ /* 0x080fe20007f9e0ff */
[----:B------:R-:W-:Y:S02]  /*3eb90*/  IMAD R111, R110, 0x27c, RZ ;  /* 0x0000027c6e6f7824 */ /* 0x000fe400078e02ff */
[----:B------:R-:W-:Y:S01]  /*3eba0*/  IMAD R93, R112, 0x27e, RZ ;  /* 0x0000027e705d7824 */ /* 0x000fe200078e02ff */
[----:B------:R-:W-:Y:S02]  /*3ebb0*/  LEA.HI.X.SX32 R95, R95, R3, 0x1, P4 ;  /* 0x000000035f5f7211 */ /* 0x000fe400020f0eff */
[-C--:B------:R-:W-:Y:S01]  /*3ebc0*/  IADD3 R92, P5, R111, R2.reuse, RZ ;  /* 0x000000026f5c7210 */ /* 0x080fe20007fbe0ff */
[----:B------:R-:W3:Y:S02]  /*3ebd0*/  LDC R107, c[0x0][0x278] ;  /* 0x00009e00ff6b7b82 */ /* 0x000ee40000000800 */
[----:B------:R5:W-:Y:S06]  /*3ebe0*/  STG.E.U16 desc[UR4][R94.64], R114 ;  /* 0x000000725e007986 */ /* 0x000bec000c101504 */
[----:B------:R-:W1:Y:S01]  /*3ebf0*/  LDC R109, c[0x0][0x278] ;  /* 0x00009e00ff6d7b82 */ /* 0x000e620000000800 */
[----:B--2---:R-:W-:Y:S01]  /*3ec00*/  IMAD R251, R251, 0x13e, RZ ;  /* 0x0000013efbfb7824 */ /* 0x004fe200078e02ff */
[-C--:B-----5:R-:W-:Y:S01]  /*3ec10*/  IADD3 R94, P4, R93, R2.reuse, RZ ;  /* 0x000000025d5e7210 */ /* 0x0a0fe20007f9e0ff */
[----:B----4-:R-:W-:Y:S01]  /*3ec20*/  IMAD R101, R106, 0x13d, RZ ;  /* 0x0000013d6a657824 */ /* 0x010fe200078e02ff */
[----:B------:R2:W-:Y:S01]  /*3ec30*/  STG.E.U16 desc[UR4][R96.64], R98 ;  /* 0x0000006260007986 */ /* 0x0005e2000c101504 */
[----:B------:R-:W-:-:S03]  /*3ec40*/  IADD3 R100, P6, R103, R2, RZ ;  /* 0x0000000267647210 */ /* 0x000fc60007fde0ff */
[----:B------:R-:W4:Y:S01]  /*3ec50*/  LDC R104, c[0x0][0x278] ;  /* 0x00009e00ff687b82 */ /* 0x000f220000000800 */
[----:B------:R-:W-:-:S07]  /*3ec60*/  LEA.HI.X.SX32 R93, R251, R3, 0x1, P5 ;  /* 0x00000003fb5d7211 */ /* 0x000fce00028f0eff */
[----:B------:R-:W5:Y:S01]  /*3ec70*/  LDC R251, c[0x0][0x278] ;  /* 0x00009e00fffb7b82 */ /* 0x000f620000000800 */
[----:B--2---:R-:W-:Y:S01]  /*3ec80*/  IADD3 R96, P5, R113, R2, RZ ;  /* 0x0000000271607210 */ /* 0x004fe20007fbe0ff */
[----:B0-----:R-:W-:Y:S01]  /*3ec90*/  IMAD R95, R108, 0x282, RZ ;  /* 0x000002826c5f7824 */ /* 0x001fe200078e02ff */
[----:B------:R-:W-:Y:S01]  /*3eca0*/  PRMT R115, R98, 0x7632, R115 ;  /* 0x0000763262737816 */ /* 0x000fe20000000073 */
[----:B-1----:R-:W-:-:S04]  /*3ecb0*/  IMAD R109, R109, 0x288, RZ ;  /* 0x000002886d6d7824 */ /* 0x002fc800078e02ff */
[----:B------:R-:W0:Y:S08]  /*3ecc0*/  LDC R106, c[0x0][0x278] ;  /* 0x00009e00ff6a7b82 */ /* 0x000e300000000800 */
[----:B------:R-:W1:Y:S01]  /*3ecd0*/  LDC R102, c[0x0][0x278] ;  /* 0x00009e00ff667b82 */ /* 0x000e620000000800 */
[----:B-----5:R-:W-:-:S05]  /*3ece0*/  IMAD R251, R251, 0x140, RZ ;  /* 0x00000140fbfb7824 */ /* 0x020fca00078e02ff */
[-C--:B------:R-:W-:Y:S02]  /*3ecf0*/  LEA.HI.X.SX32 R97, R251, R3.reuse, 0x1, P5 ;  /* 0x00000003fb617211 */ /* 0x080fe400028f0eff */
[----:B------:R-:W2:Y:S01]  /*3ed00*/  LDC R251, c[0x0][0x278] ;  /* 0x00009e00fffb7b82 */ /* 0x000ea20000000800 */
[-C--:B------:R-:W-:Y:S01]  /*3ed10*/  LEA.HI.X.SX32 R101, R101, R3.reuse, 0x1, P6 ;  /* 0x0000000365657211 */ /* 0x080fe200030f0eff */
[----:B------:R-:W-:Y:S01]  /*3ed20*/  IMAD R103, R105, 0x13f, RZ ;  /* 0x0000013f69677824 */ /* 0x000fe200078e02ff */
[----:B------:R-:W-:Y:S02]  /*3ed30*/  IADD3 R98, P6, R95, R2, RZ ;  /* 0x000000025f627210 */ /* 0x000fe40007fde0ff */
[----:B------:R-:W-:Y:S01]  /*3ed40*/  PRMT R108, R99, 0x7632, R108 ;  /* 0x00007632636c7816 */ /* 0x000fe2000000006c */
[----:B--2---:R-:W-:Y:S01]  /*3ed50*/  IMAD R249, R251, 0x142, RZ ;  /* 0x00000142fbf97824 */ /* 0x004fe200078e02ff */
[----:B------:R3:W-:Y:S01]  /*3ed60*/  STG.E.U16 desc[UR4][R100.64], R115 ;  /* 0x0000007364007986 */ /* 0x0007e2000c101504 */
[----:B------:R-:W2:Y:S01]  /*3ed70*/  LDC R251, c[0x0][0x278] ;  /* 0x00009e00fffb7b82 */ /* 0x000ea20000000800 */
[----:B------:R-:W-:-:S02]  /*3ed80*/  LEA.HI.X.SX32 R95, R103, R3, 0x1, P4 ;  /* 0x00000003675f7211 */ /* 0x000fc400020f0eff */
[----:B------:R5:W-:Y:S04]  /*3ed90*/  STG.E.U16 desc[UR4][R92.64], R99 ;  /* 0x000000635c007986 */ /* 0x000be8000c101504 */
[----:B------:R-:W-:Y:S01]  /*3eda0*/  STG.E.U16 desc[UR4][R94.64], R108 ;  /* 0x0000006c5e007986 */ /* 0x000fe2000c101504 */
[----:B------:R-:W1:Y:S01]  /*3edb0*/  LDC R105, c[0x0][0x278] ;  /* 0x00009e00ff697b82 */ /* 0x000e620000000800 */
[----:B---3--:R-:W-:Y:S02]  /*3edc0*/  IMAD R101, R107, 0x141, RZ ;  /* 0x000001416b657824 */ /* 0x008fe400078e02ff */
[----:B------:R3:W-:Y:S03]  /*3edd0*/  STG.E.U16 desc[UR4][R96.64], R88 ;  /* 0x0000005860007986 */ /* 0x0007e6000c101504 */
[----:B-----5:R-:W-:-:S02]  /*3ede0*/  LEA.HI.X.SX32 R99, R101, R3, 0x1, P6 ;  /* 0x0000000365637211 */ /* 0x020fc400030f0eff */
[----:B------:R-:W5:Y:S01]  /*3edf0*/  LDC R100, c[0x0][0x278] ;  /* 0x00009e00ff647b82 */ /* 0x000f620000000800 */
[----:B--2---:R-:W-:Y:S01]  /*3ee00*/  IMAD R251, R251, 0x144, RZ ;  /* 0x00000144fbfb7824 */ /* 0x004fe200078e02ff */
[----:B---3--:R-:W-:Y:S01]  /*3ee10*/  IADD3 R96, P6, R109, R2, RZ ;  /* 0x000000026d607210 */ /* 0x008fe20007fde0ff */
[----:B----4-:R-:W-:-:S05]  /*3ee20*/  IMAD R107, R104, 0x284, RZ ;  /* 0x00000284686b7824 */ /* 0x010fca00078e02ff */
[----:B------:R-:W2:Y:S01]  /*3ee30*/  LDC R101, c[0x0][0x278] ;  /* 0x00009e00ff657b82 */ /* 0x000ea20000000800 */
[----:B------:R-:W-:-:S07]  /*3ee40*/  LEA.HI.X.SX32 R97, R251, R3, 0x1, P6 ;  /* 0x00000003fb617211 */ /* 0x000fce00030f0eff */
[----:B------:R-:W3:Y:S01]  /*3ee50*/  LDC R251, c[0x0][0x278] ;  /* 0x00009e00fffb7b82 */ /* 0x000ee20000000800 */
[----:B0-----:R-:W-:Y:S01]  /*3ee60*/  IMAD R93, R106, 0x286, RZ ;  /* 0x000002866a5d7824 */ /* 0x001fe200078e02ff */
[----:B------:R-:W-:-:S04]  /*3ee70*/  IADD3 R92, P4, R107, R2, RZ ;  /* 0x000000026b5c7210 */ /* 0x000fc80007f9e0ff */
[----:B------:R-:W-:Y:S02]  /*3ee80*/  IADD3 R94, P5, R93, R2, RZ ;  /* 0x000000025d5e7210 */ /* 0x000fe40007fbe0ff */
[----:B------:R-:W-:Y:S01]  /*3ee90*/  LEA.HI.X.SX32 R93, R249, R3, 0x1, P4 ;  /* 0x00000003f95d7211 */ /* 0x000fe200020f0eff */
[----:B-1----:R-:W-:Y:S01]  /*3eea0*/  IMAD R95, R102, 0x143, RZ ;  /* 0x00000143665f7824 */ /* 0x002fe200078e02ff */
[----:B------:R-:W-:Y:S01]  /*3eeb0*/  PRMT R110, R88, 0x7632, R110 ;  /* 0x00007632586e7816 */ /* 0x000fe2000000006e */
[----:B------:R-:W0:Y:S01]  /*3eec0*/  LDC R103, c[0x0][0x278] ;  /* 0x00009e00ff677b82 */ /* 0x000e220000000800 */
[----:B--2---:R-:W-:-:S07]  /*3eed0*/  IMAD R109, R101, 0x28a, RZ ;  /* 0x0000028a656d7824 */ /* 0x004fce00078e02ff */
[----:B------:R-:W1:Y:S01]  /*3eee0*/  LDC R104, c[0x0][0x278] ;  /* 0x00009e00ff687b82 */ /* 0x000e620000000800 */
[----:B---3--:R-:W-:-:S07]  /*3eef0*/  IMAD R249, R251, 0x146, RZ ;  /* 0x00000146fbf97824 */ /* 0x008fce00078e02ff */
[----:B------:R-:W2:Y:S01]  /*3ef00*/  LDC R251, c[0x0][0x278] ;  /* 0x00009e00fffb7b82 */ /* 0x000ea20000000800 */
[----:B------:R-:W-:Y:S02]  /*3ef10*/  LEA.HI.X.SX32 R95, R95, R3, 0x1, P5 ;  /* 0x000000035f5f7211 */ /* 0x000fe400028f0eff */
[----:B------:R-:W-:Y:S01]  /*3ef20*/  PRMT R88, R89, 0x7632, R88 ;  /* 0x0000763259587816 */ /* 0x000fe20000000058 */
[----:B------:R3:W-:Y:S01]  /*3ef30*/  STG.E.U16 desc[UR4][R98.64], R110 ;  /* 0x0000006e62007986 */ /* 0x0007e2000c101504 */
[----:B------:R-:W-:-:S03]  /*3ef40*/  IMAD R105, R105, 0x290, RZ ;  /* 0x0000029069697824 */ /* 0x000fc600078e02ff */
[----:B------:R5:W-:Y:S01]  /*3ef50*/  STG.E.U16 desc[UR4][R92.64], R89 ;  /* 0x000000595c007986 */ /* 0x000be2000c101504 */
[----:B------:R-:W4:Y:S03]  /*3ef60*/  LDC R106, c[0x0][0x278] ;  /* 0x00009e00ff6a7b82 */ /* 0x000f260000000800 */
[----:B------:R0:W-:Y:S05]  /*3ef70*/  STG.E.U16 desc[UR4][R94.64], R88 ;  /* 0x000000585e007986 */ /* 0x0001ea000c101504 */
[----:B---3--:R-:W3:Y:S01]  /*3ef80*/  LDC R98, c[0x0][0x278] ;  /* 0x00009e00ff627b82 */ /* 0x008ee20000000800 */
[----:B-----5:R-:W-:Y:S01]  /*3ef90*/  IMAD R89, R100, 0x145, RZ ;  /* 0x0000014564597824 */ /* 0x020fe200078e02ff */
[----:B------:R5:W-:Y:S01]  /*3efa0*/  STG.E.U16 desc[UR4][R96.64], R90 ;  /* 0x0000005a60007986 */ /* 0x000be2000c101504 */
[----:B0-----:R-:W-:Y:S01]  /*3efb0*/  IADD3 R88, P5, R109, R2, RZ ;  /* 0x000000026d587210 */ /* 0x001fe20007fbe0ff */
[----:B--2---:R-:W-:-:S04]  /*3efc0*/  IMAD R251, R251, 0x148, RZ ;  /* 0x00000148fbfb7824 */ /* 0x004fc800078e02ff */
[----:B------:R-:W0:Y:S01]  /*3efd0*/  LDC R102, c[0x0][0x278] ;  /* 0x00009e00ff667b82 */ /* 0x000e220000000800 */
[----:B------:R-:W-:Y:S02]  /*3efe0*/  LEA.HI.X.SX32 R89, R89, R3, 0x1, P5 ;  /* 0x0000000359597211 */ /* 0x000fe400028f0eff */
[----:B-----5:R-:W-:Y:S01]  /*3eff0*/  PRMT R97, R90, 0x7632, R97 ;  /* 0x000076325a617816 */ /* 0x020fe20000000061 */
[----:B------:R-:W-:Y:S01]  /*3f000*/  IMAD R103, R103, 0x28c, RZ ;  /* 0x0000028c67677824 */ /* 0x000fe200078e02ff */
[-C--:B------:R-:W-:Y:S01]  /*3f010*/  IADD3 R96, P6, R105, R2.reuse, RZ ;  /* 0x0000000269607210 */ /* 0x080fe20007fde0ff */
[----:B-1----:R-:W-:Y:S02]  /*3f020*/  IMAD R93, R104, 0x28e, RZ ;  /* 0x0000028e685d7824 */ /* 0x002fe400078e02ff */
[----:B------:R-:W1:Y:S01]  /*3f030*/  LDC R99, c[0x0][0x278] ;  /* 0x00009e00ff637b82 */ /* 0x000e620000000800 */
[----:B------:R2:W-:Y:S01]  /*3f040*/  STG.E.U16 desc[UR4][R88.64], R97 ;  /* 0x0000006158007986 */ /* 0x0005e2000c101504 */
[-C--:B------:R-:W-:Y:S01]  /*3f050*/  IADD3 R92, P4, R103, R2.reuse, RZ ;  /* 0x00000002675c7210 */ /* 0x080fe20007f9e0ff */
[----:B---3--:R-:W-:Y:S01]  /*3f060*/  IMAD R95, R98, 0x147, RZ ;  /* 0x00000147625f7824 */ /* 0x008fe200078e02ff */
[----:B------:R-:W-:Y:S01]  /*3f070*/  IADD3 R94, P5, R93, R2, RZ ;  /* 0x000000025d5e7210 */ /* 0x000fe20007fbe0ff */
[----:B----4-:R-:W-:Y:S01]  /*3f080*/  IMAD R109, R106, 0x294, RZ ;  /* 0x000002946a6d7824 */ /* 0x010fe200078e02ff */
[----:B------:R-:W-:-:S02]  /*3f090*/  PRMT R90, R91, 0x7632, R90 ;  /* 0x000076325b5a7816 */ /* 0x000fc4000000005a */
[----:B------:R-:W3:Y:S01]  /*3f0a0*/  LDC R100, c[0x0][0x278] ;  /* 0x00009e00ff647b82 */ /* 0x000ee20000000800 */
[----:B--2---:R-:W-:-:S07]  /*3f0b0*/  LEA.HI.X.SX32 R97, R251, R3, 0x1, P6 ;  /* 0x00000003fb617211 */ /* 0x004fce00030f0eff */
[----:B------:R-:W2:Y:S01]  /*3f0c0*/  LDC R251, c[0x0][0x278] ;  /* 0x00009e00fffb7b82 */ /* 0x000ea20000000800 */
[-C--:B------:R-:W-:Y:S02]  /*3f0d0*/  LEA.HI.X.SX32 R93, R249, R3.reuse, 0x1, P4 ;  /* 0x00000003f95d7211 */ /* 0x080fe400020f0eff */
[----:B------:R-:W-:-:S03]  /*3f0e0*/  LEA.HI.X.SX32 R95, R95, R3, 0x1, P5 ;  /* 0x000000035f5f7211 */ /* 0x000fc600028f0eff */
[----:B------:R-:W-:Y:S01]  /*3f0f0*/  STG.E.U16 desc[UR4][R92.64], R91 ;  /* 0x0000005b5c007986 */ /* 0x000fe2000c101504 */
[----:B0-----:R-:W-:Y:S01]  /*3f100*/  IMAD R105, R102, 0x292, RZ ;  /* 0x0000029266697824 */ /* 0x001fe200078e02ff */
[----:B------:R-:W0:Y:S02]  /*3f110*/  LDC R104, c[0x0][0x278] ;  /* 0x00009e00ff687b82 */ /* 0x000e240000000800 */
[----:B------:R4:W-:Y:S01]  /*3f120*/  STG.E.U16 desc[UR4][R94.64], R90 ;  /* 0x0000005a5e007986 */ /* 0x0009e2000c101504 */
[----:B-1----:R-:W-:Y:S01]  /*3f130*/  IMAD R89, R99, 0x149, RZ ;  /* 0x0000014963597824 */ /* 0x002fe200078e02ff */
[----:B------:R-:W-:-:S04]  /*3f140*/  PRMT R106, R85, 0x7632, R106 ;  /* 0x00007632556a7816 */ /* 0x000fc8000000006a */
[----:B------:R-:W1:Y:S01]  /*3f150*/  LDC R107, c[0x0][0x278] ;  /* 0x00009e00ff6b7b82 */ /* 0x000e620000000800 */
[-C--:B----4-:R-:W-:Y:S01]  /*3f160*/  IADD3 R90, P5, R109, R2.reuse, RZ ;  /* 0x000000026d5a7210 */ /* 0x090fe20007fbe0ff */
[----:B--2---:R-:W-:Y:S01]  /*3f170*/  IMAD R251, R251, 0x14a, RZ ;  /* 0x0000014afbfb7824 */ /* 0x004fe200078e02ff */
[----:B------:R-:W-:Y:S01]  /*3f180*/  IADD3 R88, P4, R105, R2, RZ ;  /* 0x0000000269587210 */ /* 0x000fe20007f9e0ff */
[----:B------:R2:W-:Y:S04]  /*3f190*/  STG.E.U16 desc[UR4][R96.64], R84 ;  /* 0x0000005460007986 */ /* 0x0005e8000c101504 */
[----:B------:R-:W4:Y:S01]  /*3f1a0*/  LDC R101, c[0x0][0x278] ;  /* 0x00009e00ff657b82 */ /* 0x000f220000000800 */
[----:B------:R-:W-:-:S07]  /*3f1b0*/  LEA.HI.X.SX32 R91, R251, R3, 0x1, P5 ;  /* 0x00000003fb5b7211 */ /* 0x000fce00028f0eff */
[----:B------:R-:W5:Y:S01]  /*3f1c0*/  LDC R251, c[0x0][0x278] ;  /* 0x00009e00fffb7b82 */ /* 0x000f620000000800 */
[----:B------:R-:W-:Y:S01]  /*3f1d0*/  LEA.HI.X.SX32 R89, R89, R3, 0x1, P4 ;  /* 0x0000000359597211 */ /* 0x000fe200020f0eff */
[----:B---3--:R-:W-:Y:S01]  /*3f1e0*/  IMAD R105, R100, 0x298, RZ ;  /* 0x0000029864697824 */ /* 0x008fe200078e02ff */
[----:B--2---:R-:W-:-:S05]  /*3f1f0*/  PRMT R84, R84, 0x7632, R84 ;  /* 0x0000763254547816 */ /* 0x004fca0000000054 */
[----:B------:R2:W-:Y:S01]  /*3f200*/  STG.E.U16 desc[UR4][R88.64], R84 ;  /* 0x0000005458007986 */ /* 0x0005e2000c101504 */
[----:B------:R-:W3:Y:S03]  /*3f210*/  LDC R103, c[0x0][0x278] ;  /* 0x00009e00ff677b82 */ /* 0x000ee60000000800 */
[----:B------:R0:W-:Y:S05]  /*3f220*/  STG.E.U16 desc[UR4][R90.64], R85 ;  /* 0x000000555a007986 */ /* 0x0001ea000c101504 */
[----:B------:R-:W3:Y:S01]  /*3f230*/  LDC R98, c[0x0][0x278] ;  /* 0x00009e00ff627b82 */ /* 0x000ee20000000800 */
[----:B--2---:R-:W-:Y:S01]  /*3f240*/  IADD3 R84, P5, R105, R2, RZ ;  /* 0x0000000269547210 */ /* 0x004fe20007fbe0ff */
[----:B-----5:R-:W-:-:S06]  /*3f250*/  IMAD R251, R251, 0x14c, RZ ;  /* 0x0000014cfbfb7824 */ /* 0x020fcc00078e02ff */
[----:B------:R-:W2:Y:S01]  /*3f260*/  LDC R97, c[0x0][0x278] ;  /* 0x00009e00ff617b82 */ /* 0x000ea20000000800 */
[----:B0-----:R-:W-:-:S07]  /*3f270*/  LEA.HI.X.SX32 R85, R251, R3, 0x1, P5 ;  /* 0x00000003fb557211 */ /* 0x001fce00028f0eff */
[----:B------:R-:W0:Y:S01]  /*3f280*/  LDC R251, c[0x0][0x278] ;  /* 0x00009e00fffb7b82 */ /* 0x000e220000000800 */
[----:B------:R-:W-:-:S05]  /*3f290*/  IMAD R91, R104, 0x29c, RZ ;  /* 0x0000029c685b7824 */ /* 0x000fca00078e02ff */
[----:B------:R-:W-:Y:S01]  /*3f2a0*/  IADD3 R90, P5, R91, R2, RZ ;  /* 0x000000025b5a7210 */ /* 0x000fe20007fbe0ff */
[----:B-1----:R-:W-:Y:S01]  /*3f2b0*/  IMAD R107, R107, 0x296, RZ ;  /* 0x000002966b6b7824 */ /* 0x002fe200078e02ff */
[----:B------:R-:W1:Y:S01]  /*3f2c0*/  LDC R102, c[0x0][0x278] ;  /* 0x00009e00ff667b82 */ /* 0x000e620000000800 */
[----:B----4-:R-:W-:-:S07]  /*3f2d0*/  IMAD R93, R101, 0x14b, RZ ;  /* 0x0000014b655d7824 */ /* 0x010fce00078e02ff */
[----:B------:R-:W4:Y:S01]  /*3f2e0*/  LDC R99, c[0x0][0x278] ;  /* 0x00009e00ff637b82 */ /* 0x000f220000000800 */
[----:B0-----:R-:W-:Y:S01]  /*3f2f0*/  IMAD R251, R251, 0x14e, RZ ;  /* 0x0000014efbfb7824 */ /* 0x001fe200078e02ff */
[----:B------:R-:W-:Y:S01]  /*3f300*/  IADD3 R92, P6, R107, R2, RZ ;  /* 0x000000026b5c7210 */ /* 0x000fe20007fde0ff */
[----:B---3--:R-:W-:-:S05]  /*3f310*/  IMAD R103, R103, 0x29a, RZ ;  /* 0x0000029a67677824 */ /* 0x008fca00078e02ff */
[----:B------:R-:W0:Y:S01]  /*3f320*/  LDC R101, c[0x0][0x278] ;  /* 0x00009e00ff657b82 */ /* 0x000e220000000800 */
[----:B------:R-:W-:-:S07]  /*3f330*/  LEA.HI.X.SX32 R91, R251, R3, 0x1, P5 ;  /* 0x00000003fb5b7211 */ /* 0x000fce00028f0eff */
[----:B------:R-:W3:Y:S01]  /*3f340*/  LDC R251, c[0x0][0x278] ;  /* 0x00009e00fffb7b82 */ /* 0x000ee20000000800 */
[-C--:B------:R-:W-:Y:S01]  /*3f350*/  LEA.HI.X.SX32 R93, R93, R3.reuse, 0x1, P6 ;  /* 0x000000035d5d7211 */ /* 0x080fe200030f0eff */
[----:B------:R-:W-:Y:S01]  /*3f360*/  IMAD R89, R98, 0x14d, RZ ;  /* 0x0000014d62597824 */ /* 0x000fe200078e02ff */
[----:B------:R-:W-:Y:S01]  /*3f370*/  IADD3 R88, P4, R103, R2, RZ ;  /* 0x0000000267587210 */ /* 0x000fe20007f9e0ff */
[----:B--2---:R-:W-:Y:S02]  /*3f380*/  IMAD R103, R97, 0x2a0, RZ ;  /* 0x000002a061677824 */ /* 0x004fe400078e02ff */
[----:B------:R-:W-:Y:S01]  /*3f390*/  STG.E.U16 desc[UR4][R92.64], R106 ;  /* 0x0000006a5c007986 */ /* 0x000fe2000c101504 */
[----:B------:R-:W-:Y:S01]  /*3f3a0*/  LEA.HI.X.SX32 R89, R89, R3, 0x1, P4 ;  /* 0x0000000359597211 */ /* 0x000fe200020f0eff */
[----:B------:R-:W2:Y:S02]  /*3f3b0*/  LDC R94, c[0x0][0x278] ;  /* 0x00009e00ff5e7b82 */ /* 0x000ea40000000800 */
[----:B------:R5:W-:Y:S01]  /*3f3c0*/  STG.E.U16 desc[UR4][R84.64], R86 ;  /* 0x0000005654007986 */ /* 0x000be2000c101504 */
[----:B0-----:R-:W-:-:S05]  /*3f3d0*/  IMAD R101, R101, 0x2a4, RZ ;  /* 0x000002a465657824 */ /* 0x001fca00078e02ff */
[----:B------:R-:W0:Y:S01]  /*3f3e0*/  LDC R100, c[0x0][0x278] ;  /* 0x00009e00ff647b82 */ /* 0x000e220000000800 */
[----:B-----5:R-:W-:Y:S01]  /*3f3f0*/  PRMT R85, R86, 0x7632, R85 ;  /* 0x0000763256557816 */ /* 0x020fe20000000055 */
[----:B---3--:R-:W-:Y:S01]  /*3f400*/  IMAD R251, R251, 0x150, RZ ;  /* 0x00000150fbfb7824 */ /* 0x008fe200078e02ff */
[----:B------:R-:W-:-:S05]  /*3f410*/  IADD3 R84, P5, R103, R2, RZ ;  /* 0x0000000267547210 */ /* 0x000fca0007fbe0ff */
[----:B------:R-:W3:Y:S01]  /*3f420*/  LDC R95, c[0x0][0x278] ;  /* 0x00009e00ff5f7b82 */ /* 0x000ee20000000800 */
[----:B------:R5:W-:Y:S01]  /*3f430*/  STG.E.U16 desc[UR4][R88.64], R85 ;  /* 0x0000005558007986 */ /* 0x000be2000c101504 */
[----:B-1----:R-:W-:-:S06]  /*3f440*/  IMAD R105, R102, 0x29e, RZ ;  /* 0x0000029e66697824 */ /* 0x002fcc00078e02ff */
[----:B------:R-:W1:Y:S01]  /*3f450*/  LDC R96, c[0x0][0x278] ;  /* 0x00009e00ff607b82 */ /* 0x000e620000000800 */
[----:B-----5:R-:W-:-:S07]  /*3f460*/  LEA.HI.X.SX32 R85, R251, R3, 0x1, P5 ;  /* 0x00000003fb557211 */ /* 0x020fce00028f0eff */
[----:B------:R-:W5:Y:S01]  /*3f470*/  LDC R251, c[0x0][0x278] ;  /* 0x00009e00fffb7b82 */ /* 0x000f620000000800 */
[----:B------:R-:W-:-:S07]  /*3f480*/  IADD3 R88, P5, R101, R2, RZ ;  /* 0x0000000265587210 */ /* 0x000fce0007fbe0ff */
[----:B------:R-:W1:Y:S01]  /*3f490*/  LDC R102, c[0x0][0x278] ;  /* 0x00009e00ff667b82 */ /* 0x000e620000000800 */
[----:B----4-:R-:W-:Y:S01]  /*3f4a0*/  IMAD R99, R99, 0x2a2, RZ ;  /* 0x000002a263637824 */ /* 0x010fe200078e02ff */
[----:B------:R-:W-:-:S06]  /*3f4b0*/  PRMT R104, R87, 0x7632, R104 ;  /* 0x0000763257687816 */ /* 0x000fcc0000000068 */
[----:B------:R-:W4:Y:S01]  /*3f4c0*/  LDC R98, c[0x0][0x278] ;  /* 0x00009e00ff627b82 */ /* 0x000f220000000800 */
[----:B-----5:R-:W-:-:S07]  /*3f4d0*/  IMAD R251, R251, 0x152, RZ ;  /* 0x00000152fbfb7824 */ /* 0x020fce00078e02ff */
[----:B------:R-:W5:Y:S01]  /*3f4e0*/  LDC R97, c[0x0][0x278] ;  /* 0x00009e00ff617b82 */ /* 0x000f620000000800 */
[----:B------:R-:W-:-:S07]  /*3f4f0*/  LEA.HI.X.SX32 R89, R251, R3, 0x1, P5 ;  /* 0x00000003fb597211 */ /* 0x000fce00028f0eff */
[----:B------:R-:W0:Y:S01]  /*3f500*/  LDC R251, c[0x0][0x278] ;  /* 0x00009e00fffb7b82 */ /* 0x000e220000000800 */
[----:B--2---:R-:W-:Y:S01]  /*3f510*/  IMAD R93, R94, 0x14f, RZ ;  /* 0x0000014f5e5d7824 */ /* 0x004fe200078e02ff */
[----:B------:R2:W-:Y:S01]  /*3f520*/  STG.E.U16 desc[UR4][R90.64], R87 ;  /* 0x000000575a007986 */ /* 0x0005e2000c101504 */
[-C--:B------:R-:W-:Y:S01]  /*3f530*/  IADD3 R92, P6, R105, R2.reuse, RZ ;  /* 0x00000002695c7210 */ /* 0x080fe20007fde0ff */
[----:B---3--:R-:W-:Y:S01]  /*3f540*/  IMAD R95, R95, 0x151, RZ ;  /* 0x000001515f5f7824 */ /* 0x008fe200078e02ff */
[----:B------:R-:W-:Y:S01]  /*3f550*/  IADD3 R86, P4, R99, R2, RZ ;  /* 0x0000000263567210 */ /* 0x000fe20007f9e0ff */
[----:B0-----:R-:W-:Y:S02]  /*3f560*/  IMAD R249, R251, 0x154, RZ ;  /* 0x00000154fbf97824 */ /* 0x001fe400078e02ff */
[----:B------:R-:W0:Y:S08]  /*3f570*/  LDC R94, c[0x0][0x278] ;  /* 0x00009e00ff5e7b82 */ /* 0x000e300000000800 */
[----:B------:R-:W3:Y:S01]  /*3f580*/  LDC R251, c[0x0][0x278] ;  /* 0x00009e00fffb7b82 */ /* 0x000ee20000000800 */
[----:B--2---:R-:W-:Y:S01]  /*3f590*/  IMAD R87, R100, 0x2a6, RZ ;  /* 0x000002a664577824 */ /* 0x004fe200078e02ff */
[----:B------:R-:W-:Y:S01]  /*3f5a0*/  LEA.HI.X.SX32 R93, R93, R3, 0x1, P6 ;  /* 0x000000035d5d7211 */ /* 0x000fe200030f0eff */
[----:B-1----:R-:W-:Y:S01]  /*3f5b0*/  IMAD R91, R96, 0x153, RZ ;  /* 0x00000153605b7824 */ /* 0x002fe200078e02ff */
[----:B------:R-:W-:-:S02]  /*3f5c0*/  PRMT R100, R76, 0x7632, R100 ;  /* 0x000076324c647816 */ /* 0x000fc40000000064 */
[-C--:B------:R-:W-:Y:S01]  /*3f5d0*/  IADD3 R90, P6, R87, R2.reuse, RZ ;  /* 0x00000002575a7210 */ /* 0x080fe20007fde0ff */
[----:B------:R-:W-:Y:S01]  /*3f5e0*/  IMAD R101, R102, 0x2ac, RZ ;  /* 0x000002ac66657824 */ /* 0x000fe200078e02ff */
[-C--:B------:R-:W-:Y:S01]  /*3f5f0*/  LEA.HI.X.SX32 R87, R95, R3.reuse, 0x1, P4 ;  /* 0x000000035f577211 */ /* 0x080fe200020f0eff */
[----:B------:R1:W-:Y:S01]  /*3f600*/  STG.E.U16 desc[UR4][R92.64], R104 ;  /* 0x000000685c007986 */ /* 0x0003e2000c101504 */
[----:B------:R-:W-:Y:S01]  /*3f610*/  LEA.HI.X.SX32 R91, R91, R3, 0x1, P6 ;  /* 0x000000035b5b7211 */ /* 0x000fe200030f0eff */
[----:B-----5:R-:W-:Y:S01]  /*3f620*/  IMAD R99, R97, 0x2aa, RZ ;  /* 0x000002aa61637824 */ /* 0x020fe200078e02ff */
[----:B------:R-:W-:Y:S01]  /*3f630*/  PRMT R103, R77, 0x7632, R103 ;  /* 0x000076324d677816 */ /* 0x000fe20000000067 */
[----:B------:R-:W-:Y:S01]  /*3f640*/  STG.E.U16 desc[UR4][R84.64], R76 ;  /* 0x0000004c54007986 */ /* 0x000fe2000c101504 */
[----:B------:R-:W2:Y:S03]  /*3f650*/  LDC R97, c[0x0][0x278] ;  /* 0x00009e00ff617b82 */ /* 0x000ea60000000800 */
[----:B------:R5:W-:Y:S05]  /*3f660*/  STG.E.U16 desc[UR4][R86.64], R100 ;  /* 0x0000006456007986 */ /* 0x000bea000c101504 */
[----:B-1----:R-:W1:Y:S01]  /*3f670*/  LDC R93, c[0x0][0x278] ;  /* 0x00009e00ff5d7b82 */ /* 0x002e620000000800 */
[----:B---3--:R-:W-:Y:S01]  /*3f680*/  IMAD R251, R251, 0x156, RZ ;  /* 0x00000156fbfb7824 */ /* 0x008fe200078e02ff */
[----:B-----5:R-:W-:-:S06]  /*3f690*/  IADD3 R86, P6, R101, R2, RZ ;  /* 0x0000000265567210 */ /* 0x020fcc0007fde0ff */
[----:B------:R-:W3:Y:S01]  /*3f6a0*/  LDC R95, c[0x0][0x278] ;  /* 0x00009e00ff5f7b82 */ /* 0x000ee20000000800 */
[----:B------:R-:W-:-:S07]  /*3f6b0*/  LEA.HI.X.SX32 R87, R251, R3, 0x1, P6 ;  /* 0x00000003fb577211 */ /* 0x000fce00030f0eff */
[----:B------:R-:W5:Y:S01]  /*3f6c0*/  LDC R251, c[0x0][0x278] ;  /* 0x00009e00fffb7b82 */ /* 0x000f620000000800 */
[----:B----4-:R-:W-:Y:S01]  /*3f6d0*/  IMAD R85, R98, 0x2a8, RZ ;  /* 0x000002a862557824 */ /* 0x010fe200078e02ff */
[----:B------:R4:W-:Y:S04]  /*3f6e0*/  STG.E.U16 desc[UR4][R88.64], R77 ;  /* 0x0000004d58007986 */ /* 0x0009e8000c101504 */
[----:B------:R-:W-:Y:S02]  /*3f6f0*/  IADD3 R76, P4, R85, R2, RZ ;  /* 0x00000002554c7210 */ /* 0x000fe40007f9e0ff */
[----:B------:R-:W3:Y:S02]  /*3f700*/  LDC R92, c[0x0][0x278] ;  /* 0x00009e00ff5c7b82 */ /* 0x000ee40000000800 */
[----:B----4-:R-:W-:-:S02]  /*3f710*/  LEA.HI.X.SX32 R77, R249, R3, 0x1, P4 ;  /* 0x00000003f94d7211 */ /* 0x010fc400020f0eff */
[----:B------:R-:W-:Y:S01]  /*3f720*/  IADD3 R84, P5, R99, R2, RZ ;  /* 0x0000000263547210 */ /* 0x000fe20007fbe0ff */
[----:B--2---:R-:W-:Y:S01]  /*3f730*/  IMAD R97, R97, 0x2b4, RZ ;  /* 0x000002b461617824 */ /* 0x004fe200078e02ff */
[----:B------:R-:W-:Y:S02]  /*3f740*/  PRMT R98, R78, 0x7632, R98 ;  /* 0x000076324e627816 */ /* 0x000fe40000000062 */
[----:B------:R-:W2:Y:S01]  /*3f750*/  LDC R96, c[0x0][0x278] ;  /* 0x00009e00ff607b82 */ /* 0x000ea20000000800 */
[----:B-----5:R-:W-:-:S07]  /*3f760*/  IMAD R249, R251, 0x158, RZ ;  /* 0x00000158fbf97824 */ /* 0x020fce00078e02ff */
[----:B------:R-:W4:Y:S01]  /*3f770*/  LDC R251, c[0x0][0x278] ;  /* 0x00009e00fffb7b82 */ /* 0x000f220000000800 */
[----:B0-----:R-:W-:Y:S01]  /*3f780*/  IMAD R85, R94, 0x155, RZ ;  /* 0x000001555e557824 */ /* 0x001fe200078e02ff */
[----:B------:R0:W-:Y:S04]  /*3f790*/  STG.E.U16 desc[UR4][R90.64], R103 ;  /* 0x000000675a007986 */ /* 0x0001e8000c101504 */
[----:B------:R-:W-:Y:S01]  /*3f7a0*/  LEA.HI.X.SX32 R85, R85, R3, 0x1, P5 ;  /* 0x0000000355557211 */ /* 0x000fe200028f0eff */
[----:B------:R-:W-:Y:S01]  /*3f7b0*/  STG.E.U16 desc[UR4][R76.64], R78 ;  /* 0x0000004e4c007986 */ /* 0x000fe2000c101504 */
[----:B------:R-:W5:Y:S01]  /*3f7c0*/  LDC R88, c[0x0][0x278] ;  /* 0x00009e00ff587b82 */ /* 0x000f620000000800 */
[----:B-1----:R-:W-:Y:S02]  /*3f7d0*/  IMAD R99, R93, 0x2ae, RZ ;  /* 0x000002ae5d637824 */ /* 0x002fe400078e02ff */
[----:B------:R-:W-:Y:S04]  /*3f7e0*/  STG.E.U16 desc[UR4][R84.64], R98 ;  /* 0x0000006254007986 */ /* 0x000fe8000c101504 */
[----:B------:R1:W-:Y:S01]  /*3f7f0*/  STG.E.U16 desc[UR4][R86.64], R79 ;  /* 0x0000004f56007986 */ /* 0x0003e2000c101504 */
[----:B------:R-:W5:Y:S01]  /*3f800*/  LDC R93, c[0x0][0x278] ;  /* 0x00009e00ff5d7b82 */ /* 0x000f620000000800 */
[----:B----4-:R-:W-:-:S07]  /*3f810*/  IMAD R251, R251, 0x15a, RZ ;  /* 0x0000015afbfb7824 */ /* 0x010fce00078e02ff */
[----:B0-----:R-:W0:Y:S01]  /*3f820*/  LDC R91, c[0x0][0x278] ;  /* 0x00009e00ff5b7b82 */ /* 0x001e220000000800 */
[----:B-1----:R-:W-:-:S04]  /*3f830*/  IADD3 R86, P6, R97, R2, RZ ;  /* 0x0000000261567210 */ /* 0x002fc80007fde0ff */
[----:B------:R-:W-:-:S03]  /*3f840*/  LEA.HI.X.SX32 R87, R251, R3, 0x1, P6 ;  /* 0x00000003fb577211 */ /* 0x000fc600030f0eff */
[----:B------:R-:W1:Y:S01]  /*3f850*/  LDC R251, c[0x0][0x278] ;  /* 0x00009e00fffb7b82 */ /* 0x000e620000000800 */
[----:B---3--:R-:W-:Y:S01]  /*3f860*/  IMAD R95, R95, 0x2b0, RZ ;  /* 0x000002b05f5f7824 */ /* 0x008fe200078e02ff */
[-C--:B------:R-:W-:Y:S01]  /*3f870*/  IADD3 R76, P5, R99, R2.reuse, RZ ;  /* 0x00000002634c7210 */ /* 0x080fe20007fbe0ff */
[----:B------:R-:W-:Y:S02]  /*3f880*/  IMAD R77, R92, 0x157, RZ ;  /* 0x000001575c4d7824 */ /* 0x000fe400078e02ff */
[----:B--2---:R-:W-:Y:S01]  /*3f890*/  IMAD R99, R96, 0x2b2, RZ ;  /* 0x000002b260637824 */ /* 0x004fe200078e02ff */
[----:B------:R-:W-:Y:S01]  /*3f8a0*/  IADD3 R78, P4, R95, R2, RZ ;  /* 0x000000025f4e7210 */ /* 0x000fe20007f9e0ff */
[----:B-----5:R-:W-:Y:S01]  /*3f8b0*/  IMAD R85, R88, 0x159, RZ ;  /* 0x0000015958557824 */ /* 0x020fe200078e02ff */
[----:B------:R-:W-:Y:S01]  /*3f8c0*/  PRMT R100, R79, 0x7632, R100 ;  /* 0x000076324f647816 */ /* 0x000fe20000000064 */
[----:B------:R-:W2:Y:S01]  /*3f8d0*/  LDC R89, c[0x0][0x278] ;  /* 0x00009e00ff597b82 */ /* 0x000ea20000000800 */
[-C--:B------:R-:W-:Y:S01]  /*3f8e0*/  LEA.HI.X.SX32 R77, R77, R3.reuse, 0x1, P5 ;  /* 0x000000034d4d7211 */ /* 0x080fe200028f0eff */
[----:B------:R-:W-:Y:S01]  /*3f8f0*/  IMAD R93, R93, 0x2b8, RZ ;  /* 0x000002b85d5d7824 */ /* 0x000fe200078e02ff */
[----:B------:R-:W-:-:S02]  /*3f900*/  LEA.HI.X.SX32 R79, R249, R3, 0x1, P4 ;  /* 0x00000003f94f7211 */ /* 0x000fc400020f0eff */
[----:B------:R-:W-:Y:S01]  /*3f910*/  IADD3 R84, P5, R99, R2, RZ ;  /* 0x0000000263547210 */ /* 0x000fe20007fbe0ff */
[----:B------:R-:W-:Y:S02]  /*3f920*/  STG.E.U16 desc[UR4][R76.64], R100 ;  /* 0x000000644c007986 */ /* 0x000fe4000c101504 */
[----:B------:R-:W3:Y:S01]  /*3f930*/  LDC R92, c[0x0][0x278] ;  /* 0x00009e00ff5c7b82 */ /* 0x000ee20000000800 */
[----:B------:R-:W-:Y:S01]  /*3f940*/  LEA.HI.X.SX32 R85, R85, R3, 0x1, P5 ;  /* 0x0000000355557211 */ /* 0x000fe200028f0eff */
[----:B------:R4:W-:Y:S01]  /*3f950*/  STG.E.U16 desc[UR4][R78.64], R80 ;  /* 0x000000504e007986 */ /* 0x0009e2000c101504 */
[----:B-1----:R-:W-:Y:S01]  /*3f960*/  IMAD R251, R251, 0x15c, RZ ;  /* 0x0000015cfbfb7824 */ /* 0x002fe200078e02ff */
[----:B------:R-:W-:Y:S01]  /*3f970*/  PRMT R98, R80, 0x7632, R98 ;  /* 0x0000763250627816 */ /* 0x000fe20000000062 */
[----:B0-----:R-:W-:-:S03]  /*3f980*/  IMAD R97, R91, 0x2b6, RZ ;  /* 0x000002b65b617824 */ /* 0x001fc600078e02ff */
[----:B------:R-:W0:Y:S01]  /*3f990*/  LDC R94, c[0x0][0x278] ;  /* 0x00009e00ff5e7b82 */ /* 0x000e220000000800 */
[----:B----4-:R-:W-:-:S04]  /*3f9a0*/  IADD3 R78, P5, R93, R2, RZ ;  /* 0x000000025d4e7210 */ /* 0x010fc80007fbe0ff */
[-C--:B------:R-:W-:Y:S01]  /*3f9b0*/  LEA.HI.X.SX32 R79, R251, R3.reuse, 0x1, P5 ;  /* 0x00000003fb4f7211 */ /* 0x080fe200028f0eff */
[----:B--2---:R-:W-:Y:S02]  /*3f9c0*/  IMAD R77, R89, 0x15b, RZ ;  /* 0x0000015b594d7824 */ /* 0x004fe400078e02ff */
[----:B------:R-:W1:Y:S01]  /*3f9d0*/  LDC R251, c[0x0][0x278] ;  /* 0x00009e00fffb7b82 */ /* 0x000e620000000800 */
[----:B------:R-:W-:Y:S01]  /*3f9e0*/  IADD3 R76, P4, R97, R2, RZ ;  /* 0x00000002614c7210 */ /* 0x000fe20007f9e0ff */
[----:B------:R-:W-:Y:S01]  /*3f9f0*/  STG.E.U16 desc[UR4][R84.64], R98 ;  /* 0x0000006254007986 */ /* 0x000fe2000c101504 */
[----:B---3--:R-:W-:Y:S02]  /*3fa00*/  IMAD R97, R92, 0x2bc, RZ ;  /* 0x000002bc5c617824 */ /* 0x008fe400078e02ff */
[----:B------:R-:W-:Y:S01]  /*3fa10*/  LEA.HI.X.SX32 R77, R77, R3, 0x1, P4 ;  /* 0x000000034d4d7211 */ /* 0x000fe200020f0eff */
[----:B------:R2:W-:Y:S02]  /*3fa20*/  STG.E.U16 desc[UR4][R86.64], R81 ;  /* 0x0000005156007986 */ /* 0x0005e4000c101504 */
[----:B------:R-:W3:Y:S08]  /*3fa30*/  LDC R90, c[0x0][0x278] ;  /* 0x00009e00ff5a7b82 */ /* 0x000ef00000000800 */
[----:B------:R-:W4:Y:S01]  /*3fa40*/  LDC R96, c[0x0][0x278] ;  /* 0x00009e00ff607b82 */ /* 0x000f220000000800 */
[----:B--2---:R-:W-:-:S05]  /*3fa50*/  PRMT R86, R81, 0x7632, R86 ;  /* 0x0000763251567816 */ /* 0x004fca0000000056 */
[----:B------:R2:W-:Y:S01]  /*3fa60*/  STG.E.U16 desc[UR4][R76.64], R86 ;  /* 0x000000564c007986 */ /* 0x0005e2000c101504 */
[----:B-1----:R-:W-:Y:S01]  /*3fa70*/  IMAD R251, R251, 0x15e, RZ ;  /* 0x0000015efbfb7824 */ /* 0x002fe200078e02ff */
[----:B------:R-:W1:Y:S01]  /*3fa80*/  LDC R89, c[0x0][0x278] ;  /* 0x00009e00ff597b82 */ /* 0x000e620000000800 */
[----:B0-----:R-:W-:-:S07]  /*3fa90*/  IMAD R99, R94, 0x2ba, RZ ;  /* 0x000002ba5e637824 */ /* 0x001fce00078e02ff */
[----:B------:R-:W0:Y:S01]  /*3faa0*/  LDC R95, c[0x0][0x278] ;  /* 0x00009e00ff5f7b82 */ /* 0x000e220000000800 */
[----:B--2---:R-:W-:-:S04]  /*3fab0*/  IADD3 R76, P5, R97, R2, RZ ;  /* 0x00000002614c7210 */ /* 0x004fc80007fbe0ff */
[----:B------:R-:W-:-:S03]  /*3fac0*/  LEA.HI.X.SX32 R77, R251, R3, 0x1, P5 ;  /* 0x00000003fb4d7211 */ /* 0x000fc600028f0eff */
[----:B------:R-:W2:Y:S01]  /*3fad0*/  LDC R251, c[0x0][0x278] ;  /* 0x00009e00fffb7b82 */ /* 0x000ea20000000800 */
[----:B---3--:R-:W-:Y:S01]  /*3fae0*/  IMAD R85, R90, 0x15d, RZ ;  /* 0x0000015d5a557824 */ /* 0x008fe200078e02ff */
[----:B------:R-:W-:Y:S01]  /*3faf0*/  IADD3 R80, P6, R99, R2, RZ ;  /* 0x0000000263507210 */ /* 0x000fe20007fde0ff */
[----:B------:R4:W-:Y:S01]  /*3fb00*/  STG.E.U16 desc[UR4][R78.64], R82 ;  /* 0x000000524e007986 */ /* 0x0009e2000c101504 */
[----:B------:R-:W-:Y:S02]  /*3fb10*/  PRMT R94, R82, 0x7632, R94 ;  /* 0x00007632525e7816 */ /* 0x000fe4000000005e */
[----:B------:R-:W-:Y:S02]  /*3fb20*/  LEA.HI.X.SX32 R81, R85, R3, 0x1, P6 ;  /* 0x0000000355517211 */ /* 0x000fe400030f0eff */
[----:B------:R-:W3:Y:S03]  /*3fb30*/  LDC R91, c[0x0][0x278] ;  /* 0x00009e00ff5b7b82 */ /* 0x000ee60000000800 */
[----:B------:R5:W-:Y:S01]  /*3fb40*/  STG.E.U16 desc[UR4][R80.64], R94 ;  /* 0x0000005e50007986 */ /* 0x000be2000c101504 */
[----:B----4-:R-:W-:-:S04]  /*3fb50*/  IMAD R79, R96, 0x2c0, RZ ;  /* 0x000002c0604f7824 */ /* 0x010fc800078e02ff */
[----:B------:R-:W4:Y:S01]  /*3fb60*/  LDC R88, c[0x0][0x278] ;  /* 0x00009e00ff587b82 */ /* 0x000f220000000800 */
[----:B-----5:R-:W-:Y:S01]  /*3fb70*/  IADD3 R80, P5, R79, R2, RZ ;  /* 0x000000024f507210 */ /* 0x020fe20007fbe0ff */
[----:B--2---:R-:W-:-:S06]  /*3fb80*/  IMAD R251, R251, 0x160, RZ ;  /* 0x00000160fbfb7824 */ /* 0x004fcc00078e02ff */
[----:B------:R-:W2:Y:S01]  /*3fb90*/  LDC R87, c[0x0][0x278] ;  /* 0x00009e00ff577b82 */ /* 0x000ea20000000800 */
[----:B------:R-:W-:-:S07]  /*3fba0*/  LEA.HI.X.SX32 R81, R251, R3, 0x1, P5 ;  /* 0x00000003fb517211 */ /* 0x000fce00028f0eff */
[----:B------:R-:W5:Y:S01]  /*3fbb0*/  LDC R251, c[0x0][0x278] ;  /* 0x00009e00fffb7b82 */ /* 0x000f620000000800 */
[----:B------:R1:W-:Y:S07]  /*3fbc0*/  STG.E.U16 desc[UR4][R76.64], R83 ;  /* 0x000000534c007986 */ /* 0x0003ee000c101504 */
[----:B------:R-:W2:Y:S01]  /*3fbd0*/  LDC R92, c[0x0][0x278] ;  /* 0x00009e00ff5c7b82 */ /* 0x000ea20000000800 */
[----:B-1----:R-:W-:Y:S02]  /*3fbe0*/  IMAD R77, R89, 0x2c4, RZ ;  /* 0x000002c4594d7824 */ /* 0x002fe400078e02ff */
[----:B0-----:R-:W-:Y:S01]  /*3fbf0*/  IMAD R95, R95, 0x2be, RZ ;  /* 0x000002be5f5f7824 */ /* 0x001fe200078e02ff */
[----:B------:R-:W-:Y:S01]  /*3fc00*/  PRMT R97, R72, 0x7632, R97 ;  /* 0x0000763248617816 */ /* 0x000fe20000000061 */
[----:B---3--:R-:W-:Y:S01]  /*3fc10*/  IMAD R91, R91, 0x2c2, RZ ;  /* 0x000002c25b5b7824 */ /* 0x008fe200078e02ff */
[-C--:B------:R-:W-:Y:S01]  /*3fc20*/  IADD3 R76, P5, R77, R2.reuse, RZ ;  /* 0x000000024d4c7210 */ /* 0x080fe20007fbe0ff */
[----:B----4-:R-:W-:Y:S01]  /*3fc30*/  IMAD R85, R88, 0x15f, RZ ;  /* 0x0000015f58557824 */ /* 0x010fe200078e02ff */
[----:B------:R-:W0:Y:S01]  /*3fc40*/  LDC R90, c[0x0][0x278] ;  /* 0x00009e00ff5a7b82 */ /* 0x000e220000000800 */
[----:B-----5:R-:W-:Y:S01]  /*3fc50*/  IMAD R251, R251, 0x162, RZ ;  /* 0x00000162fbfb7824 */ /* 0x020fe200078e02ff */
[-C--:B------:R-:W-:Y:S01]  /*3fc60*/  IADD3 R78, P4, R95, R2.reuse, RZ ;  /* 0x000000025f4e7210 */ /* 0x080fe20007f9e0ff */
[----:B--2---:R-:W-:Y:S01]  /*3fc70*/  IMAD R87, R87, 0x161, RZ ;  /* 0x0000016157577824 */ /* 0x004fe200078e02ff */
[----:B------:R-:W-:-:S04]  /*3fc80*/  IADD3 R82, P6, R91, R2, RZ ;  /* 0x000000025b527210 */ /* 0x000fc80007fde0ff */
[----:B------:R-:W1:Y:S01]  /*3fc90*/  LDC R93, c[0x0][0x278] ;  /* 0x00009e00ff5d7b82 */ /* 0x000e620000000800 */
[----:B------:R-:W-:-:S07]  /*3fca0*/  LEA.HI.X.SX32 R77, R251, R3, 0x1, P5 ;  /* 0x00000003fb4d7211 */ /* 0x000fce00028f0eff */
[----:B------:R-:W2:Y:S01]  /*3fcb0*/  LDC R251, c[0x0][0x278] ;  /* 0x00009e00fffb7b82 */ /* 0x000ea20000000800 */
[-C--:B------:R-:W-:Y:S02]  /*3fcc0*/  LEA.HI.X.SX32 R79, R85, R3.reuse, 0x1, P4 ;  /* 0x00000003554f7211 */ /* 0x080fe400020f0eff */
[----:B------:R-:W-:Y:S02]  /*3fcd0*/  PRMT R96, R83, 0x7632, R96 ;  /* 0x0000763253607816 */ /* 0x000fe40000000060 */
[----:B------:R-:W-:-:S03]  /*3fce0*/  LEA.HI.X.SX32 R83, R87, R3, 0x1, P6 ;  /* 0x0000000357537211 */ /* 0x000fc600030f0eff */
[----:B------:R-:W-:Y:S01]  /*3fcf0*/  STG.E.U16 desc[UR4][R78.64], R96 ;  /* 0x000000604e007986 */ /* 0x000fe2000c101504 */
[----:B------:R-:W3:Y:S03]  /*3fd00*/  LDC R84, c[0x0][0x278] ;  /* 0x00009e00ff547b82 */ /* 0x000ee60000000800 */
[----:B------:R-:W-:Y:S04]  /*3fd10*/  STG.E.U16 desc[UR4][R80.64], R72 ;  /* 0x0000004850007986 */ /* 0x000fe8000c101504 */
[----:B------:R4:W-:Y:S01]  /*3fd20*/  STG.E.U16 desc[UR4][R82.64], R97 ;  /* 0x0000006152007986 */ /* 0x0009e2000c101504 */
[----:B------:R-:W5:Y:S03]  /*3fd30*/  LDC R88, c[0x0][0x278] ;  /* 0x00009e00ff587b82 */ /* 0x000f660000000800 */
[----:B------:R0:W-:Y:S01]  /*3fd40*/  STG.E.U16 desc[UR4][R76.64], R73 ;  /* 0x000000494c007986 */ /* 0x0001e2000c101504 */
[----:B--2---:R-:W-:-:S04]  /*3fd50*/  IMAD R251, R251, 0x164, RZ ;  /* 0x00000164fbfb7824 */ /* 0x004fc800078e02ff */
[----:B------:R-:W2:Y:S01]  /*3fd60*/  LDC R85, c[0x0][0x278] ;  /* 0x00009e00ff557b82 */ /* 0x000ea20000000800 */
[----:B----4-:R-:W-:-:S05]  /*3fd70*/  IMAD R83, R92, 0x2c8, RZ ;  /* 0x000002c85c537824 */ /* 0x010fca00078e02ff */
[-C--:B------:R-:W-:Y:S01]  /*3fd80*/  IADD3 R72, P5, R83, R2.reuse, RZ ;  /* 0x0000000253487210 */ /* 0x080fe20007fbe0ff */
[----:B0-----:R-:W-:Y:S01]  /*3fd90*/  IMAD R95, R90, 0x2c6, RZ ;  /* 0x000002c65a5f7824 */ /* 0x001fe200078e02ff */
[----:B------:R-:W-:Y:S01]  /*3fda0*/  PRMT R77, R73, 0x7632, R77 ;  /* 0x00007632494d7816 */ /* 0x000fe2000000004d */
[----:B-1----:R-:W-:Y:S01]  /*3fdb0*/  IMAD R93, R93, 0x2ca, RZ ;  /* 0x000002ca5d5d7824 */ /* 0x002fe200078e02ff */
[-C--:B------:R-:W-:Y:S01]  /*3fdc0*/  LEA.HI.X.SX32 R73, R251, R3.reuse, 0x1, P5 ;  /* 0x00000003fb497211 */ /* 0x080fe200028f0eff */
[----:B---3--:R-:W-:Y:S01]  /*3fdd0*/  IMAD R79, R84, 0x163, RZ ;  /* 0x00000163544f7824 */ /* 0x008fe200078e02ff */
[----:B------:R-:W0:Y:S01]  /*3fde0*/  LDC R251, c[0x0][0x278] ;  /* 0x00009e00fffb7b82 */ /* 0x000e220000000800 */
[-C--:B------:R-:W-:Y:S02]  /*3fdf0*/  IADD3 R78, P4, R95, R2.reuse, RZ ;  /* 0x000000025f4e7210 */ /* 0x080fe40007f9e0ff */
[----:B------:R-:W-:Y:S01]  /*3fe00*/  IADD3 R80, P6, R93, R2, RZ ;  /* 0x000000025d507210 */ /* 0x000fe20007fde0ff */
[----:B-----5:R-:W-:Y:S01]  /*3fe10*/  IMAD R93, R88, 0x2cc, RZ ;  /* 0x000002cc585d7824 */ /* 0x020fe200078e02ff */
[----:B------:R-:W-:-:S03]  /*3fe20*/  LEA.HI.X.SX32 R79, R79, R3, 0x1, P4 ;  /* 0x000000034f4f7211 */ /* 0x000fc600020f0eff */
[----:B------:R-:W1:Y:S01]  /*3fe30*/  LDC R89, c[0x0][0x278] ;  /* 0x00009e00ff597b82 */ /* 0x000e620000000800 */
[----:B------:R-:W-:Y:S01]  /*3fe40*/  IADD3 R76, P5, R93, R2, RZ ;  /* 0x000000025d4c7210 */ /* 0x000fe20007fbe0ff */
[----:B------:R3:W-:Y:S01]  /*3fe50*/  STG.E.U16 desc[UR4][R78.64], R77 ;  /* 0x0000004d4e007986 */ /* 0x0007e2000c101504 */
[----:B--2---:R-:W-:Y:S01]  /*3fe60*/  IMAD R81, R85, 0x165, RZ ;  /* 0x0000016555517824 */ /* 0x004fe200078e02ff */
[----:B------:R-:W-:-:S04]  /*3fe70*/  PRMT R90, R74, 0x7632, R90 ;  /* 0x000076324a5a7816 */ /* 0x000fc8000000005a */
[----:B------:R-:W2:Y:S01]  /*3fe80*/  LDC R91, c[0x0][0x278] ;  /* 0x00009e00ff5b7b82 */ /* 0x000ea20000000800 */
[----:B0-----:R-:W-:Y:S01]  /*3fe90*/  IMAD R251, R251, 0x166, RZ ;  /* 0x00000166fbfb7824 */ /* 0x001fe200078e02ff */
[----:B------:R0:W-:Y:S06]  /*3fea0*/  STG.E.U16 desc[UR4][R72.64], R74 ;  /* 0x0000004a48007986 */ /* 0x0001ec000c101504 */
[----:B------:R-:W4:Y:S01]  /*3feb0*/  LDC R94, c[0x0][0x278] ;  /* 0x00009e00ff5e7b82 */ /* 0x000f220000000800 */
[----:B---3--:R-:W-:-:S07]  /*3fec0*/  LEA.HI.X.SX32 R77, R251, R3, 0x1, P5 ;  /* 0x00000003fb4d7211 */ /* 0x008fce00028f0eff */
[----:B------:R-:W3:Y:S01]  /*3fed0*/  LDC R251, c[0x0][0x278] ;  /* 0x00009e00fffb7b82 */ /* 0x000ee20000000800 */
[----:B-1----:R-:W-:Y:S01]  /*3fee0*/  IMAD R89, R89, 0x2d0, RZ ;  /* 0x000002d059597824 */ /* 0x002fe200078e02ff */
[----:B------:R-:W-:-:S04]  /*3fef0*/  LEA.HI.X.SX32 R81, R81, R3, 0x1, P6 ;  /* 0x0000000351517211 */ /* 0x000fc800030f0eff */
[----:B0-----:R-:W-:Y:S01]  /*3ff00*/  IADD3 R74, P5, R89, R2, RZ ;  /* 0x00000002594a7210 */ /* 0x001fe20007fbe0ff */
[----:B------:R-:W-:Y:S01]  /*3ff10*/  STG.E.U16 desc[UR4][R80.64], R90 ;  /* 0x0000005a50007986 */ /* 0x000fe2000c101504 */
[----:B------:R-:W-:Y:S01]  /*3ff20*/  PRMT R89, R75, 0x7632, R89 ;  /* 0x000076324b597816 */ /* 0x000fe20000000059 */
[----:B------:R-:W0:Y:S02]  /*3ff30*/  LDC R86, c[0x0][0x278] ;  /* 0x00009e00ff567b82 */ /* 0x000e240000000800 */
[----:B------:R1:W-:Y:S06]  /*3ff40*/  STG.E.U16 desc[UR4][R76.64], R75 ;  /* 0x0000004b4c007986 */ /* 0x0003ec000c101504 */
[----:B------:R-:W5:Y:S01]  /*3ff50*/  LDC R87, c[0x0][0x278] ;  /* 0x00009e00ff577b82 */ /* 0x000f620000000800 */
[----:B---3--:R-:W-:-:S07]  /*3ff60*/  IMAD R251, R251, 0x168, RZ ;  /* 0x00000168fbfb7824 */ /* 0x008fce00078e02ff */
[----:B------:R-:W3:Y:S01]  /*3ff70*/  LDC R88, c[0x0][0x278] ;  /* 0x00009e00ff587b82 */ /* 0x000ee20000000800 */
[----:B-1----:R-:W-:-:S07]  /*3ff80*/  LEA.HI.X.SX32 R75, R251, R3, 0x1, P5 ;  /* 0x00000003fb4b7211 */ /* 0x002fce00028f0eff */
[----:B------:R-:W1:Y:S08]  /*3ff90*/  LDC R251, c[0x0][0x278] ;  /* 0x00009e00fffb7b82 */ /* 0x000e700000000800 */
[----:B------:R-:W3:Y:S01]  /*3ffa0*/  LDC R85, c[0x0][0x278] ;  /* 0x00009e00ff557b82 */ /* 0x000ee20000000800 */
[----:B--2---:R-:W-:Y:S02]  /*3ffb0*/  IMAD R91, R91, 0x2ce, RZ ;  /* 0x000002ce5b5b7824 */ /* 0x004fe400078e02ff */
[----:B----4-:R-:W-:-:S05]  /*3ffc0*/  IMAD R73, R94, 0x2d2, RZ ;  /* 0x000002d25e497824 */ /* 0x010fca00078e02ff */
[----:B------:R-:W2:Y:S01]  /*3ffd0*/  LDC R84, c[0x0][0x278] ;  /* 0x00009e00ff547b82 */ /* 0x000ea20000000800 */
[----:B-1----:R-:W-:-:S07]  /*3ffe0*/  IMAD R249, R251, 0x16a, RZ ;  /* 0x0000016afbf97824 */ /* 0x002fce00078e02ff */
[----:B------:R-:W1:Y:S08]  /*3fff0*/  LDC R82, c[0x0][0x278] ;  /* 0x00009e00ff527b82 */ /* 0x000e700000000800 */
[----:B------:R-:W4:Y:S01]  /*40000*/  LDC R251, c[0x0][0x278] ;  /* 0x00009e00fffb7b82 */ /* 0x000f220000000800 */
[----:B0-----:R-:W-:Y:S01]  /*40010*/  IMAD R83, R86, 0x167, RZ ;  /* 0x0000016756537824 */ /* 0x001fe200078e02ff */
[-C--:B------:R-:W-:Y:S01]  /*40020*/  IADD3 R72, P4, R91, R2.reuse, RZ ;  /* 0x000000025b487210 */ /* 0x080fe20007f9e0ff */
[----:B-----5:R-:W-:Y:S01]  /*40030*/  IMAD R79, R87, 0x169, RZ ;  /* 0x00000169574f7824 */ /* 0x020fe200078e02ff */
[-C--:B------:R-:W-:Y:S01]  /*40040*/  IADD3 R78, P6, R73, R2.reuse, RZ ;  /* 0x00000002494e7210 */ /* 0x080fe20007fde0ff */
[----:B---3--:R-:W-:Y:S01]  /*40050*/  IMAD R87, R88, 0x2d8, RZ ;  /* 0x000002d858577824 */ /* 0x008fe200078e02ff */
[-C--:B------:R-:W-:Y:S01]  /*40060*/  LEA.HI.X.SX32 R73, R83, R3.reuse, 0x1, P4 ;  /* 0x0000000353497211 */ /* 0x080fe200020f0eff */
[----:B------:R-:W-:Y:S01]  /*40070*/  IMAD R77, R85, 0x2d6, RZ ;  /* 0x000002d6554d7824 */ /* 0x000fe200078e02ff */
[----:B------:R-:W-:Y:S01]  /*40080*/  LEA.HI.X.SX32 R79, R79, R3, 0x1, P6 ;  /* 0x000000034f4f7211 */ /* 0x000fe200030f0eff */
[----:B--2---:R-:W-:Y:S01]  /*40090*/  IMAD R81, R84, 0x2d4, RZ ;  /* 0x000002d454517824 */ /* 0x004fe200078e02ff */
[-C--:B------:R-:W-:Y:S01]  /*400a0*/  IADD3 R76, P6, R87, R2.reuse, RZ ;  /* 0x00000002574c7210 */ /* 0x080fe20007fde0ff */
[----:B------:R-:W-:Y:S01]  /*400b0*/  STG.E.U16 desc[UR4][R72.64], R89 ;  /* 0x0000005948007986 */ /* 0x000fe2000c101504 */
[----:B------:R-:W0:Y:S03]  /*400c0*/  LDC R83, c[0x0][0x278] ;  /* 0x00009e00ff537b82 */ /* 0x000e260000000800 */
[----:B------:R2:W-:Y:S05]  /*400d0*/  STG.E.U16 desc[UR4][R74.64], R68 ;  /* 0x000000444a007986 */ /* 0x0005ea000c101504 */
[----:B------:R-:W3:Y:S01]  /*400e0*/  LDC R80, c[0x0][0x278] ;  /* 0x00009e00ff507b82 */ /* 0x000ee20000000800 */
[----:B----4-:R-:W-:Y:S01]  /*400f0*/  IMAD R251, R251, 0x16c, RZ ;  /* 0x0000016cfbfb7824 */ /* 0x010fe200078e02ff */
[----:B--2---:R-:W-:-:S06]  /*40100*/  IADD3 R74, P5, R77, R2, RZ ;  /* 0x000000024d4a7210 */ /* 0x004fcc0007fbe0ff */
[----:B------:R-:W2:Y:S01]  /*40110*/  LDC R85, c[0x0][0x278] ;  /* 0x00009e00ff557b82 */ /* 0x000ea20000000800 */
[----:B------:R-:W-:-:S07]  /*40120*/  LEA.HI.X.SX32 R77, R251, R3, 0x1, P6 ;  /* 0x00000003fb4d7211 */ /* 0x000fce00030f0eff */
[----:B------:R-:W4:Y:S01]  /*40130*/  LDC R251, c[0x0][0x278] ;  /* 0x00009e00fffb7b82 */ /* 0x000f220000000800 */
[----:B------:R-:W-:-:S04]  /*40140*/  IADD3 R72, P4, R81, R2, RZ ;  /* 0x0000000251487210 */ /* 0x000fc80007f9e0ff */
[----:B------:R-:W-:Y:S01]  /*40150*/  LEA.HI.X.SX32 R73, R249, R3, 0x1, P4 ;  /* 0x00000003f9497211 */ /* 0x000fe200020f0eff */
[----:B-1----:R-:W-:Y:S01]  /*40160*/  IMAD R75, R82, 0x16b, RZ ;  /* 0x0000016b524b7824 */ /* 0x002fe200078e02ff */
[----:B------:R-:W-:Y:S01]  /*40170*/  PRMT R90, R68, 0x7632, R90 ;  /* 0x00007632445a7816 */ /* 0x000fe2000000005a */
[----:B0-----:R-:W-:Y:S01]  /*40180*/  IMAD R89, R83, 0x2da, RZ ;  /* 0x000002da53597824 */ /* 0x001fe200078e02ff */
[----:B------:R-:W-:Y:S01]  /*40190*/  PRMT R68, R69, 0x7632, R68 ;  /* 0x0000763245447816 */ /* 0x000fe20000000044 */
[----:B------:R-:W0:Y:S01]  /*401a0*/  LDC R86, c[0x0][0x278] ;  /* 0x00009e00ff567b82 */ /* 0x000e220000000800 */
[----:B--2---:R-:W-:-:S07]  /*401b0*/  IMAD R85, R85, 0x2e0, RZ ;  /* 0x000002e055557824 */ /* 0x004fce00078e02ff */
[----:B------:R-:W1:Y:S01]  /*401c0*/  LDC R84, c[0x0][0x278] ;  /* 0x00009e00ff547b82 */ /* 0x000e620000000800 */
[----:B----4-:R-:W-:-:S07]  /*401d0*/  IMAD R249, R251, 0x16e, RZ ;  /* 0x0000016efbf97824 */ /* 0x010fce00078e02ff */
[----:B------:R-:W2:Y:S01]  /*401e0*/  LDC R251, c[0x0][0x278] ;  /* 0x00009e00fffb7b82 */ /* 0x000ea20000000800 */
[----:B------:R-:W-:Y:S01]  /*401f0*/  LEA.HI.X.SX32 R75, R75, R3, 0x1, P5 ;  /* 0x000000034b4b7211 */ /* 0x000fe200028f0eff */
[----:B------:R4:W-:Y:S04]  /*40200*/  STG.E.U16 desc[UR4][R78.64], R90 ;  /* 0x0000005a4e007986 */ /* 0x0009e8000c101504 */
[----:B------:R3:W-:Y:S02]  /*40210*/  STG.E.U16 desc[UR4][R72.64], R69 ;  /* 0x0000004548007986 */ /* 0x0007e4000c101504 */
[----:B------:R-:W5:Y:S02]  /*40220*/  LDC R83, c[0x0][0x278] ;  /* 0x00009e00ff537b82 */ /* 0x000f640000000800 */
[----:B------:R0:W-:Y:S04]  /*40230*/  STG.E.U16 desc[UR4][R74.64], R68 ;  /* 0x000000444a007986 */ /* 0x0001e8000c101504 */
[----:B------:R2:W-:Y:S02]  /*40240*/  STG.E.U16 desc[UR4][R76.64], R70 ;  /* 0x000000464c007986 */ /* 0x0005e4000c101504 */
[----:B----4-:R-:W4:Y:S01]  /*40250*/  LDC R78, c[0x0][0x278] ;  /* 0x00009e00ff4e7b82 */ /* 0x010f220000000800 */
[----:B---3--:R-:W-:Y:S01]  /*40260*/  IMAD R69, R80, 0x16d, RZ ;  /* 0x0000016d50457824 */ /* 0x008fe200078e02ff */
[----:B0-----:R-:W-:Y:S01]  /*40270*/  IADD3 R68, P5, R89, R2, RZ ;  /* 0x0000000259447210 */ /* 0x001fe20007fbe0ff */
[----:B--2---:R-:W-:-:S05]  /*40280*/  IMAD R251, R251, 0x170, RZ ;  /* 0x00000170fbfb7824 */ /* 0x004fca00078e02ff */
[----:B------:R-:W0:Y:S01]  /*40290*/  LDC R82, c[0x0][0x278] ;  /* 0x00009e00ff527b82 */ /* 0x000e220000000800 */
[----:B------:R-:W-:Y:S02]  /*402a0*/  PRMT R77, R70, 0x7632, R77 ;  /* 0x00007632464d7816 */ /* 0x000fe4000000004d */
[----:B------:R-:W-:Y:S02]  /*402b0*/  LEA.HI.X.SX32 R69, R69, R3, 0x1, P5 ;  /* 0x0000000345457211 */ /* 0x000fe400028f0eff */
[----:B------:R-:W-:-:S03]  /*402c0*/  IADD3 R76, P6, R85, R2, RZ ;  /* 0x00000002554c7210 */ /* 0x000fc60007fde0ff */
[----:B------:R2:W-:Y:S01]  /*402d0*/  STG.E.U16 desc[UR4][R68.64], R77 ;  /* 0x0000004d44007986 */ /* 0x0005e2000c101504 */
[----:B------:R-:W-:Y:S01]  /*402e0*/  IMAD R91, R86, 0x2dc, RZ ;  /* 0x000002dc565b7824 */ /* 0x000fe200078e02ff */
[----:B------:R-:W3:Y:S01]  /*402f0*/  LDC R79, c[0x0][0x278] ;  /* 0x00009e00ff4f7b82 */ /* 0x000ee20000000800 */
[----:B-1----:R-:W-:Y:S02]  /*40300*/  IMAD R73, R84, 0x2de, RZ ;  /* 0x000002de54497824 */ /* 0x002fe400078e02ff */
[----:B-----5:R-:W-:Y:S02]  /*40310*/  IMAD R83, R83, 0x2e4, RZ ;  /* 0x000002e453537824 */ /* 0x020fe400078e02ff */
[----:B----4-:R-:W-:-:S03]  /*40320*/  IMAD R75, R78, 0x16f, RZ ;  /* 0x0000016f4e4b7824 */ /* 0x010fc600078e02ff */
[----:B------:R-:W1:Y:S01]  /*40330*/  LDC R80, c[0x0][0x278] ;  /* 0x00009e00ff507b82 */ /* 0x000e620000000800 */
[----:B--2---:R-:W-:-:S07]  /*40340*/  LEA.HI.X.SX32 R77, R251, R3, 0x1, P6 ;  /* 0x00000003fb4d7211 */ /* 0x004fce00030f0eff */
[----:B------:R-:W2:Y:S01]  /*40350*/  LDC R251, c[0x0][0x278] ;  /* 0x00009e00fffb7b82 */ /* 0x000ea20000000800 */
[-C--:B------:R-:W-:Y:S02]  /*40360*/  IADD3 R72, P4, R91, R2.reuse, RZ ;  /* 0x000000025b487210 */ /* 0x080fe40007f9e0ff */
[----:B------:R-:W-:Y:S02]  /*40370*/  IADD3 R74, P5, R73, R2, RZ ;  /* 0x00000002494a7210 */ /* 0x000fe40007fbe0ff */
[-C--:B------:R-:W-:Y:S02]  /*40380*/  LEA.HI.X.SX32 R73, R249, R3.reuse, 0x1, P4 ;  /* 0x00000003f9497211 */ /* 0x080fe400020f0eff */
[----:B------:R-:W-:Y:S01]  /*40390*/  LEA.HI.X.SX32 R75, R75, R3, 0x1, P5 ;  /* 0x000000034b4b7211 */ /* 0x000fe200028f0eff */
[----:B0-----:R-:W-:Y:S01]  /*403a0*/  IMAD R89, R82, 0x2e2, RZ ;  /* 0x000002e252597824 */ /* 0x001fe200078e02ff */
[----:B------:R-:W-:Y:S01]  /*403b0*/  PRMT R70, R71, 0x7632, R70 ;  /* 0x0000763247467816 */ /* 0x000fe20000000046 */
[----:B------:R0:W-:Y:S01]  /*403c0*/  STG.E.U16 desc[UR4][R72.64], R71 ;  /* 0x0000004748007986 */ /* 0x0001e2000c101504 */
[----:B------:R-:W4:Y:S01]  /*403d0*/  LDC R87, c[0x0][0x278] ;  /* 0x00009e00ff577b82 */ /* 0x000f220000000800 */
[----:B---3--:R-:W-:-:S07]  /*403e0*/  IMAD R69, R79, 0x171, RZ ;  /* 0x000001714f457824 */ /* 0x008fce00078e02ff */
[----:B------:R-:W3:Y:S01]  /*403f0*/  LDC R81, c[0x0][0x278] ;  /* 0x00009e00ff517b82 */ /* 0x000ee20000000800 */
[-C--:B0-----:R-:W-:Y:S01]  /*40400*/  IADD3 R72, P5, R83, R2.reuse, RZ ;  /* 0x0000000253487210 */ /* 0x081fe20007fbe0ff */
[----:B--2---:R-:W-:Y:S01]  /*40410*/  IMAD R251, R251, 0x172, RZ ;  /* 0x00000172fbfb7824 */ /* 0x004fe200078e02ff */
[----:B------:R-:W-:Y:S01]  /*40420*/  IADD3 R68, P4, R89, R2, RZ ;  /* 0x0000000259447210 */ /* 0x000fe20007f9e0ff */
[----:B------:R-:W-:Y:S04]  /*40430*/  STG.E.U16 desc[UR4][R74.64], R70 ;  /* 0x000000464a007986 */ /* 0x000fe8000c101504 */
[----:B------:R-:W0:Y:S01]  /*40440*/  LDC R85, c[0x0][0x278] ;  /* 0x00009e00ff557b82 */ /* 0x000e220000000800 */
[----:B------:R-:W-:-:S07]  /*40450*/  LEA.HI.X.SX32 R73, R251, R3, 0x1, P5 ;  /* 0x00000003fb497211 */ /* 0x000fce00028f0eff */
[----:B------:R-:W2:Y:S01]  /*40460*/  LDC R251, c[0x0][0x278] ;  /* 0x00009e00fffb7b82 */ /* 0x000ea20000000800 */
[----:B------:R5:W-:Y:S01]  /*40470*/  STG.E.U16 desc[UR4][R76.64], R64 ;  /* 0x000000404c007986 */ /* 0x000be2000c101504 */
[----:B------:R-:W-:Y:S01]  /*40480*/  LEA.HI.X.SX32 R69, R69, R3, 0x1, P4 ;  /* 0x0000000345457211 */ /* 0x000fe200020f0eff */
[----:B-1----:R-:W-:Y:S01]  /*40490*/  IMAD R83, R80, 0x2e8, RZ ;  /* 0x000002e850537824 */ /* 0x002fe200078e02ff */
[----:B------:R-:W-:-:S04]  /*404a0*/  PRMT R86, R65, 0x7632, R86 ;  /* 0x0000763241567816 */ /* 0x000fc80000000056 */
[----:B------:R-:W1:Y:S01]  /*404b0*/  LDC R82, c[0x0][0x278] ;  /* 0x00009e00ff527b82 */ /* 0x000e620000000800 */
[----:B-----5:R-:W-:Y:S01]  /*404c0*/  PRMT R64, R64, 0x7632, R64 ;  /* 0x0000763240407816 */ /* 0x020fe20000000040 */
[----:B----4-:R-:W-:Y:S02]  /*404d0*/  IMAD R87, R87, 0x2e6, RZ ;  /* 0x000002e657577824 */ /* 0x010fe400078e02ff */
[----:B---3--:R-:W-:-:S04]  /*404e0*/  IMAD R71, R81, 0x173, RZ ;  /* 0x0000017351477824 */ /* 0x008fc800078e02ff */
[----:B------:R-:W3:Y:S01]  /*404f0*/  LDC R84, c[0x0][0x278] ;  /* 0x00009e00ff547b82 */ /* 0x000ee20000000800 */
[----:B------:R4:W-:Y:S01]  /*40500*/  STG.E.U16 desc[UR4][R68.64], R64 ;  /* 0x0000004044007986 */ /* 0x0009e2000c101504 */
[----:B--2---:R-:W-:-:S03]  /*40510*/  IMAD R251, R251, 0x174, RZ ;  /* 0x00000174fbfb7824 */ /* 0x004fc600078e02ff */
[----:B------:R2:W-:Y:S01]  /*40520*/  STG.E.U16 desc[UR4][R72.64], R65 ;  /* 0x0000004148007986 */ /* 0x0005e2000c101504 */
[-C--:B------:R-:W-:Y:S01]  /*40530*/  IADD3 R70, P6, R87, R2.reuse, RZ ;  /* 0x0000000257467210 */ /* 0x080fe20007fde0ff */
[----:B0-----:R-:W-:Y:S01]  /*40540*/  IMAD R85, R85, 0x2ec, RZ ;  /* 0x000002ec55557824 */ /* 0x001fe200078e02ff */
[----:B------:R-:W0:Y:S01]  /*40550*/  LDC R78, c[0x0][0x278] ;  /* 0x00009e00ff4e7b82 */ /* 0x000e220000000800 */
[----:B----4-:R-:W-:-:S07]  /*40560*/  IADD3 R64, P5, R83, R2, RZ ;  /* 0x0000000253407210 */ /* 0x010fce0007fbe0ff */
[----:B------:R-:W4:Y:S01]  /*40570*/  LDC R77, c[0x0][0x278] ;  /* 0x00009e00ff4d7b82 */ /* 0x000f220000000800 */
[----:B--2---:R-:W-:-:S07]  /*40580*/  LEA.HI.X.SX32 R65, R251, R3, 0x1, P5 ;  /* 0x00000003fb417211 */ /* 0x004fce00028f0eff */
[----:B------:R-:W2:Y:S01]  /*40590*/  LDC R251, c[0x0][0x278] ;  /* 0x00009e00fffb7b82 */ /* 0x000ea20000000800 */
[----:B------:R-:W-:-:S05]  /*405a0*/  LEA.HI.X.SX32 R71, R71, R3, 0x1, P6 ;  /* 0x0000000347477211 */ /* 0x000fca00030f0eff */
[----:B------:R1:W-:Y:S02]  /*405b0*/  STG.E.U16 desc[UR4][R70.64], R86 ;  /* 0x0000005646007986 */ /* 0x0003e4000c101504 */
[----:B------:R-:W5:Y:S08]  /*405c0*/  LDC R80, c[0x0][0x278] ;  /* 0x00009e00ff507b82 */ /* 0x000f700000000800 */
[----:B------:R-:W5:Y:S01]  /*405d0*/  LDC R79, c[0x0][0x278] ;  /* 0x00009e00ff4f7b82 */ /* 0x000f620000000800 */
[----:B-1----:R-:W-:Y:S01]  /*405e0*/  IMAD R71, R82, 0x2ee, RZ ;  /* 0x000002ee52477824 */ /* 0x002fe200078e02ff */
[----:B------:R-:W-:Y:S01]  /*405f0*/  IADD3 R70, P5, R85, R2, RZ ;  /* 0x0000000255467210 */ /* 0x000fe20007fbe0ff */
[----:B--2---:R-:W-:-:S03]  /*40600*/  IMAD R251, R251, 0x176, RZ ;  /* 0x00000176fbfb7824 */ /* 0x004fc600078e02ff */
[----:B------:R-:W-:Y:S01]  /*40610*/  IADD3 R72, P6, R71, R2, RZ ;  /* 0x0000000247487210 */ /* 0x000fe20007fde0ff */
[----:B---3--:R-:W-:Y:S01]  /*40620*/  IMAD R87, R84, 0x2ea, RZ ;  /* 0x000002ea54577824 */ /* 0x008fe200078e02ff */
[----:B------:R-:W1:Y:S01]  /*40630*/  LDC R74, c[0x0][0x278] ;  /* 0x00009e00ff4a7b82 */ /* 0x000e620000000800 */
[----:B------:R-:W-:-:S07]  /*40640*/  LEA.HI.X.SX32 R71, R251, R3, 0x1, P5 ;  /* 0x00000003fb477211 */ /* 0x000fce00028f0eff */
[----:B------:R-:W2:Y:S01]  /*40650*/  LDC R251, c[0x0][0x278] ;  /* 0x00009e00fffb7b82 */ /* 0x000ea20000000800 */
[----:B0-----:R-:W-:Y:S01]  /*40660*/  IMAD R69, R78, 0x175, RZ ;  /* 0x000001754e457824 */ /* 0x001fe200078e02ff */
[----:B------:R-:W-:Y:S01]  /*40670*/  IADD3 R68, P4, R87, R2, RZ ;  /* 0x0000000257447210 */ /* 0x000fe20007f9e0ff */
[----:B----4-:R-:W-:Y:S01]  /*40680*/  IMAD R83, R77, 0x2f0, RZ ;  /* 0x000002f04d537824 */ /* 0x010fe200078e02ff */
[----:B------:R0:W-:Y:S02]  /*40690*/  STG.E.U16 desc[UR4][R64.64], R66 ;  /* 0x0000004240007986 */ /* 0x0001e4000c101504 */
[----:B------:R-:W-:Y:S02]  /*406a0*/  LEA.HI.X.SX32 R69, R69, R3, 0x1, P4 ;  /* 0x0000000345457211 */ /* 0x000fe400020f0eff */
[----:B------:R-:W3:Y:S01]  /*406b0*/  LDC R75, c[0x0][0x278] ;  /* 0x00009e00ff4b7b82 */ /* 0x000ee20000000800 */
[----:B0-----:R-:W-:-:S07]  /*406c0*/  PRMT R65, R66, 0x7632, R65 ;  /* 0x0000763242417816 */ /* 0x001fce0000000041 */
[----:B------:R-:W0:Y:S01]  /*406d0*/  LDC R81, c[0x0][0x278] ;  /* 0x00009e00ff517b82 */ /* 0x000e220000000800 */
[----:B------:R-:W-:Y:S01]  /*406e0*/  IADD3 R64, P5, R83, R2, RZ ;  /* 0x0000000253407210 */ /* 0x000fe20007fbe0ff */
[----:B--2---:R-:W-:Y:S01]  /*406f0*/  IMAD R251, R251, 0x178, RZ ;  /* 0x00000178fbfb7824 */ /* 0x004fe200078e02ff */
[----:B------:R2:W-:Y:S05]  /*40700*/  STG.E.U16 desc[UR4][R68.64], R65 ;  /* 0x0000004144007986 */ /* 0x0005ea000c101504 */
[----:B------:R-:W4:Y:S08]  /*40710*/  LDC R76, c[0x0][0x278] ;  /* 0x00009e00ff4c7b82 */ /* 0x000f300000000800 */
[----:B------:R-:W4:Y:S01]  /*40720*/  LDC R82, c[0x0][0x278] ;  /* 0x00009e00ff527b82 */ /* 0x000f220000000800 */
[----:B--2---:R-:W-:-:S07]  /*40730*/  LEA.HI.X.SX32 R65, R251, R3, 0x1, P5 ;  /* 0x00000003fb417211 */ /* 0x004fce00028f0eff */
[----:B------:R-:W2:Y:S01]  /*40740*/  LDC R251, c[0x0][0x278] ;  /* 0x00009e00fffb7b82 */ /* 0x000ea20000000800 */
[----:B-----5:R-:W-:-:S05]  /*40750*/  IMAD R69, R80, 0x2f4, RZ ;  /* 0x000002f450457824 */ /* 0x020fca00078e02ff */
[-C--:B------:R-:W-:Y:S01]  /*40760*/  IADD3 R68, P5, R69, R2.reuse, RZ ;  /* 0x0000000245447210 */ /* 0x080fe20007fbe0ff */
[----:B------:R-:W-:Y:S01]  /*40770*/  IMAD R79, R79, 0x2f2, RZ ;  /* 0x000002f24f4f7824 */ /* 0x000fe200078e02ff */
[----:B------:R-:W-:Y:S01]  /*40780*/  PRMT R84, R67, 0x7632, R84 ;  /* 0x0000763243547816 */ /* 0x000fe20000000054 */
[----:B-1----:R-:W-:Y:S01]  /*40790*/  IMAD R73, R74, 0x177, RZ ;  /* 0x000001774a497824 */ /* 0x002fe200078e02ff */
[----:B------:R-:W1:Y:S08]  /*407a0*/  LDC R78, c[0x0][0x278] ;  /* 0x00009e00ff4e7b82 */ /* 0x000e700000000800 */
[----:B------:R-:W5:Y:S01]  /*407b0*/  LDC R77, c[0x0][0x278] ;  /* 0x00009e00ff4d7b82 */ /* 0x000f620000000800 */
[----:B--2---:R-:W-:Y:S01]  /*407c0*/  IMAD R251, R251, 0x17a, RZ ;  /* 0x0000017afbfb7824 */ /* 0x004fe200078e02ff */
[----:B------:R-:W-:Y:S01]  /*407d0*/  IADD3 R66, P4, R79, R2, RZ ;  /* 0x000000024f427210 */ /* 0x000fe20007f9e0ff */
[----:B---3--:R-:W-:-:S02]  /*407e0*/  IMAD R75, R75, 0x179, RZ ;  /* 0x000001794b4b7824 */ /* 0x008fc400078e02ff */
[----:B0-----:R-:W-:Y:S01]  /*407f0*/  IMAD R81, R81, 0x2f6, RZ ;  /* 0x000002f651517824 */ /* 0x001fe200078e02ff */
[-C--:B------:R-:W-:Y:S01]  /*40800*/  LEA.HI.X.SX32 R69, R251, R3.reuse, 0x1, P5 ;  /* 0x00000003fb457211 */ /* 0x080fe200028f0eff */
[----:B------:R4:W-:Y:S01]  /*40810*/  STG.E.U16 desc[UR4][R70.64], R67 ;  /* 0x0000004346007986 */ /* 0x0009e2000c101504 */
[----:B------:R-:W0:Y:S01]  /*40820*/  LDC R251, c[0x0][0x278] ;  /* 0x00009e00fffb7b82 */ /* 0x000e220000000800 */
[----:B------:R-:W-:Y:S02]  /*40830*/  LEA.HI.X.SX32 R73, R73, R3, 0x1, P6 ;  /* 0x0000000349497211 */ /* 0x000fe400030f0eff */
[----:B------:R-:W-:-:S05]  /*40840*/  PRMT R80, R52, 0x7632, R80 ;  /* 0x0000763234507816 */ /* 0x000fca0000000050 */
[----:B------:R-:W2:Y:S01]  /*40850*/  LDC R74, c[0x0][0x278] ;  /* 0x00009e00ff4a7b82 */ /* 0x000ea20000000800 */
[----:B0-----:R-:W-:-:S07]  /*40860*/  IMAD R249, R251, 0x17c, RZ ;  /* 0x0000017cfbf97824 */ /* 0x001fce00078e02ff */
[----:B------:R-:W0:Y:S01]  /*40870*/  LDC R251, c[0x0][0x278] ;  /* 0x00009e00fffb7b82 */ /* 0x000e220000000800 */
[----:B----4-:R-:W-:Y:S01]  /*40880*/  IMAD R71, R76, 0x17b, RZ ;  /* 0x0000017b4c477824 */ /* 0x010fe200078e02ff */
        /* <DEDUP_REMOVED lines=8> */
[----:B------:R-:W4:Y:S03]  /*40910*/  LDC R77, c[0x0][0x278] ;  /* 0x00009e00ff4d7b82 */ /* 0x000f260000000800 */
[----:B------:R5:W-:Y:S05]  /*40920*/  STG.E.U16 desc[UR4][R66.64], R80 ;  /* 0x0000005042007986 */ /* 0x000bea000c101504 */
[----:B---3--:R-:W3:Y:S01]  /*40930*/  LDC R73, c[0x0][0x278] ;  /* 0x00009e00ff497b82 */ /* 0x008ee20000000800 */
[----:B0-----:R-:W-:Y:S01]  /*40940*/  IMAD R251, R251, 0x17e, RZ ;  /* 0x0000017efbfb7824 */ /* 0x001fe200078e02ff */
[----:B-----5:R-:W-:-:S06]  /*40950*/  IADD3 R66, P6, R81, R2, RZ ;  /* 0x0000000251427210 */ /* 0x020fcc0007fde0ff */
[----:B------:R-:W0:Y:S01]  /*40960*/  LDC R75, c[0x0][0x278] ;  /* 0x00009e00ff4b7b82 */ /* 0x000e220000000800 */
[----:B------:R-:W-:-:S07]  /*40970*/  LEA.HI.X.SX32 R67, R251, R3, 0x1, P6 ;  /* 0x00000003fb437211 */ /* 0x000fce00030f0eff */
[----:B------:R-:W5:Y:S01]  /*40980*/  LDC R251, c[0x0][0x278] ;  /* 0x00009e00fffb7b82 */ /* 0x000f620000000800 */
[----:B-1----:R-:W-:-:S05]  /*40990*/  IMAD R65, R78, 0x2f8, RZ ;  /* 0x000002f84e417824 */ /* 0x002fca00078e02ff */
[-C--:B------:R-:W-:Y:S02]  /*409a0*/  IADD3 R64, P4, R65, R2.reuse, RZ ;  /* 0x0000000241407210 */ /* 0x080fe40007f9e0ff */
[----:B------:R-:W1:Y:S02]  /*409b0*/  LDC R72, c[0x0][0x278] ;  /* 0x00009e00ff487b82 */ /* 0x000e640000000800 */
[----:B------:R-:W-:Y:S01]  /*409c0*/  LEA.HI.X.SX32 R65, R249, R3, 0x1, P4 ;  /* 0x00000003f9417211 */ /* 0x000fe200020f0eff */
[----:B------:R2:W-:Y:S05]  /*409d0*/  STG.E.U16 desc[UR4][R68.64], R53 ;  /* 0x0000003544007986 */ /* 0x0005ea000c101504 */
[----:B------:R-:W1:Y:S01]  /*409e0*/  LDC R76, c[0x0][0x278] ;  /* 0x00009e00ff4c7b82 */ /* 0x000e620000000800 */
[----:B-----5:R-:W-:Y:S01]  /*409f0*/  IMAD R249, R251, 0x180, RZ ;  /* 0x00000180fbf97824 */ /* 0x020fe200078e02ff */
[----:B------:R-:W-:-:S06]  /*40a00*/  IADD3 R52, P5, R79, R2, RZ ;  /* 0x000000024f347210 */ /* 0x000fcc0007fbe0ff */
[----:B------:R-:W5:Y:S01]  /*40a10*/  LDC R251, c[0x0][0x278] ;  /* 0x00009e00fffb7b82 */ /* 0x000f620000000800 */
[----:B--2---:R-:W-:Y:S01]  /*40a20*/  IMAD R53, R74, 0x17d, RZ ;  /* 0x0000017d4a357824 */ /* 0x004fe200078e02ff */
[----:B------:R-:W-:Y:S01]  /*40a30*/  PRMT R78, R54, 0x7632, R78 ;  /* 0x00007632364e7816 */ /* 0x000fe2000000004e */
[----:B----4-:R-:W-:-:S03]  /*40a40*/  IMAD R77, R77, 0x304, RZ ;  /* 0x000003044d4d7824 */ /* 0x010fc600078e02ff */
[----:B------:R-:W-:Y:S01]  /*40a50*/  LEA.HI.X.SX32 R53, R53, R3, 0x1, P5 ;  /* 0x0000000335357211 */ /* 0x000fe200028f0eff */
[----:B------:R2:W-:Y:S01]  /*40a60*/  STG.E.U16 desc[UR4][R70.64], R83 ;  /* 0x0000005346007986 */ /* 0x0005e2000c101504 */
[----:B------:R-:W4:Y:S03]  /*40a70*/  LDC R68, c[0x0][0x278] ;  /* 0x00009e00ff447b82 */ /* 0x000f260000000800 */
[----:B------:R-:W-:Y:S01]  /*40a80*/  STG.E.U16 desc[UR4][R64.64], R54 ;  /* 0x0000003640007986 */ /* 0x000fe2000c101504 */
[----:B---3--:R-:W-:-:S03]  /*40a90*/  IMAD R79, R73, 0x2fe, RZ ;  /* 0x000002fe494f7824 */ /* 0x008fc600078e02ff */
[----:B------:R-:W-:Y:S01]  /*40aa0*/  STG.E.U16 desc[UR4][R52.64], R78 ;  /* 0x0000004e34007986 */ /* 0x000fe2000c101504 */
[----:B------:R-:W3:Y:S03]  /*40ab0*/  LDC R73, c[0x0][0x278] ;  /* 0x00009e00ff497b82 */ /* 0x000ee60000000800 */
[----:B------:R0:W-:Y:S01]  /*40ac0*/  STG.E.U16 desc[UR4][R66.64], R55 ;  /* 0x0000003742007986 */ /* 0x0001e2000c101504 */
[----:B-----5:R-:W-:-:S04]  /*40ad0*/  IMAD R251, R251, 0x182, RZ ;  /* 0x00000182fbfb7824 */ /* 0x020fc800078e02ff */
[----:B--2---:R-:W2:Y:S01]  /*40ae0*/  LDC R71, c[0x0][0x278] ;  /* 0x00009e00ff477b82 */ /* 0x004ea20000000800 */
[----:B0-----:R-:W-:Y:S01]  /*40af0*/  IADD3 R66, P6, R77, R2, RZ ;  /* 0x000000024d427210 */ /* 0x001fe20007fde0ff */
[----:B------:R-:W-:Y:S01]  /*40b00*/  IMAD R75, R75, 0x300, RZ ;  /* 0x000003004b4b7824 */ /* 0x000fe200078e02ff */
[----:B------:R-:W-:-:S05]  /*40b10*/  PRMT R80, R55, 0x7632, R80 ;  /* 0x0000763237507816 */ /* 0x000fca0000000050 */
[----:B------:R-:W0:Y:S01]  /*40b20*/  LDC R69, c[0x0][0x278] ;  /* 0x00009e00ff457b82 */ /* 0x000e220000000800 */
[----:B------:R-:W-:-:S07]  /*40b30*/  LEA.HI.X.SX32 R67, R251, R3, 0x1, P6 ;  /* 0x00000003fb437211 */ /* 0x000fce00030f0eff */
[----:B------:R-:W5:Y:S01]  /*40b40*/  LDC R251, c[0x0][0x278] ;  /* 0x00009e00fffb7b82 */ /* 0x000f620000000800 */
[----:B-1----:R-:W-:Y:S01]  /*40b50*/  IMAD R65, R72, 0x17f, RZ ;  /* 0x0000017f48417824 */ /* 0x002fe200078e02ff */
[-C--:B------:R-:W-:Y:S01]  /*40b60*/  IADD3 R52, P5, R79, R2.reuse, RZ ;  /* 0x000000024f347210 */ /* 0x080fe20007fbe0ff */
[----:B------:R-:W-:Y:S01]  /*40b70*/  IMAD R79, R76, 0x302, RZ ;  /* 0x000003024c4f7824 */ /* 0x000fe200078e02ff */
[-C--:B------:R-:W-:Y:S02]  /*40b80*/  IADD3 R54, P4, R75, R2.reuse, RZ ;  /* 0x000000024b367210 */ /* 0x080fe40007f9e0ff */
[-C--:B------:R-:W-:Y:S01]  /*40b90*/  LEA.HI.X.SX32 R53, R65, R3.reuse, 0x1, P5 ;  /* 0x0000000341357211 */ /* 0x080fe200028f0eff */
[----:B----4-:R-:W-:Y:S01]  /*40ba0*/  IMAD R65, R68, 0x181, RZ ;  /* 0x0000018144417824 */ /* 0x010fe200078e02ff */
[-C--:B------:R-:W-:Y:S01]  /*40bb0*/  LEA.HI.X.SX32 R55, R249, R3.reuse, 0x1, P4 ;  /* 0x00000003f9377211 */ /* 0x080fe200020f0eff */
[----:B---3--:R-:W-:Y:S01]  /*40bc0*/  IMAD R73, R73, 0x308, RZ ;  /* 0x0000030849497824 */ /* 0x008fe200078e02ff */
[----:B------:R-:W-:Y:S01]  /*40bd0*/  IADD3 R64, P5, R79, R2, RZ ;  /* 0x000000024f407210 */ /* 0x000fe20007fbe0ff */
[----:B------:R-:W-:Y:S01]  /*40be0*/  STG.E.U16 desc[UR4][R52.64], R80 ;  /* 0x0000005034007986 */ /* 0x000fe2000c101504 */
[----:B------:R-:W1:Y:S02]  /*40bf0*/  LDC R72, c[0x0][0x278] ;  /* 0x00009e00ff487b82 */ /* 0x000e640000000800 */
[----:B------:R-:W-:Y:S01]  /*40c00*/  LEA.HI.X.SX32 R65, R65, R3, 0x1, P5 ;  /* 0x0000000341417211 */ /* 0x000fe200028f0eff */
[----:B------:R3:W-:Y:S01]  /*40c10*/  STG.E.U16 desc[UR4][R54.64], R60 ;  /* 0x0000003c36007986 */ /* 0x0007e2000c101504 */
[----:B--2---:R-:W-:Y:S01]  /*40c20*/  IMAD R77, R71, 0x306, RZ ;  /* 0x00000306474d7824 */ /* 0x004fe200078e02ff */
[----:B------:R-:W-:-:S03]  /*40c30*/  PRMT R78, R60, 0x7632, R78 ;  /* 0x000076323c4e7816 */ /* 0x000fc6000000004e */
[----:B------:R-:W2:Y:S01]  /*40c40*/  LDC R74, c[0x0][0x278] ;  /* 0x00009e00ff4a7b82 */ /* 0x000ea20000000800 */
[----:B-----5:R-:W-:Y:S01]  /*40c50*/  IMAD R251, R251, 0x184, RZ ;  /* 0x00000184fbfb7824 */ /* 0x020fe200078e02ff */
[-C--:B---3--:R-:W-:Y:S01]  /*40c60*/  IADD3 R54, P5, R73, R2.reuse, RZ ;  /* 0x0000000249367210 */ /* 0x088fe20007fbe0ff */
[----:B0-----:R-:W-:Y:S01]  /*40c70*/  IMAD R53, R69, 0x183, RZ ;  /* 0x0000018345357824 */ /* 0x001fe200078e02ff */
[----:B------:R-:W-:Y:S01]  /*40c80*/  IADD3 R52, P4, R77, R2, RZ ;  /* 0x000000024d347210 */ /* 0x000fe20007f9e0ff */
[----:B------:R0:W-:Y:S01]  /*40c90*/  STG.E.U16 desc[UR4][R64.64], R78 ;  /* 0x0000004e40007986 */ /* 0x0001e2000c101504 */
[-C--:B------:R-:W-:Y:S02]  /*40ca0*/  LEA.HI.X.SX32 R55, R251, R3.reuse, 0x1, P5 ;  /* 0x00000003fb377211 */ /* 0x080fe400028f0eff */
[----:B------:R-:W3:Y:S08]  /*40cb0*/  LDC R70, c[0x0][0x278] ;  /* 0x00009e00ff467b82 */ /* 0x000ef00000000800 */
[----:B------:R-:W4:Y:S01]  /*40cc0*/  LDC R251, c[0x0][0x278] ;  /* 0x00009e00fffb7b82 */ /* 0x000f220000000800 */
[----:B------:R-:W-:Y:S01]  /*40cd0*/  LEA.HI.X.SX32 R53, R53, R3, 0x1, P4 ;  /* 0x0000000335357211 */ /* 0x000fe200020f0eff */
[----:B-1----:R-:W-:Y:S01]  /*40ce0*/  IMAD R77, R72, 0x30c, RZ ;  /* 0x0000030c484d7824 */ /* 0x002fe200078e02ff */
[----:B0-----:R-:W-:Y:S01]  /*40cf0*/  PRMT R64, R61, 0x7632, R64 ;  /* 0x000076323d407816 */ /* 0x001fe20000000040 */
[----:B------:R-:W-:Y:S04]  /*40d00*/  STG.E.U16 desc[UR4][R66.64], R61 ;  /* 0x0000003d42007986 */ /* 0x000fe8000c101504 */
[----:B------:R0:W-:Y:S01]  /*40d10*/  STG.E.U16 desc[UR4][R52.64], R64 ;  /* 0x0000004034007986 */ /* 0x0001e2000c101504 */
[----:B------:R-:W1:Y:S01]  /*40d20*/  LDC R76, c[0x0][0x278] ;  /* 0x00009e00ff4c7b82 */ /* 0x000e620000000800 */
[----:B--2---:R-:W-:-:S02]  /*40d30*/  IMAD R79, R74, 0x30a, RZ ;  /* 0x0000030a4a4f7824 */ /* 0x004fc400078e02ff */
[----:B---3--:R-:W-:-:S05]  /*40d40*/  IMAD R65, R70, 0x185, RZ ;  /* 0x0000018546417824 */ /* 0x008fca00078e02ff */
[----:B------:R-:W2:Y:S01]  /*40d50*/  LDC R69, c[0x0][0x278] ;  /* 0x00009e00ff457b82 */ /* 0x000ea20000000800 */
[-C--:B0-----:R-:W-:Y:S01]  /*40d60*/  IADD3 R52, P5, R77, R2.reuse, RZ ;  /* 0x000000024d347210 */ /* 0x081fe20007fbe0ff */
[----:B----4-:R-:W-:Y:S01]  /*40d70*/  IMAD R251, R251, 0x186, RZ ;  /* 0x00000186fbfb7824 */ /* 0x010fe200078e02ff */
[----:B------:R-:W-:Y:S01]  /*40d80*/  IADD3 R60, P6, R79, R2, RZ ;  /* 0x000000024f3c7210 */ /* 0x000fe20007fde0ff */
[----:B------:R1:W-:Y:S01]  /*40d90*/  STG.E.U16 desc[UR4][R54.64], R62 ;  /* 0x0000003e36007986 */ /* 0x0003e2000c101504 */
[----:B------:R-:W-:-:S03]  /*40da0*/  PRMT R74, R62, 0x7632, R74 ;  /* 0x000076323e4a7816 */ /* 0x000fc6000000004a */
[----:B------:R-:W0:Y:S01]  /*40db0*/  LDC R75, c[0x0][0x278] ;  /* 0x00009e00ff4b7b82 */ /* 0x000e220000000800 */
[----:B------:R-:W-:-:S07]  /*40dc0*/  LEA.HI.X.SX32 R53, R251, R3, 0x1, P5 ;  /* 0x00000003fb357211 */ /* 0x000fce00028f0eff */
[----:B------:R-:W3:Y:S01]  /*40dd0*/  LDC R251, c[0x0][0x278] ;  /* 0x00009e00fffb7b82 */ /* 0x000ee20000000800 */
[----:B------:R-:W-:Y:S01]  /*40de0*/  LEA.HI.X.SX32 R61, R65, R3, 0x1, P6 ;  /* 0x00000003413d7211 */ /* 0x000fe200030f0eff */
[----:B-1----:R-:W-:-:S04]  /*40df0*/  IMAD R55, R76, 0x310, RZ ;  /* 0x000003104c377824 */ /* 0x002fc800078e02ff */
[----:B------:R1:W-:Y:S02]  /*40e00*/  STG.E.U16 desc[UR4][R60.64], R74 ;  /* 0x0000004a3c007986 */ /* 0x0003e4000c101504 */
[----:B------:R-:W4:Y:S08]  /*40e10*/  LDC R68, c[0x0][0x278] ;  /* 0x00009e00ff447b82 */ /* 0x000f300000000800 */
[----:B------:R-:W5:Y:S01]  /*40e20*/  LDC R71, c[0x0][0x278] ;  /* 0x00009e00ff477b82 */ /* 0x000f620000000800 */
[----:B-1----:R-:W-:Y:S01]  /*40e30*/  IADD3 R60, P5, R55, R2, RZ ;  /* 0x00000002373c7210 */ /* 0x002fe20007fbe0ff */
[----:B---3--:R-:W-:-:S06]  /*40e40*/  IMAD R251, R251, 0x188, RZ ;  /* 0x00000188fbfb7824 */ /* 0x008fcc00078e02ff */
[----:B------:R-:W1:Y:S01]  /*40e50*/  LDC R72, c[0x0][0x278] ;  /* 0x00009e00ff487b82 */ /* 0x000e620000000800 */
[----:B------:R-:W-:-:S07]  /*40e60*/  LEA.HI.X.SX32 R61, R251, R3, 0x1, P5 ;  /* 0x00000003fb3d7211 */ /* 0x000fce00028f0eff */
[----:B------:R-:W3:Y:S01]  /*40e70*/  LDC R251, c[0x0][0x278] ;  /* 0x00009e00fffb7b82 */ /* 0x000ee20000000800 */
[----:B------:R2:W-:Y:S01]  /*40e80*/  STG.E.U16 desc[UR4][R52.64], R63 ;  /* 0x0000003f34007986 */ /* 0x0005e2000c101504 */
[----:B0-----:R-:W-:Y:S01]  /*40e90*/  IMAD R75, R75, 0x30e, RZ ;  /* 0x0000030e4b4b7824 */ /* 0x001fe200078e02ff */
[----:B------:R-:W-:-:S05]  /*40ea0*/  PRMT R76, R63, 0x7632, R76 ;  /* 0x000076323f4c7816 */ /* 0x000fca000000004c */
[----:B------:R-:W0:Y:S01]  /*40eb0*/  LDC R67, c[0x0][0x278] ;  /* 0x00009e00ff437b82 */ /* 0x000e220000000800 */
[----:B--2---:R-:W-:-:S07]  /*40ec0*/  IMAD R53, R69, 0x314, RZ ;  /* 0x0000031445357824 */ /* 0x004fce00078e02ff */
[----:B------:R-:W2:Y:S01]  /*40ed0*/  LDC R70, c[0x0][0x278] ;  /* 0x00009e00ff467b82 */ /* 0x000ea20000000800 */
[-C--:B------:R-:W-:Y:S01]  /*40ee0*/  IADD3 R52, P5, R53, R2.reuse, RZ ;  /* 0x0000000235347210 */ /* 0x080fe20007fbe0ff */
[----:B---3--:R-:W-:Y:S01]  /*40ef0*/  IMAD R251, R251, 0x18a, RZ ;  /* 0x0000018afbfb7824 */ /* 0x008fe200078e02ff */
[----:B------:R-:W-:Y:S01]  /*40f00*/  IADD3 R54, P4, R75, R2, RZ ;  /* 0x000000024b367210 */ /* 0x000fe20007f9e0ff */
[----:B----4-:R-:W-:-:S04]  /*40f10*/  IMAD R65, R68, 0x187, RZ ;  /* 0x0000018744417824 */ /* 0x010fc800078e02ff */
[----:B------:R-:W3:Y:S01]  /*40f20*/  LDC R66, c[0x0][0x278] ;  /* 0x00009e00ff427b82 */ /* 0x000ee20000000800 */
[----:B------:R-:W-:-:S07]  /*40f30*/  LEA.HI.X.SX32 R53, R251, R3, 0x1, P5 ;  /* 0x00000003fb357211 */ /* 0x000fce00028f0eff */
[----:B------:R-:W4:Y:S01]  /*40f40*/  LDC R251, c[0x0][0x278] ;  /* 0x00009e00fffb7b82 */ /* 0x000f220000000800 */
[----:B------:R-:W-:Y:S01]  /*40f50*/  LEA.HI.X.SX32 R55, R65, R3, 0x1, P4 ;  /* 0x0000000341377211 */ /* 0x000fe200020f0eff */
[----:B-----5:R-:W-:-:S04]  /*40f60*/  IMAD R71, R71, 0x312, RZ ;  /* 0x0000031247477824 */ /* 0x020fc800078e02ff */
[----:B------:R-:W-:Y:S02]  /*40f70*/  STG.E.U16 desc[UR4][R54.64], R76 ;  /* 0x0000004c36007986 */ /* 0x000fe4000c101504 */
[----:B------:R-:W5:Y:S02]  /*40f80*/  LDC R74, c[0x0][0x278] ;  /* 0x00009e00ff4a7b82 */ /* 0x000f640000000800 */
[----:B------:R1:W-:Y:S01]  /*40f90*/  STG.E.U16 desc[UR4][R60.64], R56 ;  /* 0x000000383c007986 */ /* 0x0003e2000c101504 */
[----:B------:R-:W-:-:S05]  /*40fa0*/  IADD3 R64, P6, R71, R2, RZ ;  /* 0x0000000247407210 */ /* 0x000fca0007fde0ff */
[----:B------:R-:W5:Y:S01]  /*40fb0*/  LDC R71, c[0x0][0x278] ;  /* 0x00009e00ff477b82 */ /* 0x000f620000000800 */
[----:B-1----:R-:W-:Y:S02]  /*40fc0*/  IMAD R61, R72, 0x318, RZ ;  /* 0x00000318483d7824 */ /* 0x002fe400078e02ff */
[----:B----4-:R-:W-:Y:S01]  /*40fd0*/  IMAD R251, R251, 0x18c, RZ ;  /* 0x0000018cfbfb7824 */ /* 0x010fe200078e02ff */
[----:B------:R-:W-:Y:S01]  /*40fe0*/  PRMT R77, R56, 0x7632, R77 ;  /* 0x00007632384d7816 */ /* 0x000fe2000000004d */
[----:B0-----:R-:W-:Y:S01]  /*40ff0*/  IMAD R67, R67, 0x189, RZ ;  /* 0x0000018943437824 */ /* 0x001fe200078e02ff */
[----:B------:R-:W-:Y:S01]  /*41000*/  IADD3 R60, P5, R61, R2, RZ ;  /* 0x000000023d3c7210 */ /* 0x000fe20007fbe0ff */
[----:B--2---:R-:W-:Y:S01]  /*41010*/  IMAD R63, R70, 0x316, RZ ;  /* 0x00000316463f7824 */ /* 0x004fe200078e02ff */
[----:B------:R-:W0:Y:S02]  /*41020*/  LDC R69, c[0x0][0x278] ;  /* 0x00009e00ff457b82 */ /* 0x000e240000000800 */
[----:B------:R-:W-:-:S06]  /*41030*/  LEA.HI.X.SX32 R61, R251, R3, 0x1, P5 ;  /* 0x00000003fb3d7211 */ /* 0x000fcc00028f0eff */
[----:B------:R-:W1:Y:S01]  /*41040*/  LDC R251, c[0x0][0x278] ;  /* 0x00009e00fffb7b82 */ /* 0x000e620000000800 */
[-C--:B------:R-:W-:Y:S01]  /*41050*/  LEA.HI.X.SX32 R65, R67, R3.reuse, 0x1, P6 ;  /* 0x0000000343417211 */ /* 0x080fe200030f0eff */
[----:B---3--:R-:W-:Y:S01]  /*41060*/  IMAD R55, R66, 0x18b, RZ ;  /* 0x0000018b42377824 */ /* 0x008fe200078e02ff */
[-C--:B------:R-:W-:Y:S01]  /*41070*/  IADD3 R54, P4, R63, R2.reuse, RZ ;  /* 0x000000023f367210 */ /* 0x080fe20007f9e0ff */
[----:B-----5:R-:W-:Y:S01]  /*41080*/  IMAD R71, R71, 0x31c, RZ ;  /* 0x0000031c47477824 */ /* 0x020fe200078e02ff */
[----:B------:R-:W-:Y:S01]  /*41090*/  PRMT R56, R57, 0x7632, R56 ;  /* 0x0000763239387816 */ /* 0x000fe20000000038 */
[----:B------:R-:W-:Y:S01]  /*410a0*/  STG.E.U16 desc[UR4][R64.64], R77 ;  /* 0x0000004d40007986 */ /* 0x000fe2000c101504 */
[----:B------:R-:W-:Y:S01]  /*410b0*/  LEA.HI.X.SX32 R55, R55, R3, 0x1, P4 ;  /* 0x0000000337377211 */ /* 0x000fe200020f0eff */
[----:B------:R-:W2:Y:S02]  /*410c0*/  LDC R67, c[0x0][0x278] ;  /* 0x00009e00ff437b82 */ /* 0x000ea40000000800 */
[----:B------:R3:W-:Y:S04]  /*410d0*/  STG.E.U16 desc[UR4][R52.64], R57 ;  /* 0x0000003934007986 */ /* 0x0007e8000c101504 */
[----:B------:R4:W-:Y:S01]  /*410e0*/  STG.E.U16 desc[UR4][R54.64], R56 ;  /* 0x0000003836007986 */ /* 0x0009e2000c101504 */
[----:B0-----:R-:W-:Y:S01]  /*410f0*/  IMAD R69, R69, 0x320, RZ ;  /* 0x0000032045457824 */ /* 0x001fe200078e02ff */
[----:B------:R-:W0:Y:S01]  /*41100*/  LDC R73, c[0x0][0x278] ;  /* 0x00009e00ff497b82 */ /* 0x000e220000000800 */
[----:B---3--:R-:W-:Y:S01]  /*41110*/  IMAD R53, R74, 0x31e, RZ ;  /* 0x0000031e4a357824 */ /* 0x008fe200078e02ff */
[----:B------:R-:W-:Y:S01]  /*41120*/  IADD3 R52, P5, R71, R2, RZ ;  /* 0x0000000247347210 */ /* 0x000fe20007fbe0ff */
[----:B-1----:R-:W-:-:S05]  /*41130*/  IMAD R251, R251, 0x18e, RZ ;  /* 0x0000018efbfb7824 */ /* 0x002fca00078e02ff */
[----:B------:R-:W1:Y:S01]  /*41140*/  LDC R62, c[0x0][0x278] ;  /* 0x00009e00ff3e7b82 */ /* 0x000e620000000800 */
[----:B----4-:R-:W-:Y:S02]  /*41150*/  IADD3 R54, P4, R53, R2, RZ ;  /* 0x0000000235367210 */ /* 0x010fe40007f9e0ff */
[----:B------:R-:W-:-:S05]  /*41160*/  LEA.HI.X.SX32 R53, R251, R3, 0x1, P5 ;  /* 0x00000003fb357211 */ /* 0x000fca00028f0eff */
[----:B------:R-:W3:Y:S01]  /*41170*/  LDC R251, c[0x0][0x278] ;  /* 0x00009e00fffb7b82 */ /* 0x000ee20000000800 */
[----:B--2---:R-:W-:Y:S01]  /*41180*/  IMAD R57, R67, 0x18f, RZ ;  /* 0x0000018f43397824 */ /* 0x004fe200078e02ff */
[----:B------:R-:W-:-:S04]  /*41190*/  IADD3 R56, P5, R69, R2, RZ ;  /* 0x0000000245387210 */ /* 0x000fc80007fbe0ff */
[----:B------:R-:W-:Y:S02]  /*411a0*/  LEA.HI.X.SX32 R55, R57, R3, 0x1, P4 ;  /* 0x0000000339377211 */ /* 0x000fe400020f0eff */
[----:B------:R-:W2:Y:S08]  /*411b0*/  LDC R75, c[0x0][0x278] ;  /* 0x00009e00ff4b7b82 */ /* 0x000eb00000000800 */
[----:B------:R-:W4:Y:S01]  /*411c0*/  LDC R68, c[0x0][0x278] ;  /* 0x00009e00ff447b82 */ /* 0x000f220000000800 */
[----:B---3--:R-:W-:-:S07]  /*411d0*/  IMAD R251, R251, 0x190, RZ ;  /* 0x00000190fbfb7824 */ /* 0x008fce00078e02ff */
[----:B------:R-:W3:Y:S01]  /*411e0*/  LDC R70, c[0x0][0x278] ;  /* 0x00009e00ff467b82 */ /* 0x000ee20000000800 */
[----:B------:R-:W-:-:S07]  /*411f0*/  LEA.HI.X.SX32 R57, R251, R3, 0x1, P5 ;  /* 0x00000003fb397211 */ /* 0x000fce00028f0eff */
[----:B------:R-:W5:Y:S01]  /*41200*/  LDC R251, c[0x0][0x278] ;  /* 0x00009e00fffb7b82 */ /* 0x000f620000000800 */
[----:B0-----:R-:W-:Y:S02]  /*41210*/  IMAD R73, R73, 0x31a, RZ ;  /* 0x0000031a49497824 */ /* 0x001fe400078e02ff */
[----:B-1----:R-:W-:-:S03]  /*41220*/  IMAD R63, R62, 0x18d, RZ ;  /* 0x0000018d3e3f7824 */ /* 0x002fc600078e02ff */
[----:B------:R-:W-:Y:S02]  /*41230*/  IADD3 R62, P6, R73, R2, RZ ;  /* 0x00000002493e7210 */ /* 0x000fe40007fde0ff */
[----:B------:R-:W-:Y:S01]  /*41240*/  PRMT R72, R58, 0x7632, R72 ;  /* 0x000076323a487816 */ /* 0x000fe20000000048 */
[----:B------:R-:W0:Y:S01]  /*41250*/  LDC R65, c[0x0][0x278] ;  /* 0x00009e00ff417b82 */ /* 0x000e220000000800 */
[----:B------:R-:W-:-:S07]  /*41260*/  LEA.HI.X.SX32 R63, R63, R3, 0x1, P6 ;  /* 0x000000033f3f7211 */ /* 0x000fce00030f0eff */
[----:B------:R-:W1:Y:S01]  /*41270*/  LDC R66, c[0x0][0x278] ;  /* 0x00009e00ff427b82 */ /* 0x000e620000000800 */
[----:B-----5:R-:W-:-:S07]  /*41280*/  IMAD R249, R251, 0x192, RZ ;  /* 0x00000192fbf97824 */ /* 0x020fce00078e02ff */
[----:B------:R-:W5:Y:S08]  /*41290*/  LDC R64, c[0x0][0x278] ;  /* 0x00009e00ff407b82 */ /* 0x000f700000000800 */
[----:B------:R-:W1:Y:S01]  /*412a0*/  LDC R251, c[0x0][0x278] ;  /* 0x00009e00fffb7b82 */ /* 0x000e620000000800 */
[----:B--2---:R-:W-:Y:S01]  /*412b0*/  IMAD R75, R75, 0x322, RZ ;  /* 0x000003224b4b7824 */ /* 0x004fe200078e02ff */
[----:B------:R4:W-:Y:S04]  /*412c0*/  STG.E.U16 desc[UR4][R60.64], R58 ;  /* 0x0000003a3c007986 */ /* 0x0009e8000c101504 */
[----:B------:R2:W-:Y:S04]  /*412d0*/  STG.E.U16 desc[UR4][R62.64], R72 ;  /* 0x000000483e007986 */ /* 0x0005e8000c101504 */
[----:B------:R3:W-:Y:S01]  /*412e0*/  STG.E.U16 desc[UR4][R52.64], R59 ;  /* 0x0000003b34007986 */ /* 0x0007e2000c101504 */
[----:B----4-:R-:W-:Y:S01]  /*412f0*/  IMAD R61, R68, 0x191, RZ ;  /* 0x00000191443d7824 */ /* 0x010fe200078e02ff */
[----:B------:R-:W-:Y:S01]  /*41300*/  PRMT R68, R59, 0x7632, R68 ;  /* 0x000076323b447816 */ /* 0x000fe20000000044 */
[----:B0-----:R-:W-:Y:S01]  /*41310*/  IMAD R67, R65, 0x324, RZ ;  /* 0x0000032441437824 */ /* 0x001fe200078e02ff */
[-C--:B------:R-:W-:Y:S01]  /*41320*/  IADD3 R60, P6, R75, R2.reuse, RZ ;  /* 0x000000024b3c7210 */ /* 0x080fe20007fde0ff */
[----:B--2---:R-:W0:Y:S01]  /*41330*/  LDC R62, c[0x0][0x278] ;  /* 0x00009e00ff3e7b82 */ /* 0x004e220000000800 */
[----:B---3--:R-:W-:Y:S01]  /*41340*/  IMAD R59, R70, 0x328, RZ ;  /* 0x00000328463b7824 */ /* 0x008fe200078e02ff */
[----:B------:R-:W-:Y:S01]  /*41350*/  STG.E.U16 desc[UR4][R54.64], R68 ;  /* 0x0000004436007986 */ /* 0x000fe2000c101504 */
[----:B------:R-:W-:Y:S01]  /*41360*/  LEA.HI.X.SX32 R61, R61, R3, 0x1, P6 ;  /* 0x000000033d3d7211 */ /* 0x000fe200030f0eff */
[----:B-1----:R-:W-:Y:S01]  /*41370*/  IMAD R251, R251, 0x194, RZ ;  /* 0x00000194fbfb7824 */ /* 0x002fe200078e02ff */
[----:B------:R-:W-:Y:S01]  /*41380*/  PRMT R69, R48, 0x7632, R69 ;  /* 0x0000763230457816 */ /* 0x000fe20000000045 */
[----:B------:R1:W-:Y:S01]  /*41390*/  STG.E.U16 desc[UR4][R56.64], R48 ;  /* 0x0000003038007986 */ /* 0x0003e2000c101504 */
[----:B------:R-:W-:Y:S01]  /*413a0*/  IMAD R53, R66, 0x326, RZ ;  /* 0x0000032642357824 */ /* 0x000fe200078e02ff */
[-C--:B------:R-:W-:Y:S01]  /*413b0*/  IADD3 R52, P4, R67, R2.reuse, RZ ;  /* 0x0000000243347210 */ /* 0x080fe20007f9e0ff */
[----:B------:R-:W2:Y:S08]  /*413c0*/  LDC R66, c[0x0][0x278] ;  /* 0x00009e00ff427b82 */ /* 0x000eb00000000800 */
[----:B------:R-:W3:Y:S01]  /*413d0*/  LDC R58, c[0x0][0x278] ;  /* 0x00009e00ff3a7b82 */ /* 0x000ee20000000800 */
[----:B-1----:R-:W-:-:S04]  /*413e0*/  IADD3 R56, P6, R59, R2, RZ ;  /* 0x000000023b387210 */ /* 0x002fc80007fde0ff */
[----:B------:R-:W-:-:S03]  /*413f0*/  LEA.HI.X.SX32 R57, R251, R3, 0x1, P6 ;  /* 0x00000003fb397211 */ /* 0x000fc600030f0eff */
[----:B------:R-:W1:Y:S01]  /*41400*/  LDC R251, c[0x0][0x278] ;  /* 0x00009e00fffb7b82 */ /* 0x000e620000000800 */
[----:B------:R-:W-:Y:S02]  /*41410*/  IADD3 R54, P5, R53, R2, RZ ;  /* 0x0000000235367210 */ /* 0x000fe40007fbe0ff */
[-C--:B------:R-:W-:Y:S01]  /*41420*/  LEA.HI.X.SX32 R53, R249, R3.reuse, 0x1, P4 ;  /* 0x00000003f9357211 */ /* 0x080fe200020f0eff */
[----:B-----5:R-:W-:Y:S01]  /*41430*/  IMAD R55, R64, 0x193, RZ ;  /* 0x0000019340377824 */ /* 0x020fe200078e02ff */
[----:B------:R-:W-:Y:S01]  /*41440*/  PRMT R48, R49, 0x7632, R48 ;  /* 0x0000763231307816 */ /* 0x000fe20000000030 */
[----:B------:R0:W-:Y:S02]  /*41450*/  STG.E.U16 desc[UR4][R60.64], R69 ;  /* 0x000000453c007986 */ /* 0x0001e4000c101504 */
[----:B------:R-:W4:Y:S01]  /*41460*/  LDC R63, c[0x0][0x278] ;  /* 0x00009e00ff3f7b82 */ /* 0x000f220000000800 */
[----:B------:R-:W-:-:S07]  /*41470*/  LEA.HI.X.SX32 R55, R55, R3, 0x1, P5 ;  /* 0x0000000337377211 */ /* 0x000fce00028f0eff */
[----:B------:R-:W5:Y:S01]  /*41480*/  LDC R65, c[0x0][0x278] ;  /* 0x00009e00ff417b82 */ /* 0x000f620000000800 */
[----:B-1----:R-:W-:-:S07]  /*41490*/  IMAD R249, R251, 0x196, RZ ;  /* 0x00000196fbf97824 */ /* 0x002fce00078e02ff */
[----:B------:R-:W1:Y:S08]  /*414a0*/  LDC R59, c[0x0][0x278] ;  /* 0x00009e00ff3b7b82 */ /* 0x000e700000000800 */
[----:B------:R-:W3:Y:S01]  /*414b0*/  LDC R251, c[0x0][0x278] ;  /* 0x00009e00fffb7b82 */ /* 0x000ee20000000800 */
[----:B------:R-:W-:Y:S04]  /*414c0*/  STG.E.U16 desc[UR4][R52.64], R49 ;  /* 0x0000003134007986 */ /* 0x000fe8000c101504 */
[----:B------:R-:W-:Y:S01]  /*414d0*/  STG.E.U16 desc[UR4][R54.64], R48 ;  /* 0x0000003036007986 */ /* 0x000fe2000c101504 */
[----:B0-----:R-:W-:-:S02]  /*414e0*/  IMAD R69, R62, 0x32a, RZ ;  /* 0x0000032a3e457824 */ /* 0x001fc400078e02ff */
[----:B------:R-:W0:Y:S01]  /*414f0*/  LDC R62, c[0x0][0x278] ;  /* 0x00009e00ff3e7b82 */ /* 0x000e220000000800 */
[----:B------:R2:W-:Y:S01]  /*41500*/  STG.E.U16 desc[UR4][R56.64], R50 ;  /* 0x0000003238007986 */ /* 0x0005e2000c101504 */
[----:B------:R-:W-:-:S06]  /*41510*/  PRMT R68, R50, 0x7632, R68 ;  /* 0x0000763232447816 */ /* 0x000fcc0000000044 */
[----:B------:R-:W0:Y:S01]  /*41520*/  LDC R64, c[0x0][0x278] ;  /* 0x00009e00ff407b82 */ /* 0x000e220000000800 */
[----:B--2---:R-:W-:Y:S02]  /*41530*/  IMAD R57, R66, 0x330, RZ ;  /* 0x0000033042397824 */ /* 0x004fe400078e02ff */
[----:B---3--:R-:W-:-:S05]  /*41540*/  IMAD R251, R251, 0x198, RZ ;  /* 0x00000198fbfb7824 */ /* 0x008fca00078e02ff */
[----:B------:R-:W2:Y:S01]  /*41550*/  LDC R60, c[0x0][0x278] ;  /* 0x00009e00ff3c7b82 */ /* 0x000ea20000000800 */
[----:B------:R-:W-:-:S04]  /*41560*/  IADD3 R56, P6, R57, R2, RZ ;  /* 0x0000000239387210 */ /* 0x000fc80007fde0ff */
[----:B------:R-:W-:-:S03]  /*41570*/  LEA.HI.X.SX32 R57, R251, R3, 0x1, P6 ;  /* 0x00000003fb397211 */ /* 0x000fc600030f0eff */
[----:B------:R-:W3:Y:S01]  /*41580*/  LDC R251, c[0x0][0x278] ;  /* 0x00009e00fffb7b82 */ /* 0x000ee20000000800 */
[----:B----4-:R-:W-:Y:S01]  /*41590*/  IMAD R63, R63, 0x32c, RZ ;  /* 0x0000032c3f3f7824 */ /* 0x010fe200078e02ff */
[-C--:B------:R-:W-:Y:S01]  /*415a0*/  IADD3 R48, P5, R69, R2.reuse, RZ ;  /* 0x0000000245307210 */ /* 0x080fe20007fbe0ff */
[----:B------:R-:W-:Y:S02]  /*415b0*/  IMAD R49, R58, 0x195, RZ ;  /* 0x000001953a317824 */ /* 0x000fe400078e02ff */
[----:B-----5:R-:W-:Y:S01]  /*415c0*/  IMAD R65, R65, 0x32e, RZ ;  /* 0x0000032e41417824 */ /* 0x020fe200078e02ff */
[-C--:B------:R-:W-:Y:S01]  /*415d0*/  IADD3 R52, P4, R63, R2.reuse, RZ ;  /* 0x000000023f347210 */ /* 0x080fe20007f9e0ff */
[----:B-1----:R-:W-:Y:S01]  /*415e0*/  IMAD R55, R59, 0x197, RZ ;  /* 0x000001973b377824 */ /* 0x002fe200078e02ff */
[----:B------:R-:W-:Y:S01]  /*415f0*/  LEA.HI.X.SX32 R49, R49, R3, 0x1, P5 ;  /* 0x0000000331317211 */ /* 0x000fe200028f0eff */
[----:B------:R-:W1:Y:S01]  /*41600*/  LDC R67, c[0x0][0x278] ;  /* 0x00009e00ff437b82 */ /* 0x000e620000000800 */
[----:B------:R-:W-:-:S02]  /*41610*/  IADD3 R54, P5, R65, R2, RZ ;  /* 0x0000000241367210 */ /* 0x000fc40007fbe0ff */
[-C--:B------:R-:W-:Y:S01]  /*41620*/  LEA.HI.X.SX32 R53, R249, R3.reuse, 0x1, P4 ;  /* 0x00000003f9357211 */ /* 0x080fe200020f0eff */
[----:B0-----:R-:W-:Y:S01]  /*41630*/  IMAD R71, R62, 0x334, RZ ;  /* 0x000003343e477824 */ /* 0x001fe200078e02ff */
[----:B------:R-:W-:Y:S02]  /*41640*/  LEA.HI.X.SX32 R55, R55, R3, 0x1, P5 ;  /* 0x0000000337377211 */ /* 0x000fe400028f0eff */
[----:B------:R-:W-:Y:S01]  /*41650*/  PRMT R50, R51, 0x7632, R50 ;  /* 0x0000763233327816 */ /* 0x000fe20000000032 */
[----:B------:R-:W-:Y:S01]  /*41660*/  STG.E.U16 desc[UR4][R48.64], R68 ;  /* 0x0000004430007986 */ /* 0x000fe2000c101504 */
[----:B------:R-:W0:Y:S03]  /*41670*/  LDC R59, c[0x0][0x278] ;  /* 0x00009e00ff3b7b82 */ /* 0x000e260000000800 */
[----:B------:R-:W-:Y:S01]  /*41680*/  STG.E.U16 desc[UR4][R52.64], R51 ;  /* 0x0000003334007986 */ /* 0x000fe2000c101504 */
[----:B---3--:R-:W-:-:S03]  /*41690*/  IMAD R251, R251, 0x19a, RZ ;  /* 0x0000019afbfb7824 */ /* 0x008fc600078e02ff */
[----:B------:R3:W-:Y:S01]  /*416a0*/  STG.E.U16 desc[UR4][R54.64], R50 ;  /* 0x0000003236007986 */ /* 0x0007e2000c101504 */
[----:B------:R-:W-:Y:S01]  /*416b0*/  IMAD R69, R64, 0x332, RZ ;  /* 0x0000033240457824 */ /* 0x000fe200078e02ff */
[----:B------:R-:W4:Y:S01]  /*416c0*/  LDC R61, c[0x0][0x278] ;  /* 0x00009e00ff3d7b82 */ /* 0x000f220000000800 */
[----:B-1----:R-:W-:-:S07]  /*416d0*/  IMAD R67, R67, 0x336, RZ ;  /* 0x0000033643437824 */ /* 0x002fce00078e02ff */
[----:B------:R-:W1:Y:S01]  /*416e0*/  LDC R65, c[0x0][0x278] ;  /* 0x00009e00ff417b82 */ /* 0x000e620000000800 */
[----:B---3--:R-:W-:-:S04]  /*416f0*/  IADD3 R50, P5, R71, R2, RZ ;  /* 0x0000000247327210 */ /* 0x008fc80007fbe0ff */
[----:B------:R-:W-:-:S03]  /*41700*/  LEA.HI.X.SX32 R51, R251, R3, 0x1, P5 ;  /* 0x00000003fb337211 */ /* 0x000fc600028f0eff */
[----:B------:R-:W3:Y:S01]  /*41710*/  LDC R251, c[0x0][0x278] ;  /* 0x00009e00fffb7b82 */ /* 0x000ee20000000800 */
[----:B--2---:R-:W-:Y:S01]  /*41720*/  IMAD R49, R60, 0x199, RZ ;  /* 0x000001993c317824 */ /* 0x004fe200078e02ff */
[-C--:B------:R-:W-:Y:S01]  /*41730*/  IADD3 R48, P4, R69, R2.reuse, RZ ;  /* 0x0000000245307210 */ /* 0x080fe20007f9e0ff */
[----:B------:R2:W-:Y:S01]  /*41740*/  STG.E.U16 desc[UR4][R56.64], R44 ;  /* 0x0000002c38007986 */ /* 0x0005e2000c101504 */
[----:B------:R-:W-:Y:S01]  /*41750*/  IADD3 R52, P6, R67, R2, RZ ;  /* 0x0000000243347210 */ /* 0x000fe20007fde0ff */
[----:B0-----:R-:W-:Y:S01]  /*41760*/  IMAD R67, R59, 0x338, RZ ;  /* 0x000003383b437824 */ /* 0x001fe200078e02ff */
[----:B------:R-:W-:Y:S02]  /*41770*/  LEA.HI.X.SX32 R49, R49, R3, 0x1, P4 ;  /* 0x0000000331317211 */ /* 0x000fe400020f0eff */
[----:B------:R-:W-:Y:S01]  /*41780*/  PRMT R62, R45, 0x7632, R62 ;  /* 0x000076322d3e7816 */ /* 0x000fe2000000003e */
[----:B------:R-:W0:Y:S01]  /*41790*/  LDC R64, c[0x0][0x278] ;  /* 0x00009e00ff407b82 */ /* 0x000e220000000800 */
[----:B--2---:R-:W-:Y:S01]  /*417a0*/  PRMT R44, R44, 0x7632, R44 ;  /* 0x000076322c2c7816 */ /* 0x004fe2000000002c */
[----:B----4-:R-:W-:-:S06]  /*417b0*/  IMAD R53, R61, 0x19b, RZ ;  /* 0x0000019b3d357824 */ /* 0x010fcc00078e02ff */
[----:B------:R-:W2:Y:S01]  /*417c0*/  LDC R63, c[0x0][0x278] ;  /* 0x00009e00ff3f7b82 */ /* 0x000ea20000000800 */
[----:B------:R4:W-:Y:S01]  /*417d0*/  STG.E.U16 desc[UR4][R48.64], R44 ;  /* 0x0000002c30007986 */ /* 0x0009e2000c101504 */
[----:B---3--:R-:W-:-:S03]  /*417e0*/  IMAD R251, R251, 0x19c, RZ ;  /* 0x0000019cfbfb7824 */ /* 0x008fc600078e02ff */
[----:B------:R3:W-:Y:S01]  /*417f0*/  STG.E.U16 desc[UR4][R50.64], R45 ;  /* 0x0000002d32007986 */ /* 0x0007e2000c101504 */
[----:B-1----:R-:W-:Y:S02]  /*41800*/  IMAD R65, R65, 0x33c, RZ ;  /* 0x0000033c41417824 */ /* 0x002fe400078e02ff */
[----:B------:R-:W1:Y:S01]  /*41810*/  LDC R57, c[0x0][0x278] ;  /* 0x00009e00ff397b82 */ /* 0x000e620000000800 */
[----:B----4-:R-:W-:-:S07]  /*41820*/  IADD3 R44, P5, R67, R2, RZ ;  /* 0x00000002432c7210 */ /* 0x010fce0007fbe0ff */
[----:B------:R-:W4:Y:S01]  /*41830*/  LDC R58, c[0x0][0x278] ;  /* 0x00009e00ff3a7b82 */ /* 0x000f220000000800 */
[----:B---3--:R-:W-:-:S07]  /*41840*/  LEA.HI.X.SX32 R45, R251, R3, 0x1, P5 ;  /* 0x00000003fb2d7211 */ /* 0x008fce00028f0eff */
[----:B------:R-:W3:Y:S01]  /*41850*/  LDC R251, c[0x0][0x278] ;  /* 0x00009e00fffb7b82 */ /* 0x000ee20000000800 */
[----:B------:R-:W-:Y:S01]  /*41860*/  LEA.HI.X.SX32 R53, R53, R3, 0x1, P6 ;  /* 0x0000000335357211 */ /* 0x000fe200030f0eff */
[----:B0-----:R-:W-:Y:S01]  /*41870*/  IMAD R51, R64, 0x33e, RZ ;  /* 0x0000033e40337824 */ /* 0x001fe200078e02ff */
[----:B------:R-:W-:-:S03]  /*41880*/  IADD3 R50, P5, R65, R2, RZ ;  /* 0x0000000241327210 */ /* 0x000fc60007fbe0ff */
[----:B------:R0:W-:Y:S02]  /*41890*/  STG.E.U16 desc[UR4][R52.64], R62 ;  /* 0x0000003e34007986 */ /* 0x0001e4000c101504 */
[----:B------:R-:W5:Y:S08]  /*418a0*/  LDC R60, c[0x0][0x278] ;  /* 0x00009e00ff3c7b82 */ /* 0x000f700000000800 */
[----:B------:R-:W5:Y:S01]  /*418b0*/  LDC R59, c[0x0][0x278] ;  /* 0x00009e00ff3b7b82 */ /* 0x000f620000000800 */
[----:B0-----:R-:W-:Y:S01]  /*418c0*/  IADD3 R52, P6, R51, R2, RZ ;  /* 0x0000000233347210 */ /* 0x001fe20007fde0ff */
[----:B---3--:R-:W-:-:S06]  /*418d0*/  IMAD R251, R251, 0x19e, RZ ;  /* 0x0000019efbfb7824 */ /* 0x008fcc00078e02ff */
[----:B------:R-:W0:Y:S01]  /*418e0*/  LDC R54, c[0x0][0x278] ;  /* 0x00009e00ff367b82 */ /* 0x000e220000000800 */
[----:B------:R-:W-:-:S07]  /*418f0*/  LEA.HI.X.SX32 R51, R251, R3, 0x1, P5 ;  /* 0x00000003fb337211 */ /* 0x000fce00028f0eff */
[----:B------:R-:W3:Y:S01]  /*41900*/  LDC R251, c[0x0][0x278] ;  /* 0x00009e00fffb7b82 */ /* 0x000ee20000000800 */
[----:B--2---:R-:W-:Y:S01]  /*41910*/  IMAD R63, R63, 0x33a, RZ ;  /* 0x0000033a3f3f7824 */ /* 0x004fe200078e02ff */
[----:B------:R2:W-:Y:S01]  /*41920*/  STG.E.U16 desc[UR4][R44.64], R46 ;  /* 0x0000002e2c007986 */ /* 0x0005e2000c101504 */
[----:B----4-:R-:W-:-:S03]  /*41930*/  IMAD R49, R58, 0x19d, RZ ;  /* 0x0000019d3a317824 */ /* 0x010fc600078e02ff */
[-C--:B------:R-:W-:Y:S01]  /*41940*/  IADD3 R48, P4, R63, R2.reuse, RZ ;  /* 0x000000023f307210 */ /* 0x080fe20007f9e0ff */
[----:B-1----:R-:W-:Y:S01]  /*41950*/  IMAD R63, R57, 0x340, RZ ;  /* 0x00000340393f7824 */ /* 0x002fe200078e02ff */
[----:B------:R-:W-:Y:S01]  /*41960*/  PRMT R64, R46, 0x7632, R64 ;  /* 0x000076322e407816 */ /* 0x000fe20000000040 */
[----:B-----5:R-:W-:Y:S01]  /*41970*/  IMAD R59, R59, 0x344, RZ ;  /* 0x000003443b3b7824 */ /* 0x020fe200078e02ff */
[----:B------:R-:W-:Y:S01]  /*41980*/  LEA.HI.X.SX32 R49, R49, R3, 0x1, P4 ;  /* 0x0000000331317211 */ /* 0x000fe200020f0eff */
[----:B------:R-:W1:Y:S01]  /*41990*/  LDC R55, c[0x0][0x278] ;  /* 0x00009e00ff377b82 */ /* 0x000e620000000800 */
[----:B--2---:R-:W-:Y:S01]  /*419a0*/  IMAD R45, R60, 0x342, RZ ;  /* 0x000003423c2d7824 */ /* 0x004fe200078e02ff */
[----:B------:R-:W-:-:S04]  /*419b0*/  IADD3 R44, P5, R63, R2, RZ ;  /* 0x000000023f2c7210 */ /* 0x000fc80007fbe0ff */
[----:B------:R-:W-:Y:S02]  /*419c0*/  IADD3 R46, P4, R45, R2, RZ ;  /* 0x000000022d2e7210 */ /* 0x000fe40007f9e0ff */
[----:B------:R-:W2:Y:S01]  /*419d0*/  LDC R61, c[0x0][0x278] ;  /* 0x00009e00ff3d7b82 */ /* 0x000ea20000000800 */
[----:B---3--:R-:W-:-:S07]  /*419e0*/  IMAD R251, R251, 0x1a0, RZ ;  /* 0x000001a0fbfb7824 */ /* 0x008fce00078e02ff */
[----:B------:R-:W3:Y:S01]  /*419f0*/  LDC R56, c[0x0][0x278] ;  /* 0x00009e00ff387b82 */ /* 0x000ee20000000800 */
[----:B------:R-:W-:-:S07]  /*41a00*/  LEA.HI.X.SX32 R45, R251, R3, 0x1, P5 ;  /* 0x00000003fb2d7211 */ /* 0x000fce00028f0eff */
[----:B------:R-:W4:Y:S01]  /*41a10*/  LDC R251, c[0x0][0x278] ;  /* 0x00009e00fffb7b82 */ /* 0x000f220000000800 */
[----:B------:R5:W-:Y:S07]  /*41a20*/  STG.E.U16 desc[UR4][R48.64], R64 ;  /* 0x0000004030007986 */ /* 0x000bee000c101504 */
[----:B------:R-:W3:Y:S01]  /*41a30*/  LDC R62, c[0x0][0x278] ;  /* 0x00009e00ff3e7b82 */ /* 0x000ee20000000800 */
[----:B-----5:R-:W-:Y:S01]  /*41a40*/  IADD3 R48, P5, R59, R2, RZ ;  /* 0x000000023b307210 */ /* 0x020fe20007fbe0ff */
[----:B0-----:R-:W-:Y:S01]  /*41a50*/  IMAD R53, R54, 0x19f, RZ ;  /* 0x0000019f36357824 */ /* 0x001fe200078e02ff */
[----:B------:R-:W-:-:S05]  /*41a60*/  PRMT R65, R47, 0x7632, R65 ;  /* 0x000076322f417816 */ /* 0x000fca0000000041 */
[----:B------:R-:W0:Y:S01]  /*41a70*/  LDC R58, c[0x0][0x278] ;  /* 0x00009e00ff3a7b82 */ /* 0x000e220000000800 */
[----:B----4-:R-:W-:-:S07]  /*41a80*/  IMAD R251, R251, 0x1a2, RZ ;  /* 0x000001a2fbfb7824 */ /* 0x010fce00078e02ff */
[----:B------:R-:W4:Y:S01]  /*41a90*/  LDC R57, c[0x0][0x278] ;  /* 0x00009e00ff397b82 */ /* 0x000f220000000800 */
[----:B------:R-:W-:-:S07]  /*41aa0*/  LEA.HI.X.SX32 R49, R251, R3, 0x1, P5 ;  /* 0x00000003fb317211 */ /* 0x000fce00028f0eff */
[----:B------:R-:W5:Y:S01]  /*41ab0*/  LDC R251, c[0x0][0x278] ;  /* 0x00009e00fffb7b82 */ /* 0x000f620000000800 */
[----:B-1----:R-:W-:Y:S02]  /*41ac0*/  IMAD R55, R55, 0x1a1, RZ ;  /* 0x000001a137377824 */ /* 0x002fe400078e02ff */
[----:B--2---:R-:W-:Y:S01]  /*41ad0*/  IMAD R61, R61, 0x346, RZ ;  /* 0x000003463d3d7824 */ /* 0x004fe200078e02ff */
[----:B------:R-:W-:Y:S01]  /*41ae0*/  LEA.HI.X.SX32 R53, R53, R3, 0x1, P6 ;  /* 0x0000000335357211 */ /* 0x000fe200030f0eff */
[----:B------:R3:W-:Y:S01]  /*41af0*/  STG.E.U16 desc[UR4][R50.64], R47 ;  /* 0x0000002f32007986 */ /* 0x0007e2000c101504 */
[----:B------:R-:W-:Y:S02]  /*41b00*/  PRMT R60, R32, 0x7632, R60 ;  /* 0x00007632203c7816 */ /* 0x000fe4000000003c */
[----:B------:R-:W1:Y:S01]  /*41b10*/  LDC R54, c[0x0][0x278] ;  /* 0x00009e00ff367b82 */ /* 0x000e620000000800 */
[----:B-----5:R-:W-:-:S07]  /*41b20*/  IMAD R249, R251, 0x1a4, RZ ;  /* 0x000001a4fbf97824 */ /* 0x020fce00078e02ff */
[----:B------:R-:W2:Y:S01]  /*41b30*/  LDC R251, c[0x0][0x278] ;  /* 0x00009e00fffb7b82 */ /* 0x000ea20000000800 */
[----:B---3--:R-:W-:Y:S01]  /*41b40*/  IMAD R51, R56, 0x1a3, RZ ;  /* 0x000001a338337824 */ /* 0x008fe200078e02ff */
[-C--:B------:R-:W-:Y:S01]  /*41b50*/  IADD3 R50, P6, R61, R2.reuse, RZ ;  /* 0x000000023d327210 */ /* 0x080fe20007fde0ff */
[----:B------:R-:W-:Y:S01]  /*41b60*/  IMAD R61, R62, 0x34c, RZ ;  /* 0x0000034c3e3d7824 */ /* 0x000fe200078e02ff */
[-C--:B------:R-:W-:Y:S01]  /*41b70*/  LEA.HI.X.SX32 R47, R55, R3.reuse, 0x1, P4 ;  /* 0x00000003372f7211 */ /* 0x080fe200020f0eff */
[----:B------:R3:W-:Y:S01]  /*41b80*/  STG.E.U16 desc[UR4][R52.64], R65 ;  /* 0x0000004134007986 */ /* 0x0007e2000c101504 */
[----:B------:R-:W-:Y:S01]  /*41b90*/  LEA.HI.X.SX32 R51, R51, R3, 0x1, P6 ;  /* 0x0000000333337211 */ /* 0x000fe200030f0eff */
[----:B----4-:R-:W-:Y:S01]  /*41ba0*/  IMAD R59, R57, 0x34a, RZ ;  /* 0x0000034a393b7824 */ /* 0x010fe200078e02ff */
[----:B------:R-:W-:Y:S01]  /*41bb0*/  PRMT R63, R33, 0x7632, R63 ;  /* 0x00007632213f7816 */ /* 0x000fe2000000003f */
[----:B------:R-:W-:Y:S01]  /*41bc0*/  STG.E.U16 desc[UR4][R44.64], R32 ;  /* 0x000000202c007986 */ /* 0x000fe2000c101504 */
[----:B------:R-:W4:Y:S03]  /*41bd0*/  LDC R57, c[0x0][0x278] ;  /* 0x00009e00ff397b82 */ /* 0x000f260000000800 */
[----:B------:R5:W-:Y:S05]  /*41be0*/  STG.E.U16 desc[UR4][R46.64], R60 ;  /* 0x0000003c2e007986 */ /* 0x000bea000c101504 */
[----:B---3--:R-:W3:Y:S01]  /*41bf0*/  LDC R53, c[0x0][0x278] ;  /* 0x00009e00ff357b82 */ /* 0x008ee20000000800 */
[----:B--2---:R-:W-:Y:S01]  /*41c00*/  IMAD R251, R251, 0x1a6, RZ ;  /* 0x000001a6fbfb7824 */ /* 0x004fe200078e02ff */
[----:B-----5:R-:W-:-:S06]  /*41c10*/  IADD3 R46, P6, R61, R2, RZ ;  /* 0x000000023d2e7210 */ /* 0x020fcc0007fde0ff */
[----:B------:R-:W2:Y:S01]  /*41c20*/  LDC R55, c[0x0][0x278] ;  /* 0x00009e00ff377b82 */ /* 0x000ea20000000800 */
[----:B------:R-:W-:-:S07]  /*41c30*/  LEA.HI.X.SX32 R47, R251, R3, 0x1, P6 ;  /* 0x00000003fb2f7211 */ /* 0x000fce00030f0eff */
[----:B------:R-:W5:Y:S01]  /*41c40*/  LDC R251, c[0x0][0x278] ;  /* 0x00009e00fffb7b82 */ /* 0x000f620000000800 */
[----:B0-----:R-:W-:-:S05]  /*41c50*/  IMAD R45, R58, 0x348, RZ ;  /* 0x000003483a2d7824 */ /* 0x001fca00078e02ff */
[-C--:B------:R-:W-:Y:S02]  /*41c60*/  IADD3 R44, P4, R45, R2.reuse, RZ ;  /* 0x000000022d2c7210 */ /* 0x080fe40007f9e0ff */
[----:B------:R-:W0:Y:S02]  /*41c70*/  LDC R52, c[0x0][0x278] ;  /* 0x00009e00ff347b82 */ /* 0x000e240000000800 */
[----:B------:R-:W-:Y:S01]  /*41c80*/  LEA.HI.X.SX32 R45, R249, R3, 0x1, P4 ;  /* 0x00000003f92d7211 */ /* 0x000fe200020f0eff */
[----:B------:R1:W-:Y:S05]  /*41c90*/  STG.E.U16 desc[UR4][R48.64], R33 ;  /* 0x0000002130007986 */ /* 0x0003ea000c101504 */
[----:B------:R-:W0:Y:S01]  /*41ca0*/  LDC R56, c[0x0][0x278] ;  /* 0x00009e00ff387b82 */ /* 0x000e220000000800 */
[----:B-----5:R-:W-:Y:S01]  /*41cb0*/  IMAD R249, R251, 0x1a8, RZ ;  /* 0x000001a8fbf97824 */ /* 0x020fe200078e02ff */
[----:B------:R-:W-:-:S06]  /*41cc0*/  IADD3 R32, P5, R59, R2, RZ ;  /* 0x000000023b207210 */ /* 0x000fcc0007fbe0ff */
[----:B------:R-:W5:Y:S01]  /*41cd0*/  LDC R251, c[0x0][0x278] ;  /* 0x00009e00fffb7b82 */ /* 0x000f620000000800 */
[----:B-1----:R-:W-:Y:S01]  /*41ce0*/  IMAD R33, R54, 0x1a5, RZ ;  /* 0x000001a536217824 */ /* 0x002fe200078e02ff */
        /* <DEDUP_REMOVED lines=11> */
[----:B-1----:R-:W1:Y:S01]  /*41da0*/  LDC R51, c[0x0][0x278] ;  /* 0x00009e00ff337b82 */ /* 0x002e620000000800 */
[----:B--2---:R-:W-:Y:S01]  /*41db0*/  IADD3 R46, P6, R57, R2, RZ ;  /* 0x00000002392e7210 */ /* 0x004fe20007fde0ff */
[----:B------:R-:W-:Y:S01]  /*41dc0*/  IMAD R55, R55, 0x350, RZ ;  /* 0x0000035037377824 */ /* 0x000fe200078e02ff */
[----:B------:R-:W-:-:S05]  /*41dd0*/  PRMT R60, R35, 0x7632, R60 ;  /* 0x00007632233c7816 */ /* 0x000fca000000003c */
[----:B------:R-:W2:Y:S01]  /*41de0*/  LDC R49, c[0x0][0x278] ;  /* 0x00009e00ff317b82 */ /* 0x000ea20000000800 */
[----:B------:R-:W-:-:S07]  /*41df0*/  LEA.HI.X.SX32 R47, R251, R3, 0x1, P6 ;  /* 0x00000003fb2f7211 */ /* 0x000fce00030f0eff */
[----:B------:R-:W5:Y:S01]  /*41e00*/  LDC R251, c[0x0][0x278] ;  /* 0x00009e00fffb7b82 */ /* 0x000f620000000800 */
[----:B0-----:R-:W-:Y:S01]  /*41e10*/  IMAD R45, R52, 0x1a7, RZ ;  /* 0x000001a7342d7824 */ /* 0x001fe200078e02ff */
        /* <DEDUP_REMOVED lines=9> */
[----:B------:R-:W0:Y:S02]  /*41eb0*/  LDC R52, c[0x0][0x278] ;  /* 0x00009e00ff347b82 */ /* 0x000e240000000800 */
[----:B------:R-:W-:Y:S01]  /*41ec0*/  LEA.HI.X.SX32 R45, R45, R3, 0x1, P5 ;  /* 0x000000032d2d7211 */ /* 0x000fe200028f0eff */
[----:B------:R3:W-:Y:S01]  /*41ed0*/  STG.E.U16 desc[UR4][R34.64], R40 ;  /* 0x0000002822007986 */ /* 0x0007e2000c101504 */
[----:B-1----:R-:W-:Y:S01]  /*41ee0*/  IMAD R57, R51, 0x356, RZ ;  /* 0x0000035633397824 */ /* 0x002fe200078e02ff */
[----:B------:R-:W-:-:S03]  /*41ef0*/  PRMT R58, R40, 0x7632, R58 ;  /* 0x00007632283a7816 */ /* 0x000fc6000000003a */
[----:B------:R-:W1:Y:S01]  /*41f00*/  LDC R54, c[0x0][0x278] ;  /* 0x00009e00ff367b82 */ /* 0x000e620000000800 */
[----:B-----5:R-:W-:Y:S01]  /*41f10*/  IMAD R251, R251, 0x1ac, RZ ;  /* 0x000001acfbfb7824 */ /* 0x020fe200078e02ff */
[-C--:B---3--:R-:W-:Y:S01]  /*41f20*/  IADD3 R34, P5, R53, R2.reuse, RZ ;  /* 0x0000000235227210 */ /* 0x088fe20007fbe0ff */
[----:B--2---:R-:W-:Y:S01]  /*41f30*/  IMAD R33, R49, 0x1ab, RZ ;  /* 0x000001ab31217824 */ /* 0x004fe200078e02ff */
[----:B------:R-:W-:Y:S01]  /*41f40*/  IADD3 R32, P4, R57, R2, RZ ;  /* 0x0000000239207210 */ /* 0x000fe20007f9e0ff */
[----:B------:R2:W-:Y:S01]  /*41f50*/  STG.E.U16 desc[UR4][R44.64], R58 ;  /* 0x0000003a2c007986 */ /* 0x0005e2000c101504 */
[-C--:B------:R-:W-:Y:S02]  /*41f60*/  LEA.HI.X.SX32 R35, R251, R3.reuse, 0x1, P5 ;  /* 0x00000003fb237211 */ /* 0x080fe400028f0eff */
[----:B------:R-:W3:Y:S08]  /*41f70*/  LDC R50, c[0x0][0x278] ;  /* 0x00009e00ff327b82 */ /* 0x000ef00000000800 */
[----:B------:R-:W4:Y:S01]  /*41f80*/  LDC R251, c[0x0][0x278] ;  /* 0x00009e00fffb7b82 */ /* 0x000f220000000800 */
[----:B------:R-:W-:Y:S01]  /*41f90*/  LEA.HI.X.SX32 R33, R33, R3, 0x1, P4 ;  /* 0x0000000321217211 */ /* 0x000fe200020f0eff */
[----:B0-----:R-:W-:Y:S01]  /*41fa0*/  IMAD R57, R52, 0x35c, RZ ;  /* 0x0000035c34397824 */ /* 0x001fe200078e02ff */
[----:B--2---:R-:W-:Y:S01]  /*41fb0*/  PRMT R44, R41, 0x7632, R44 ;  /* 0x00007632292c7816 */ /* 0x004fe2000000002c */
[----:B------:R-:W-:Y:S04]  /*41fc0*/  STG.E.U16 desc[UR4][R46.64], R41 ;  /* 0x000000292e007986 */ /* 0x000fe8000c101504 */
[----:B------:R0:W-:Y:S01]  /*41fd0*/  STG.E.U16 desc[UR4][R32.64], R44 ;  /* 0x0000002c20007986 */ /* 0x0001e2000c101504 */
[----:B------:R-:W2:Y:S01]  /*41fe0*/  LDC R56, c[0x0][0x278] ;  /* 0x00009e00ff387b82 */ /* 0x000ea20000000800 */
[----:B-1----:R-:W-:-:S02]  /*41ff0*/  IMAD R59, R54, 0x35a, RZ ;  /* 0x0000035a363b7824 */ /* 0x002fc400078e02ff */
[----:B---3--:R-:W-:-:S05]  /*42000*/  IMAD R45, R50, 0x1ad, RZ ;  /* 0x000001ad322d7824 */ /* 0x008fca00078e02ff */
[----:B------:R-:W1:Y:S01]  /*42010*/  LDC R49, c[0x0][0x278] ;  /* 0x00009e00ff317b82 */ /* 0x000e620000000800 */
        /* <DEDUP_REMOVED lines=9> */
[----:B--2---:R-:W-:-:S04]  /*420b0*/  IMAD R35, R56, 0x360, RZ ;  /* 0x0000036038237824 */ /* 0x004fc800078e02ff */
[----:B------:R2:W-:Y:S02]  /*420c0*/  STG.E.U16 desc[UR4][R40.64], R54 ;  /* 0x0000003628007986 */ /* 0x0005e4000c101504 */
[----:B------:R-:W4:Y:S08]  /*420d0*/  LDC R48, c[0x0][0x278] ;  /* 0x00009e00ff307b82 */ /* 0x000f300000000800 */
[----:B------:R-:W5:Y:S01]  /*420e0*/  LDC R51, c[0x0][0x278] ;  /* 0x00009e00ff337b82 */ /* 0x000f620000000800 */
[----:B--2---:R-:W-:Y:S01]  /*420f0*/  IADD3 R40, P5, R35, R2, RZ ;  /* 0x0000000223287210 */ /* 0x004fe20007fbe0ff */
[----:B---3--:R-:W-:-:S06]  /*42100*/  IMAD R251, R251, 0x1b0, RZ ;  /* 0x000001b0fbfb7824 */ /* 0x008fcc00078e02ff */
[----:B------:R-:W2:Y:S01]  /*42110*/  LDC R52, c[0x0][0x278] ;  /* 0x00009e00ff347b82 */ /* 0x000ea20000000800 */
[----:B------:R-:W-:-:S07]  /*42120*/  LEA.HI.X.SX32 R41, R251, R3, 0x1, P5 ;  /* 0x00000003fb297211 */ /* 0x000fce00028f0eff */
[----:B------:R-:W3:Y:S01]  /*42130*/  LDC R251, c[0x0][0x278] ;  /* 0x00009e00fffb7b82 */ /* 0x000ee20000000800 */
[----:B------:R1:W-:Y:S01]  /*42140*/  STG.E.U16 desc[UR4][R32.64], R43 ;  /* 0x0000002b20007986 */ /* 0x0003e2000c101504 */
[----:B0-----:R-:W-:Y:S01]  /*42150*/  IMAD R55, R55, 0x35e, RZ ;  /* 0x0000035e37377824 */ /* 0x001fe200078e02ff */
[----:B------:R-:W-:-:S05]  /*42160*/  PRMT R56, R43, 0x7632, R56 ;  /* 0x000076322b387816 */ /* 0x000fca0000000038 */
[----:B------:R-:W0:Y:S01]  /*42170*/  LDC R47, c[0x0][0x278] ;  /* 0x00009e00ff2f7b82 */ /* 0x000e220000000800 */
[----:B-1----:R-:W-:-:S07]  /*42180*/  IMAD R33, R49, 0x364, RZ ;  /* 0x0000036431217824 */ /* 0x002fce00078e02ff */
[----:B------:R-:W1:Y:S01]  /*42190*/  LDC R50, c[0x0][0x278] ;  /* 0x00009e00ff327b82 */ /* 0x000e620000000800 */
        /* <DEDUP_REMOVED lines=14> */
[----:B--2---:R-:W-:Y:S02]  /*42280*/  IMAD R41, R52, 0x368, RZ ;  /* 0x0000036834297824 */ /* 0x004fe400078e02ff */
[----:B----4-:R-:W-:Y:S01]  /*42290*/  IMAD R251, R251, 0x1b4, RZ ;  /* 0x000001b4fbfb7824 */ /* 0x010fe200078e02ff */
[----:B------:R-:W-:Y:S01]  /*422a0*/  PRMT R57, R36, 0x7632, R57 ;  /* 0x0000763224397816 */ /* 0x000fe20000000039 */
[----:B0-----:R-:W-:Y:S01]  /*422b0*/  IMAD R47, R47, 0x1b1, RZ ;  /* 0x000001b12f2f7824 */ /* 0x001fe200078e02ff */
[----:B------:R-:W-:Y:S01]  /*422c0*/  IADD3 R40, P5, R41, R2, RZ ;  /* 0x0000000229287210 */ /* 0x000fe20007fbe0ff */
[----:B-1----:R-:W-:Y:S01]  /*422d0*/  IMAD R43, R50, 0x366, RZ ;  /* 0x00000366322b7824 */ /* 0x002fe200078e02ff */
        /* <DEDUP_REMOVED lines=443> */
[----:B--2---:R-:W-:Y:S02]  /*43e90*/  IMAD R23, R23, 0x3da, RZ ;  /* 0x000003da17177824 */ /* 0x004fe400078e02ff */
[----:B-1----:R-:W-:-:S03]  /*43ea0*/  IMAD R9, R18, 0x1ed, RZ ;  /* 0x000001ed12097824 */ /* 0x002fc600078e02ff */
[-C--:B------:R-:W-:Y:S01]  /*43eb0*/  IADD3 R8, P4, R23, R2.reuse, RZ ;  /* 0x0000000217087210 */ /* 0x080fe20007f9e0ff */
[----:B----4-:R-:W-:Y:S01]  /*43ec0*/  IMAD R23, R17, 0x3e0, RZ ;  /* 0x000003e011177824 */ /* 0x010fe200078e02ff */
[----:B------:R1:W-:Y:S01]  /*43ed0*/  STG.E.U16 desc[UR4][R4.64], R6 ;  /* 0x0000000604007986 */ /* 0x0003e2000c101504 */
[----:B------:R-:W-:Y:S01]  /*43ee0*/  PRMT R22, R6, 0x7632, R22 ;  /* 0x0000763206167816 */ /* 0x000fe20000000016 */
[----:B-----5:R-:W-:Y:S01]  /*43ef0*/  IMAD R19, R19, 0x3e4, RZ ;  /* 0x000003e413137824 */ /* 0x020fe200078e02ff */
[----:B------:R-:W-:Y:S01]  /*43f00*/  LEA.HI.X.SX32 R9, R9, R3, 0x1, P4 ;  /* 0x0000000309097211 */ /* 0x000fe200020f0eff */
[----:B------:R-:W2:Y:S04]  /*43f10*/  LDC R21, c[0x0][0x278] ;  /* 0x00009e00ff157b82 */ /* 0x000ea80000000800 */
[----:B------:R4:W-:Y:S01]  /*43f20*/  STG.E.U16 desc[UR4][R8.64], R22 ;  /* 0x0000001608007986 */ /* 0x0009e2000c101504 */
[----:B-1----:R-:W-:Y:S01]  /*43f30*/  IMAD R5, R20, 0x3e2, RZ ;  /* 0x000003e214057824 */ /* 0x002fe200078e02ff */
[----:B------:R-:W-:-:S02]  /*43f40*/  IADD3 R4, P5, R23, R2, RZ ;  /* 0x0000000217047210 */ /* 0x000fc40007fbe0ff */
[----:B------:R-:W1:Y:S01]  /*43f50*/  LDC R15, c[0x0][0x278] ;  /* 0x00009e00ff0f7b82 */ /* 0x000e620000000800 */
[----:B---3--:R-:W-:Y:S01]  /*43f60*/  IMAD R251, R251, 0x1f0, RZ ;  /* 0x000001f0fbfb7824 */ /* 0x008fe200078e02ff */
[----:B----4-:R-:W-:-:S04]  /*43f70*/  IADD3 R8, P4, R5, R2, RZ ;  /* 0x0000000205087210 */ /* 0x010fc80007f9e0ff */
[----:B------:R-:W-:Y:S01]  /*43f80*/  LEA.HI.X.SX32 R5, R251, R3, 0x1, P5 ;  /* 0x00000003fb057211 */ /* 0x000fe200028f0eff */
[----:B------:R3:W-:Y:S01]  /*43f90*/  STG.E.U16 desc[UR4][R10.64], R7 ;  /* 0x000000070a007986 */ /* 0x0007e2000c101504 */
[----:B------:R-:W4:Y:S08]  /*43fa0*/  LDC R251, c[0x0][0x278] ;  /* 0x00009e00fffb7b82 */ /* 0x000f300000000800 */
[----:B------:R-:W5:Y:S01]  /*43fb0*/  LDC R16, c[0x0][0x278] ;  /* 0x00009e00ff107b82 */ /* 0x000f620000000800 */
[----:B---3--:R-:W-:-:S07]  /*43fc0*/  IADD3 R10, P5, R19, R2, RZ ;  /* 0x00000002130a7210 */ /* 0x008fce0007fbe0ff */
[----:B------:R-:W3:Y:S01]  /*43fd0*/  LDC R17, c[0x0][0x278] ;  /* 0x00009e00ff117b82 */ /* 0x000ee20000000800 */
[----:B----4-:R-:W-:Y:S01]  /*43fe0*/  IMAD R251, R251, 0x1f2, RZ ;  /* 0x000001f2fbfb7824 */ /* 0x010fe200078e02ff */
[----:B------:R-:W-:Y:S01]  /*43ff0*/  PRMT R24, R7, 0x7632, R24 ;  /* 0x0000763207187816 */ /* 0x000fe20000000018 */
[----:B0-----:R-:W-:-:S05]  /*44000*/  IMAD R13, R14, 0x1ef, RZ ;  /* 0x000001ef0e0d7824 */ /* 0x001fca00078e02ff */
[----:B------:R-:W0:Y:S01]  /*44010*/  LDC R18, c[0x0][0x278] ;  /* 0x00009e00ff127b82 */ /* 0x000e220000000800 */
[----:B------:R-:W-:-:S07]  /*44020*/  LEA.HI.X.SX32 R11, R251, R3, 0x1, P5 ;  /* 0x00000003fb0b7211 */ /* 0x000fce00028f0eff */
[----:B------:R-:W4:Y:S01]  /*44030*/  LDC R251, c[0x0][0x278] ;  /* 0x00009e00fffb7b82 */ /* 0x000f220000000800 */
[----:B------:R-:W-:Y:S01]  /*44040*/  LEA.HI.X.SX32 R13, R13, R3, 0x1, P6 ;  /* 0x000000030d0d7211 */ /* 0x000fe200030f0eff */
[----:B--2---:R-:W-:Y:S02]  /*44050*/  IMAD R21, R21, 0x3e6, RZ ;  /* 0x000003e615157824 */ /* 0x004fe400078e02ff */
[----:B-1----:R-:W-:Y:S02]  /*44060*/  IMAD R15, R15, 0x1f1, RZ ;  /* 0x000001f10f0f7824 */ /* 0x002fe400078e02ff */
[----:B------:R1:W-:Y:S01]  /*44070*/  STG.E.U16 desc[UR4][R12.64], R24 ;  /* 0x000000180c007986 */ /* 0x0003e2000c101504 */
[----:B-----5:R-:W-:Y:S01]  /*44080*/  IMAD R7, R16, 0x1f3, RZ ;  /* 0x000001f310077824 */ /* 0x020fe200078e02ff */
[----:B------:R-:W2:Y:S01]  /*44090*/  LDC R6, c[0x0][0x278] ;  /* 0x00009e00ff067b82 */ /* 0x000ea20000000800 */
[----:B------:R-:W-:Y:S01]  /*440a0*/  PRMT R22, R245, 0x7632, R22 ;  /* 0x00007632f5167816 */ /* 0x000fe20000000016 */
[----:B---3--:R-:W-:-:S06]  /*440b0*/  IMAD R27, R17, 0x3ec, RZ ;  /* 0x000003ec111b7824 */ /* 0x008fcc00078e02ff */
[----:B------:R-:W3:Y:S01]  /*440c0*/  LDC R14, c[0x0][0x278] ;  /* 0x00009e00ff0e7b82 */ /* 0x000ee20000000800 */
[----:B----4-:R-:W-:Y:S01]  /*440d0*/  IMAD R249, R251, 0x1f4, RZ ;  /* 0x000001f4fbf97824 */ /* 0x010fe200078e02ff */
[----:B-1----:R-:W-:-:S06]  /*440e0*/  IADD3 R12, P6, R21, R2, RZ ;  /* 0x00000002150c7210 */ /* 0x002fcc0007fde0ff */
[----:B------:R-:W1:Y:S01]  /*440f0*/  LDC R251, c[0x0][0x278] ;  /* 0x00009e00fffb7b82 */ /* 0x000e620000000800 */
[-C--:B------:R-:W-:Y:S02]  /*44100*/  LEA.HI.X.SX32 R9, R15, R3.reuse, 0x1, P4 ;  /* 0x000000030f097211 */ /* 0x080fe400020f0eff */
[----:B------:R-:W-:Y:S02]  /*44110*/  PRMT R16, R244, 0x7632, R16 ;  /* 0x00007632f4107816 */ /* 0x000fe40000000010 */
[----:B------:R-:W-:Y:S01]  /*44120*/  LEA.HI.X.SX32 R13, R7, R3, 0x1, P6 ;  /* 0x00000003070d7211 */ /* 0x000fe200030f0eff */
[----:B------:R-:W-:Y:S02]  /*44130*/  STG.E.U16 desc[UR4][R4.64], R244 ;  /* 0x000000f404007986 */ /* 0x000fe4000c101504 */
[----:B------:R-:W4:Y:S02]  /*44140*/  LDC R20, c[0x0][0x278] ;  /* 0x00009e00ff147b82 */ /* 0x000f240000000800 */
[----:B------:R5:W-:Y:S04]  /*44150*/  STG.E.U16 desc[UR4][R8.64], R16 ;  /* 0x0000001008007986 */ /* 0x000be8000c101504 */
[----:B------:R3:W-:Y:S01]  /*44160*/  STG.E.U16 desc[UR4][R10.64], R245 ;  /* 0x000000f50a007986 */ /* 0x0007e2000c101504 */
[----:B0-----:R-:W-:Y:S01]  /*44170*/  IMAD R23, R18, 0x3e8, RZ ;  /* 0x000003e812177824 */ /* 0x001fe200078e02ff */
[----:B------:R-:W-:Y:S01]  /*44180*/  PRMT R24, R246, 0x7632, R24 ;  /* 0x00007632f6187816 */ /* 0x000fe20000000018 */
[----:B--2---:R-:W-:Y:S01]  /*44190*/  IMAD R25, R6, 0x3ea, RZ ;  /* 0x000003ea06197824 */ /* 0x004fe200078e02ff */
[----:B------:R0:W-:Y:S01]  /*441a0*/  STG.E.U16 desc[UR4][R12.64], R22 ;  /* 0x000000160c007986 */ /* 0x0001e2000c101504 */
[----:B------:R-:W2:Y:S01]  /*441b0*/  LDC R17, c[0x0][0x278] ;  /* 0x00009e00ff117b82 */ /* 0x000ea20000000800 */
[----:B-1----:R-:W-:Y:S01]  /*441c0*/  IMAD R251, R251, 0x1f6, RZ ;  /* 0x000001f6fbfb7824 */ /* 0x002fe200078e02ff */
[-C--:B-----5:R-:W-:Y:S01]  /*441d0*/  IADD3 R8, P4, R23, R2.reuse, RZ ;  /* 0x0000000217087210 */ /* 0x0a0fe20007f9e0ff */
[----:B---3--:R-:W-:Y:S01]  /*441e0*/  IMAD R11, R14, 0x1f5, RZ ;  /* 0x000001f50e0b7824 */ /* 0x008fe200078e02ff */
[----:B------:R-:W-:-:S04]  /*441f0*/  IADD3 R10, P5, R25, R2, RZ ;  /* 0x00000002190a7210 */ /* 0x000fc80007fbe0ff */
[----:B------:R-:W1:Y:S01]  /*44200*/  LDC R14, c[0x0][0x278] ;  /* 0x00009e00ff0e7b82 */ /* 0x000e620000000800 */
[----:B------:R-:W3:Y:S01]  /*44210*/  LDS.128 R4, [R0] ;  /* 0x0000000000047984 */ /* 0x000ee20000000c00 */
[----:B0-----:R-:W-:-:S04]  /*44220*/  IADD3 R12, P6, R27, R2, RZ ;  /* 0x000000021b0c7210 */ /* 0x001fc80007fde0ff */
[-C--:B------:R-:W-:Y:S02]  /*44230*/  LEA.HI.X.SX32 R13, R251, R3.reuse, 0x1, P6 ;  /* 0x00000003fb0d7211 */ /* 0x080fe400030f0eff */
[----:B------:R-:W0:Y:S01]  /*44240*/  LDC R251, c[0x0][0x278] ;  /* 0x00009e00fffb7b82 */ /* 0x000e220000000800 */
[-C--:B------:R-:W-:Y:S01]  /*44250*/  LEA.HI.X.SX32 R9, R249, R3.reuse, 0x1, P4 ;  /* 0x00000003f9097211 */ /* 0x080fe200020f0eff */
[----:B----4-:R-:W-:Y:S01]  /*44260*/  IMAD R27, R20, 0x3f0, RZ ;  /* 0x000003f0141b7824 */ /* 0x010fe200078e02ff */
[----:B------:R-:W-:-:S03]  /*44270*/  LEA.HI.X.SX32 R11, R11, R3, 0x1, P5 ;  /* 0x000000030b0b7211 */ /* 0x000fc600028f0eff */
[----:B------:R-:W-:Y:S02]  /*44280*/  STG.E.U16 desc[UR4][R8.64], R246 ;  /* 0x000000f608007986 */ /* 0x000fe4000c101504 */
[----:B------:R-:W4:Y:S02]  /*44290*/  LDC R15, c[0x0][0x278] ;  /* 0x00009e00ff0f7b82 */ /* 0x000f240000000800 */
[----:B------:R5:W-:Y:S01]  /*442a0*/  STG.E.U16 desc[UR4][R10.64], R24 ;  /* 0x000000180a007986 */ /* 0x000be2000c101504 */
[----:B--2---:R-:W-:-:S05]  /*442b0*/  IMAD R17, R17, 0x3f4, RZ ;  /* 0x000003f411117824 */ /* 0x004fca00078e02ff */
[----:B------:R-:W2:Y:S01]  /*442c0*/  LDC R19, c[0x0][0x278] ;  /* 0x00009e00ff137b82 */ /* 0x000ea20000000800 */
[----:B-----5:R-:W-:Y:S01]  /*442d0*/  IADD3 R10, P4, R27, R2, RZ ;  /* 0x000000021b0a7210 */ /* 0x020fe20007f9e0ff */
[----:B0-----:R-:W-:-:S06]  /*442e0*/  IMAD R249, R251, 0x1f8, RZ ;  /* 0x000001f8fbf97824 */ /* 0x001fcc00078e02ff */
[----:B------:R-:W0:Y:S01]  /*442f0*/  LDC R21, c[0x0][0x278] ;  /* 0x00009e00ff157b82 */ /* 0x000e220000000800 */
[----:B------:R-:W-:Y:S02]  /*44300*/  LEA.HI.X.SX32 R11, R249, R3, 0x1, P4 ;  /* 0x00000003f90b7211 */ /* 0x000fe400020f0eff */
[----:B------:R-:W5:Y:S05]  /*44310*/  LDL.LU R249, [R1+0xd40] ;  /* 0x000d400001f97983 */ /* 0x000f6a0000300800 */
[----:B------:R-:W3:Y:S01]  /*44320*/  LDC R251, c[0x0][0x278] ;  /* 0x00009e00fffb7b82 */ /* 0x000ee20000000800 */
[----:B------:R1:W-:Y:S01]  /*44330*/  STG.E.U16 desc[UR4][R12.64], R247 ;  /* 0x000000f70c007986 */ /* 0x0003e2000c101504 */
[----:B----4-:R-:W-:-:S06]  /*44340*/  IMAD R9, R15, 0x1f7, RZ ;  /* 0x000001f70f097824 */ /* 0x010fcc00078e02ff */
[----:B------:R-:W4:Y:S01]  /*44350*/  LDC R18, c[0x0][0x278] ;  /* 0x00009e00ff127b82 */ /* 0x000f220000000800 */
[----:B-1----:R-:W-:Y:S01]  /*44360*/  IMAD R13, R14, 0x1f9, RZ ;  /* 0x000001f90e0d7824 */ /* 0x002fe200078e02ff */
[----:B------:R-:W-:-:S06]  /*44370*/  IADD3 R14, P6, R17, R2, RZ ;  /* 0x00000002110e7210 */ /* 0x000fcc0007fde0ff */
[----:B------:R-:W1:Y:S01]  /*44380*/  LDC R22, c[0x0][0x278] ;  /* 0x00009e00ff167b82 */ /* 0x000e620000000800 */
[----:B---3--:R-:W-:-:S07]  /*44390*/  IMAD R251, R251, 0x1fa, RZ ;  /* 0x000001fafbfb7824 */ /* 0x008fce00078e02ff */
[----:B------:R-:W3:Y:S01]  /*443a0*/  LDC R0, c[0x0][0x278] ;  /* 0x00009e00ff007b82 */ /* 0x000ee20000000800 */
[----:B------:R-:W-:Y:S02]  /*443b0*/  LEA.HI.X.SX32 R15, R251, R3, 0x1, P6 ;  /* 0x00000003fb0f7211 */ /* 0x000fe400030f0eff */
[----:B------:R-:W5:Y:S01]  /*443c0*/  LDL.LU R251, [R1+0xd44] ;  /* 0x000d440001fb7983 */ /* 0x000f620000300800 */
[----:B--2---:R-:W-:-:S04]  /*443d0*/  IMAD R25, R19, 0x3ee, RZ ;  /* 0x000003ee13197824 */ /* 0x004fc800078e02ff */
[----:B------:R-:W2:Y:S08]  /*443e0*/  LDC R23, c[0x0][0x278] ;  /* 0x00009e00ff177b82 */ /* 0x000eb00000000800 */
[----:B------:R-:W3:Y:S08]  /*443f0*/  LDC R19, c[0x0][0x278] ;  /* 0x00009e00ff137b82 */ /* 0x000ef00000000800 */
[----:B------:R-:W2:Y:S01]  /*44400*/  LDC R20, c[0x0][0x278] ;  /* 0x00009e00ff147b82 */ /* 0x000ea20000000800 */
[----:B------:R-:W-:Y:S01]  /*44410*/  IADD3 R8, P5, R25, R2, RZ ;  /* 0x0000000219087210 */ /* 0x000fe20007fbe0ff */
[----:B0-----:R-:W-:-:S06]  /*44420*/  IMAD R21, R21, 0x3f2, RZ ;  /* 0x000003f215157824 */ /* 0x001fcc00078e02ff */
[----:B------:R-:W0:Y:S01]  /*44430*/  LDC R16, c[0x0][0x278] ;  /* 0x00009e00ff107b82 */ /* 0x000e220000000800 */
[----:B------:R-:W-:-:S07]  /*44440*/  LEA.HI.X.SX32 R9, R9, R3, 0x1, P5 ;  /* 0x0000000309097211 */ /* 0x000fce00028f0eff */
[----:B------:R-:W0:Y:S01]  /*44450*/  LDC R17, c[0x0][0x278] ;  /* 0x00009e00ff117b82 */ /* 0x000e220000000800 */
[----:B------:R-:W-:Y:S02]  /*44460*/  IADD3 R12, P5, R21, R2, RZ ;  /* 0x00000002150c7210 */ /* 0x000fe40007fbe0ff */
[----:B------:R-:W-:Y:S01]  /*44470*/  PRMT R26, R247, 0x7632, R26 ;  /* 0x00007632f71a7816 */ /* 0x000fe2000000001a */
[----:B----4-:R-:W-:Y:S01]  /*44480*/  IMAD R21, R18, 0x3f6, RZ ;  /* 0x000003f612157824 */ /* 0x010fe200078e02ff */
[----:B------:R-:W-:Y:S02]  /*44490*/  LEA.HI.X.SX32 R13, R13, R3, 0x1, P5 ;  /* 0x000000030d0d7211 */ /* 0x000fe400028f0eff */
[----:B------:R-:W-:Y:S01]  /*444a0*/  PRMT R24, R4, 0x7632, R24 ;  /* 0x0000763204187816 */ /* 0x000fe20000000018 */
[----:B-1----:R-:W-:Y:S01]  /*444b0*/  IMAD R25, R22, 0x3f8, RZ ;  /* 0x000003f816197824 */ /* 0x002fe200078e02ff */
[----:B------:R1:W-:Y:S01]  /*444c0*/  STG.E.U16 desc[UR4][R8.64], R26 ;  /* 0x0000001a08007986 */ /* 0x0003e2000c101504 */
[----:B---3--:R-:W-:-:S03]  /*444d0*/  IMAD R19, R19, 0x3fa, RZ ;  /* 0x000003fa13137824 */ /* 0x008fc600078e02ff */
[----:B------:R3:W-:Y:S01]  /*444e0*/  STG.E.U16 desc[UR4][R10.64], R4 ;  /* 0x000000040a007986 */ /* 0x0007e2000c101504 */
[----:B--2---:R-:W-:Y:S02]  /*444f0*/  IMAD R23, R23, 0x3fc, RZ ;  /* 0x000003fc17177824 */ /* 0x004fe400078e02ff */
[----:B------:R-:W-:Y:S01]  /*44500*/  IMAD R234, R234, 0x1fc, RZ ;  /* 0x000001fceaea7824 */ /* 0x000fe200078e02ff */
[----:B------:R2:W-:Y:S01]  /*44510*/  STG.E.U16 desc[UR4][R12.64], R24 ;  /* 0x000000180c007986 */ /* 0x0005e2000c101504 */
[----:B-1----:R-:W-:-:S03]  /*44520*/  IMAD R9, R0, 0x1fb, RZ ;  /* 0x000001fb00097824 */ /* 0x002fc600078e02ff */
[----:B------:R1:W-:Y:S01]  /*44530*/  STG.E.U16 desc[UR4][R14.64], R5 ;  /* 0x000000050e007986 */ /* 0x0003e2000c101504 */
[-C--:B------:R-:W-:Y:S02]  /*44540*/  IADD3 R8, P5, R21, R2.reuse, RZ ;  /* 0x0000000215087210 */ /* 0x080fe40007fbe0ff */
[-C--:B---3--:R-:W-:Y:S01]  /*44550*/  IADD3 R10, P4, R25, R2.reuse, RZ ;  /* 0x00000002190a7210 */ /* 0x088fe20007f9e0ff */
[----:B------:R-:W-:Y:S01]  /*44560*/  IMAD R236, R236, 0x1fe, RZ ;  /* 0x000001feecec7824 */ /* 0x000fe200078e02ff */
[----:B------:R-:W-:Y:S02]  /*44570*/  LEA.HI.X.SX32 R9, R9, R3, 0x1, P5 ;  /* 0x0000000309097211 */ /* 0x000fe400028f0eff */
[----:B--2---:R-:W-:Y:S01]  /*44580*/  PRMT R13, R5, 0x7632, R13 ;  /* 0x00007632050d7816 */ /* 0x004fe2000000000d */
[----:B-1----:R-:W-:Y:S01]  /*44590*/  IMAD R15, R20, 0x3fe, RZ ;  /* 0x000003fe140f7824 */ /* 0x002fe200078e02ff */
[-C--:B------:R-:W-:Y:S01]  /*445a0*/  IADD3 R4, P5, R19, R2.reuse, RZ ;  /* 0x0000000213047210 */ /* 0x080fe20007fbe0ff */
[----:B0-----:R-:W-:Y:S01]  /*445b0*/  IMAD R5, R16, 0x1fd, RZ ;  /* 0x000001fd10057824 */ /* 0x001fe200078e02ff */
[----:B------:R-:W-:-:S02]  /*445c0*/  IADD3 R12, P6, R23, R2, RZ ;  /* 0x00000002170c7210 */ /* 0x000fc40007fde0ff */
[----:B------:R-:W-:Y:S02]  /*445d0*/  LEA.HI.X.SX32 R11, R234, R3, 0x1, P4 ;  /* 0x00000003ea0b7211 */ /* 0x000fe400020f0eff */
[----:B------:R-:W-:Y:S02]  /*445e0*/  IADD3 R2, P4, R15, R2, RZ ;  /* 0x000000020f027210 */ /* 0x000fe40007f9e0ff */
[----:B------:R-:W-:Y:S01]  /*445f0*/  LEA R15, R17, -R17, 0x9 ;  /* 0x80000011110f7211 */ /* 0x000fe200078e48ff */
[----:B------:R0:W-:Y:S01]  /*44600*/  STG.E.U16 desc[UR4][R8.64], R13 ;  /* 0x0000000d08007986 */ /* 0x0001e2000c101504 */
[-C--:B------:R-:W-:Y:S02]  /*44610*/  LEA.HI.X.SX32 R5, R5, R3.reuse, 0x1, P5 ;  /* 0x0000000305057211 */ /* 0x080fe400028f0eff */
[----:B------:R-:W-:Y:S02]  /*44620*/  PRMT R16, R6, 0x7632, R16 ;  /* 0x0000763206107816 */ /* 0x000fe40000000010 */
[----:B------:R-:W-:Y:S01]  /*44630*/  PRMT R18, R7, 0x7632, R18 ;  /* 0x0000763207127816 */ /* 0x000fe20000000012 */
[----:B------:R1:W-:Y:S01]  /*44640*/  STG.E.U16 desc[UR4][R10.64], R6 ;  /* 0x000000060a007986 */ /* 0x0003e2000c101504 */
[----:B0-----:R-:W-:-:S02]  /*44650*/  LEA.HI.X.SX32 R13, R236, R3, 0x1, P6 ;  /* 0x00000003ec0d7211 */ /* 0x001fc400030f0eff */
[----:B------:R-:W-:Y:S01]  /*44660*/  LEA.HI.X.SX32 R3, R15, R3, 0x1, P4 ;  /* 0x000000030f037211 */ /* 0x000fe200020f0eff */
[----:B------:R0:W-:Y:S04]  /*44670*/  STG.E.U16 desc[UR4][R4.64], R16 ;  /* 0x0000001004007986 */ /* 0x0001e8000c101504 */
[----:B------:R2:W-:Y:S04]  /*44680*/  STG.E.U16 desc[UR4][R12.64], R7 ;  /* 0x000000070c007986 */ /* 0x0005e8000c101504 */
[----:B------:R3:W-:Y:S01]  /*44690*/  STG.E.U16 desc[UR4][R2.64], R18 ;  /* 0x0000001202007986 */ /* 0x0007e2000c101504 */
[----:B------:R-:W-:-:S02]  /*446a0*/  FSEL R9, R237, -INF , P0 ;  /* 0xff800000ed097808 */ /* 0x000fc40000000000 */
[----:B------:R-:W-:Y:S02]  /*446b0*/  FSEL R8, R239, -INF , P3 ;  /* 0xff800000ef087808 */ /* 0x000fe40001800000 */
[----:B------:R-:W-:Y:S02]  /*446c0*/  FSEL R0, R238, -INF , P2 ;  /* 0xff800000ee007808 */ /* 0x000fe40001000000 */
[----:B------:R-:W-:Y:S01]  /*446d0*/  FSEL R14, R240, -INF , P1 ;  /* 0xff800000f00e7808 */ /* 0x000fe20000800000 */
[----:B-1----:R-:W-:Y:S01]  /*446e0*/  FFMA R10, R9, 0.69314718246459960938, R241 ;  /* 0x3f317218090a7823 */ /* 0x002fe200000000f1 */
[----:B------:R-:W-:Y:S01]  /*446f0*/  BAR.SYNC.DEFER_BLOCKING 0x0 ;  /* 0x0000000000007b1d */ /* 0x000fe20000010000 */
[----:B------:R-:W-:Y:S01]  /*44700*/  FFMA R11, R8, 0.69314718246459960938, R243 ;  /* 0x3f317218080b7823 */ /* 0x000fe200000000f3 */
[----:B0-----:R-:W-:Y:S01]  /*44710*/  FFMA R4, R0, 0.69314718246459960938, R242 ;  /* 0x3f31721800047823 */ /* 0x001fe200000000f2 */
[----:B------:R-:W-:-:S05]  /*44720*/  FFMA R5, R14, 0.69314718246459960938, R248 ;  /* 0x3f3172180e057823 */ /* 0x000fca00000000f8 */
[----:B------:R-:W0:Y:S08]  /*44730*/  LDC R0, c[0x0][0x27c] ;  /* 0x00009f00ff007b82 */ /* 0x000e300000000800 */
[----:B--2---:R-:W1:Y:S01]  /*44740*/  LDC.64 R12, c[0x0][0x230] ;  /* 0x00008c00ff0c7b82 */ /* 0x004e620000000a00 */
[C---:B------:R-:W-:Y:S01]  /*44750*/  SHF.L.U32 R6, R252.reuse, 0x2, RZ ;  /* 0x00000002fc067819 */ /* 0x040fe200000006ff */
[----:B---3--:R-:W-:-:S04]  /*44760*/  IMAD.HI R3, R252, 0x4, RZ ;  /* 0x00000004fc037827 */ /* 0x008fc800078e02ff */
[----:B0-----:R-:W-:-:S05]  /*44770*/  IMAD R0, R250, R0, RZ ;  /* 0x00000000fa007224 */ /* 0x001fca00078e02ff */
[C---:B------:R-:W-:Y:S01]  /*44780*/  SHF.L.U32 R7, R0.reuse, 0x2, RZ ;  /* 0x0000000200077819 */ /* 0x040fe200000006ff */
[----:B------:R-:W-:-:S03]  /*44790*/  IMAD.HI R0, R0, 0x4, RZ ;  /* 0x0000000400007827 */ /* 0x000fc600078e02ff */
[----:B-1----:R-:W-:-:S04]  /*447a0*/  IADD3 R2, P0, P1, R6, R12, R7 ;  /* 0x0000000c06027210 */ /* 0x002fc8000791e007 */
[----:B------:R-:W-:Y:S01]  /*447b0*/  IADD3.X R3, R3, R13, R0, P0, P1 ;  /* 0x0000000d03037210 */ /* 0x000fe200007e2400 */
[----:B-----5:R-:W-:Y:S04]  /*447c0*/  STS.64 [R249], R10 ;  /* 0x0000000af9007388 */ /* 0x020fe80000000a00 */
[----:B------:R-:W-:Y:S01]  /*447d0*/  STS.64 [R249+0x200], R4 ;  /* 0x00020004f9007388 */ /* 0x000fe20000000a00 */
[----:B------:R-:W-:Y:S06]  /*447e0*/  BAR.SYNC.DEFER_BLOCKING 0x0 ;  /* 0x0000000000007b1d */ /* 0x000fec0000010000 */
[----:B------:R-:W0:Y:S04]  /*447f0*/  LDS R9, [R251] ;  /* 0x00000000fb097984 */ /* 0x000e280000000800 */
[----:B0-----:R-:W-:Y:S01]  /*44800*/  STG.E desc[UR4][R2.64], R9 ;  /* 0x0000000902007986 */ /* 0x001fe2000c101904 */
[----:B------:R-:W-:Y:S05]  /*44810*/  EXIT ;  /* 0x000000000000794d */ /* 0x000fea0003800000 */
.L_x_2:
[----:B------:R-:W-:-:S00]  /*44820*/  BRA `(.L_x_2) ;  /* 0xfffffffc00fc7947 */ /* 0x000fc0000383ffff */
[----:B------:R-:W-:-:S00]  /*44830*/  NOP ;  /* 0x0000000000007918 */ /* 0x000fc00000000000 */
        /* <DEDUP_REMOVED lines=12> */
.L_x_3:


//--------------------- .nv.global.init           --------------------------
	.section	.nv.global.init,"aw",@progbits
.nv.global.init:
	.type		_$_str,@object
	.size		_$_str,(.L_0 - _$_str)
_$_str:
        /*0000*/ 	.byte	0x5f, 0x5f, 0x43, 0x55, 0x44, 0x41, 0x5f, 0x46, 0x54, 0x5a, 0x00
.L_0:


//--------------------- .nv.shared.attn_fwd       --------------------------
	.section	.nv.shared.attn_fwd,"aw",@nobits
	.sectionflags	@""
	.align	16
	.zero		1024


//--------------------- .nv.shared.reserved.0     --------------------------
	.section	.nv.shared.reserved.0,"aw",@nobits
	.weak		__nv_reservedSMEM_offset_0_alias
	.size		__nv_reservedSMEM_offset_0_alias, 0, 0
	.other		__nv_reservedSMEM_offset_0_alias,@"STO_CUDA_RESERVED_SHARED STV_DEFAULT"
__nv_reservedSMEM_offset_0_alias:
	.zero		0


//--------------------- .nv.constant0.attn_fwd    --------------------------
	.section	.nv.constant0.attn_fwd,"a",@progbits
	.sectionflags	@""
	.align	4
.nv.constant0.attn_fwd:
	.zero		664


//--------------------- SYMBOLS --------------------------

	.type		.nv.reservedSmem.offset0,@object
	.size		.nv.reservedSmem.offset0,0x4
